//
// Generated by NVIDIA NVVM Compiler
//
// Compiler Build ID: CL-36424714
// Cuda compilation tools, release 13.0, V13.0.88
// Based on NVVM 20.0.0
//

.version 9.0
.target sm_100
.address_size 64

	// .globl	unfold_input_into_patches_f32

.visible .entry unfold_input_into_patches_f32(
	.param .align 8 .b8 unfold_input_into_patches_f32_param_0[80],
	.param .u64 .ptr .align 1 unfold_input_into_patches_f32_param_1,
	.param .u64 .ptr .align 1 unfold_input_into_patches_f32_param_2,
	.param .u64 .ptr .align 1 unfold_input_into_patches_f32_param_3
)
{
	.reg .pred 	%p<11>;
	.reg .b32 	%r<34>;
	.reg .b32 	%f<2>;
	.reg .b64 	%rd<106>;

	ld.param.u64 	%rd54, [unfold_input_into_patches_f32_param_0+64];
	ld.param.u64 	%rd52, [unfold_input_into_patches_f32_param_0+48];
	ld.param.u64 	%rd47, [unfold_input_into_patches_f32_param_0+8];
	ld.param.u64 	%rd46, [unfold_input_into_patches_f32_param_0];
	ld.param.u64 	%rd55, [unfold_input_into_patches_f32_param_0+72];
	ld.param.u64 	%rd53, [unfold_input_into_patches_f32_param_0+56];
	ld.param.u64 	%rd48, [unfold_input_into_patches_f32_param_0+16];
	ld.param.u64 	%rd50, [unfold_input_into_patches_f32_param_0+32];
	ld.param.u64 	%rd49, [unfold_input_into_patches_f32_param_0+24];
	ld.param.u64 	%rd56, [unfold_input_into_patches_f32_param_1];
	ld.param.u64 	%rd57, [unfold_input_into_patches_f32_param_2];
	ld.param.u64 	%rd58, [unfold_input_into_patches_f32_param_3];
	cvta.to.global.u64 	%rd1, %rd58;
	mov.u32 	%r1, %ctaid.x;
	mov.u32 	%r2, %ntid.x;
	mov.u32 	%r3, %tid.x;
	mad.lo.s32 	%r4, %r1, %r2, %r3;
	mul.lo.s64 	%rd59, %rd49, %rd50;
	mul.lo.s64 	%rd60, %rd59, %rd48;
	mul.lo.s64 	%rd61, %rd60, %rd48;
	mul.lo.s64 	%rd62, %rd61, %rd53;
	mul.lo.s64 	%rd63, %rd62, %rd55;
	cvt.u64.u32 	%rd7, %r4;
	setp.le.u64 	%p1, %rd63, %rd7;
	@%p1 bra 	$L__BB0_22;
	and.b64  	%rd64, %rd55, -4294967296;
	setp.ne.s64 	%p2, %rd64, 0;
	@%p2 bra 	$L__BB0_3;
	cvt.u32.u64 	%r5, %rd55;
	cvt.u32.u64 	%r6, %rd7;
	div.u32 	%r7, %r6, %r5;
	mul.lo.s32 	%r8, %r7, %r5;
	sub.s32 	%r9, %r6, %r8;
	cvt.u64.u32 	%rd95, %r7;
	cvt.u64.u32 	%rd96, %r9;
	bra.uni 	$L__BB0_4;
$L__BB0_3:
	div.u64 	%rd95, %rd7, %rd55;
	mul.lo.s64 	%rd65, %rd95, %rd55;
	sub.s64 	%rd96, %rd7, %rd65;
$L__BB0_4:
	and.b64  	%rd66, %rd53, -4294967296;
	setp.ne.s64 	%p3, %rd66, 0;
	@%p3 bra 	$L__BB0_6;
	cvt.u32.u64 	%r10, %rd53;
	cvt.u32.u64 	%r11, %rd95;
	div.u32 	%r12, %r11, %r10;
	mul.lo.s32 	%r13, %r12, %r10;
	sub.s32 	%r14, %r11, %r13;
	cvt.u64.u32 	%rd97, %r12;
	cvt.u64.u32 	%rd98, %r14;
	bra.uni 	$L__BB0_7;
$L__BB0_6:
	div.u64 	%rd97, %rd95, %rd53;
	mul.lo.s64 	%rd67, %rd97, %rd53;
	sub.s64 	%rd98, %rd95, %rd67;
$L__BB0_7:
	and.b64  	%rd68, %rd48, -4294967296;
	setp.ne.s64 	%p4, %rd68, 0;
	@%p4 bra 	$L__BB0_9;
	cvt.u32.u64 	%r15, %rd48;
	cvt.u32.u64 	%r16, %rd97;
	div.u32 	%r17, %r16, %r15;
	mul.lo.s32 	%r18, %r17, %r15;
	sub.s32 	%r19, %r16, %r18;
	cvt.u64.u32 	%rd99, %r17;
	cvt.u64.u32 	%rd100, %r19;
	bra.uni 	$L__BB0_10;
$L__BB0_9:
	div.u64 	%rd99, %rd97, %rd48;
	mul.lo.s64 	%rd69, %rd99, %rd48;
	sub.s64 	%rd100, %rd97, %rd69;
$L__BB0_10:
	and.b64  	%rd70, %rd48, -4294967296;
	setp.ne.s64 	%p5, %rd70, 0;
	@%p5 bra 	$L__BB0_12;
	cvt.u32.u64 	%r20, %rd48;
	cvt.u32.u64 	%r21, %rd99;
	div.u32 	%r22, %r21, %r20;
	mul.lo.s32 	%r23, %r22, %r20;
	sub.s32 	%r24, %r21, %r23;
	cvt.u64.u32 	%rd101, %r22;
	cvt.u64.u32 	%rd102, %r24;
	bra.uni 	$L__BB0_13;
$L__BB0_12:
	div.u64 	%rd101, %rd99, %rd48;
	mul.lo.s64 	%rd71, %rd101, %rd48;
	sub.s64 	%rd102, %rd99, %rd71;
$L__BB0_13:
	and.b64  	%rd72, %rd50, -4294967296;
	setp.ne.s64 	%p6, %rd72, 0;
	@%p6 bra 	$L__BB0_15;
	cvt.u32.u64 	%r25, %rd50;
	cvt.u32.u64 	%r26, %rd101;
	div.u32 	%r27, %r26, %r25;
	mul.lo.s32 	%r28, %r27, %r25;
	sub.s32 	%r29, %r26, %r28;
	cvt.u64.u32 	%rd103, %r27;
	cvt.u64.u32 	%rd104, %r29;
	bra.uni 	$L__BB0_16;
$L__BB0_15:
	div.u64 	%rd103, %rd101, %rd50;
	mul.lo.s64 	%rd73, %rd103, %rd50;
	sub.s64 	%rd104, %rd101, %rd73;
$L__BB0_16:
	and.b64  	%rd74, %rd49, -4294967296;
	setp.ne.s64 	%p7, %rd74, 0;
	@%p7 bra 	$L__BB0_18;
	cvt.u32.u64 	%r30, %rd49;
	cvt.u32.u64 	%r31, %rd103;
	rem.u32 	%r32, %r31, %r30;
	cvt.u64.u32 	%rd105, %r32;
	bra.uni 	$L__BB0_19;
$L__BB0_18:
	rem.u64 	%rd105, %rd103, %rd49;
$L__BB0_19:
	mul.lo.s64 	%rd75, %rd98, %rd46;
	sub.s64 	%rd76, %rd75, %rd47;
	add.s64 	%rd44, %rd76, %rd102;
	mul.lo.s64 	%rd77, %rd96, %rd46;
	sub.s64 	%rd78, %rd77, %rd47;
	add.s64 	%rd45, %rd78, %rd100;
	setp.lt.u64 	%p8, %rd44, %rd52;
	setp.lt.u64 	%p9, %rd45, %rd54;
	and.pred  	%p10, %p9, %p8;
	@%p10 bra 	$L__BB0_21;
	shl.b64 	%rd93, %rd7, 2;
	add.s64 	%rd94, %rd1, %rd93;
	mov.b32 	%r33, 0;
	st.global.u32 	[%rd94], %r33;
	bra.uni 	$L__BB0_22;
$L__BB0_21:
	cvta.to.global.u64 	%rd79, %rd57;
	ld.global.u64 	%rd80, [%rd79];
	mul.lo.s64 	%rd81, %rd80, %rd105;
	ld.global.u64 	%rd82, [%rd79+8];
	mad.lo.s64 	%rd83, %rd82, %rd104, %rd81;
	ld.global.u64 	%rd84, [%rd79+16];
	mad.lo.s64 	%rd85, %rd84, %rd44, %rd83;
	ld.global.u64 	%rd86, [%rd79+24];
	mad.lo.s64 	%rd87, %rd86, %rd45, %rd85;
	cvta.to.global.u64 	%rd88, %rd56;
	shl.b64 	%rd89, %rd87, 2;
	add.s64 	%rd90, %rd88, %rd89;
	ld.global.f32 	%f1, [%rd90];
	shl.b64 	%rd91, %rd7, 2;
	add.s64 	%rd92, %rd1, %rd91;
	st.global.f32 	[%rd92], %f1;
$L__BB0_22:
	ret;

}
	// .globl	unfold_output_into_patches_f32
.visible .entry unfold_output_into_patches_f32(
	.param .align 8 .b8 unfold_output_into_patches_f32_param_0[80],
	.param .u64 .ptr .align 1 unfold_output_into_patches_f32_param_1,
	.param .u64 .ptr .align 1 unfold_output_into_patches_f32_param_2
)
{
	.reg .pred 	%p<38>;
	.reg .b32 	%r<44>;
	.reg .b32 	%f<16>;
	.reg .b64 	%rd<324>;

	ld.param.u64 	%rd111, [unfold_output_into_patches_f32_param_0+72];
	ld.param.u64 	%rd109, [unfold_output_into_patches_f32_param_0+56];
	ld.param.u64 	%rd105, [unfold_output_into_patches_f32_param_0+24];
	ld.param.u64 	%rd103, [unfold_output_into_patches_f32_param_0+8];
	ld.param.u64 	%rd102, [unfold_output_into_patches_f32_param_0];
	ld.param.u64 	%rd110, [unfold_output_into_patches_f32_param_0+64];
	ld.param.u64 	%rd108, [unfold_output_into_patches_f32_param_0+48];
	ld.param.u64 	%rd107, [unfold_output_into_patches_f32_param_0+40];
	ld.param.u64 	%rd104, [unfold_output_into_patches_f32_param_0+16];
	ld.param.u64 	%rd112, [unfold_output_into_patches_f32_param_1];
	ld.param.u64 	%rd113, [unfold_output_into_patches_f32_param_2];
	cvta.to.global.u64 	%rd1, %rd113;
	cvta.to.global.u64 	%rd2, %rd112;
	mov.u32 	%r1, %ctaid.x;
	mov.u32 	%r2, %ntid.x;
	mov.u32 	%r3, %tid.x;
	mad.lo.s32 	%r4, %r1, %r2, %r3;
	mul.lo.s64 	%rd114, %rd104, %rd107;
	mul.lo.s64 	%rd115, %rd114, %rd104;
	mul.lo.s64 	%rd116, %rd115, %rd108;
	mul.lo.s64 	%rd10, %rd116, %rd110;
	cvt.u64.u32 	%rd11, %r4;
	setp.le.u64 	%p1, %rd10, %rd11;
	@%p1 bra 	$L__BB1_55;
	and.b64  	%rd117, %rd110, -4294967296;
	setp.ne.s64 	%p2, %rd117, 0;
	@%p2 bra 	$L__BB1_3;
	cvt.u32.u64 	%r5, %rd110;
	cvt.u32.u64 	%r6, %rd11;
	div.u32 	%r7, %r6, %r5;
	mul.lo.s32 	%r8, %r7, %r5;
	sub.s32 	%r9, %r6, %r8;
	cvt.u64.u32 	%rd300, %r7;
	cvt.u64.u32 	%rd301, %r9;
	bra.uni 	$L__BB1_4;
$L__BB1_3:
	div.u64 	%rd300, %rd11, %rd110;
	mul.lo.s64 	%rd118, %rd300, %rd110;
	sub.s64 	%rd301, %rd11, %rd118;
$L__BB1_4:
	and.b64  	%rd119, %rd108, -4294967296;
	setp.ne.s64 	%p3, %rd119, 0;
	@%p3 bra 	$L__BB1_6;
	cvt.u32.u64 	%r10, %rd108;
	cvt.u32.u64 	%r11, %rd300;
	div.u32 	%r12, %r11, %r10;
	mul.lo.s32 	%r13, %r12, %r10;
	sub.s32 	%r14, %r11, %r13;
	cvt.u64.u32 	%rd302, %r12;
	cvt.u64.u32 	%rd303, %r14;
	bra.uni 	$L__BB1_7;
$L__BB1_6:
	div.u64 	%rd302, %rd300, %rd108;
	mul.lo.s64 	%rd120, %rd302, %rd108;
	sub.s64 	%rd303, %rd300, %rd120;
$L__BB1_7:
	and.b64  	%rd121, %rd104, -4294967296;
	setp.ne.s64 	%p4, %rd121, 0;
	@%p4 bra 	$L__BB1_9;
	cvt.u32.u64 	%r15, %rd104;
	cvt.u32.u64 	%r16, %rd302;
	div.u32 	%r17, %r16, %r15;
	mul.lo.s32 	%r18, %r17, %r15;
	sub.s32 	%r19, %r16, %r18;
	cvt.u64.u32 	%rd304, %r17;
	cvt.u64.u32 	%rd305, %r19;
	bra.uni 	$L__BB1_10;
$L__BB1_9:
	div.u64 	%rd304, %rd302, %rd104;
	mul.lo.s64 	%rd122, %rd304, %rd104;
	sub.s64 	%rd305, %rd302, %rd122;
$L__BB1_10:
	setp.ne.s64 	%p5, %rd121, 0;
	@%p5 bra 	$L__BB1_12;
	cvt.u32.u64 	%r20, %rd104;
	cvt.u32.u64 	%r21, %rd304;
	div.u32 	%r22, %r21, %r20;
	mul.lo.s32 	%r23, %r22, %r20;
	sub.s32 	%r24, %r21, %r23;
	cvt.u64.u32 	%rd306, %r22;
	cvt.u64.u32 	%rd307, %r24;
	bra.uni 	$L__BB1_13;
$L__BB1_12:
	div.u64 	%rd306, %rd304, %rd104;
	mul.lo.s64 	%rd124, %rd306, %rd104;
	sub.s64 	%rd307, %rd304, %rd124;
$L__BB1_13:
	and.b64  	%rd125, %rd107, -4294967296;
	setp.ne.s64 	%p6, %rd125, 0;
	@%p6 bra 	$L__BB1_15;
	cvt.u32.u64 	%r25, %rd107;
	cvt.u32.u64 	%r26, %rd306;
	rem.u32 	%r27, %r26, %r25;
	cvt.u64.u32 	%rd39, %r27;
	bra.uni 	$L__BB1_16;
$L__BB1_15:
	rem.u64 	%rd39, %rd306, %rd107;
$L__BB1_16:
	add.s64 	%rd40, %rd303, %rd103;
	sub.s64 	%rd41, %rd40, %rd307;
	or.b64  	%rd126, %rd41, %rd102;
	and.b64  	%rd127, %rd126, -4294967296;
	setp.ne.s64 	%p7, %rd127, 0;
	@%p7 bra 	$L__BB1_18;
	cvt.u32.u64 	%r28, %rd102;
	cvt.u32.u64 	%r29, %rd41;
	div.u32 	%r30, %r29, %r28;
	cvt.u64.u32 	%rd44, %r30;
	bra.uni 	$L__BB1_19;
$L__BB1_18:
	div.u64 	%rd44, %rd41, %rd102;
$L__BB1_19:
	add.s64 	%rd45, %rd301, %rd103;
	sub.s64 	%rd46, %rd45, %rd305;
	or.b64  	%rd128, %rd46, %rd102;
	and.b64  	%rd129, %rd128, -4294967296;
	setp.ne.s64 	%p8, %rd129, 0;
	@%p8 bra 	$L__BB1_21;
	cvt.u32.u64 	%r31, %rd102;
	cvt.u32.u64 	%r32, %rd46;
	div.u32 	%r33, %r32, %r31;
	cvt.u64.u32 	%rd49, %r33;
	bra.uni 	$L__BB1_22;
$L__BB1_21:
	div.u64 	%rd49, %rd46, %rd102;
$L__BB1_22:
	setp.lt.u64 	%p9, %rd40, %rd307;
	@%p9 bra 	$L__BB1_43;
	@%p7 bra 	$L__BB1_25;
	cvt.u32.u64 	%r34, %rd102;
	cvt.u32.u64 	%r35, %rd41;
	rem.u32 	%r36, %r35, %r34;
	cvt.u64.u32 	%rd311, %r36;
	bra.uni 	$L__BB1_26;
$L__BB1_25:
	rem.u64 	%rd311, %rd41, %rd102;
$L__BB1_26:
	setp.ne.s64 	%p11, %rd311, 0;
	setp.ge.u64 	%p12, %rd44, %rd109;
	or.pred  	%p13, %p12, %p11;
	setp.lt.u64 	%p14, %rd45, %rd305;
	or.pred  	%p15, %p14, %p13;
	@%p15 bra 	$L__BB1_43;
	setp.ne.s64 	%p16, %rd129, 0;
	@%p16 bra 	$L__BB1_29;
	cvt.u32.u64 	%r37, %rd102;
	cvt.u32.u64 	%r38, %rd46;
	rem.u32 	%r39, %r38, %r37;
	cvt.u64.u32 	%rd312, %r39;
	bra.uni 	$L__BB1_30;
$L__BB1_29:
	rem.u64 	%rd312, %rd46, %rd102;
$L__BB1_30:
	setp.ne.s64 	%p17, %rd312, 0;
	setp.ge.u64 	%p18, %rd49, %rd111;
	or.pred  	%p19, %p18, %p17;
	@%p19 bra 	$L__BB1_43;
	setp.eq.s64 	%p20, %rd105, 0;
	@%p20 bra 	$L__BB1_55;
	setp.lt.u64 	%p21, %rd105, 8;
	mov.b64 	%rd321, 0;
	@%p21 bra 	$L__BB1_35;
	and.b64  	%rd321, %rd105, -8;
	mul.lo.s64 	%rd136, %rd104, %rd104;
	mul.lo.s64 	%rd137, %rd107, %rd136;
	mul.lo.s64 	%rd138, %rd137, %rd108;
	mul.lo.s64 	%rd139, %rd138, %rd110;
	shl.b64 	%rd57, %rd139, 2;
	shl.b64 	%rd140, %rd11, 2;
	add.s64 	%rd315, %rd1, %rd140;
	shl.b64 	%rd59, %rd139, 5;
	shl.b64 	%rd60, %rd139, 3;
	mul.lo.s64 	%rd61, %rd139, 12;
	shl.b64 	%rd62, %rd139, 4;
	mul.lo.s64 	%rd63, %rd139, 20;
	mul.lo.s64 	%rd64, %rd139, 24;
	mul.lo.s64 	%rd65, %rd139, 28;
	mov.b64 	%rd317, 0;
	mov.u64 	%rd316, %rd321;
$L__BB1_34:
	.pragma "nounroll";
	mad.lo.s64 	%rd141, %rd317, %rd107, %rd39;
	mad.lo.s64 	%rd142, %rd141, %rd109, %rd44;
	mad.lo.s64 	%rd143, %rd142, %rd111, %rd49;
	shl.b64 	%rd144, %rd143, 2;
	add.s64 	%rd145, %rd2, %rd144;
	ld.global.f32 	%f1, [%rd145];
	st.global.f32 	[%rd315], %f1;
	add.s64 	%rd146, %rd141, %rd107;
	mad.lo.s64 	%rd147, %rd146, %rd109, %rd44;
	mad.lo.s64 	%rd148, %rd147, %rd111, %rd49;
	shl.b64 	%rd149, %rd148, 2;
	add.s64 	%rd150, %rd2, %rd149;
	ld.global.f32 	%f2, [%rd150];
	add.s64 	%rd151, %rd315, %rd57;
	st.global.f32 	[%rd151], %f2;
	add.s64 	%rd152, %rd146, %rd107;
	mad.lo.s64 	%rd153, %rd152, %rd109, %rd44;
	mad.lo.s64 	%rd154, %rd153, %rd111, %rd49;
	shl.b64 	%rd155, %rd154, 2;
	add.s64 	%rd156, %rd2, %rd155;
	ld.global.f32 	%f3, [%rd156];
	add.s64 	%rd157, %rd315, %rd60;
	st.global.f32 	[%rd157], %f3;
	add.s64 	%rd158, %rd152, %rd107;
	mad.lo.s64 	%rd159, %rd158, %rd109, %rd44;
	mad.lo.s64 	%rd160, %rd159, %rd111, %rd49;
	shl.b64 	%rd161, %rd160, 2;
	add.s64 	%rd162, %rd2, %rd161;
	ld.global.f32 	%f4, [%rd162];
	add.s64 	%rd163, %rd315, %rd61;
	st.global.f32 	[%rd163], %f4;
	add.s64 	%rd164, %rd158, %rd107;
	mad.lo.s64 	%rd165, %rd164, %rd109, %rd44;
	mad.lo.s64 	%rd166, %rd165, %rd111, %rd49;
	shl.b64 	%rd167, %rd166, 2;
	add.s64 	%rd168, %rd2, %rd167;
	ld.global.f32 	%f5, [%rd168];
	add.s64 	%rd169, %rd315, %rd62;
	st.global.f32 	[%rd169], %f5;
	add.s64 	%rd170, %rd164, %rd107;
	mad.lo.s64 	%rd171, %rd170, %rd109, %rd44;
	mad.lo.s64 	%rd172, %rd171, %rd111, %rd49;
	shl.b64 	%rd173, %rd172, 2;
	add.s64 	%rd174, %rd2, %rd173;
	ld.global.f32 	%f6, [%rd174];
	add.s64 	%rd175, %rd315, %rd63;
	st.global.f32 	[%rd175], %f6;
	add.s64 	%rd176, %rd170, %rd107;
	mad.lo.s64 	%rd177, %rd176, %rd109, %rd44;
	mad.lo.s64 	%rd178, %rd177, %rd111, %rd49;
	shl.b64 	%rd179, %rd178, 2;
	add.s64 	%rd180, %rd2, %rd179;
	ld.global.f32 	%f7, [%rd180];
	add.s64 	%rd181, %rd315, %rd64;
	st.global.f32 	[%rd181], %f7;
	add.s64 	%rd182, %rd176, %rd107;
	mad.lo.s64 	%rd183, %rd182, %rd109, %rd44;
	mad.lo.s64 	%rd184, %rd183, %rd111, %rd49;
	shl.b64 	%rd185, %rd184, 2;
	add.s64 	%rd186, %rd2, %rd185;
	ld.global.f32 	%f8, [%rd186];
	add.s64 	%rd187, %rd315, %rd65;
	st.global.f32 	[%rd187], %f8;
	add.s64 	%rd317, %rd317, 8;
	add.s64 	%rd316, %rd316, -8;
	add.s64 	%rd315, %rd315, %rd59;
	setp.eq.s64 	%p22, %rd316, 0;
	@%p22 bra 	$L__BB1_35;
	bra.uni 	$L__BB1_34;
$L__BB1_35:
	and.b64  	%rd94, %rd105, 7;
	setp.eq.s64 	%p23, %rd94, 0;
	@%p23 bra 	$L__BB1_55;
	and.b64  	%rd97, %rd105, 3;
	setp.lt.u64 	%p24, %rd94, 4;
	@%p24 bra 	$L__BB1_38;
	mad.lo.s64 	%rd188, %rd321, %rd107, %rd39;
	mad.lo.s64 	%rd189, %rd188, %rd109, %rd44;
	mad.lo.s64 	%rd190, %rd189, %rd111, %rd49;
	shl.b64 	%rd191, %rd190, 2;
	add.s64 	%rd192, %rd2, %rd191;
	ld.global.f32 	%f9, [%rd192];
	mad.lo.s64 	%rd193, %rd321, %rd10, %rd11;
	shl.b64 	%rd194, %rd193, 2;
	add.s64 	%rd195, %rd1, %rd194;
	st.global.f32 	[%rd195], %f9;
	add.s64 	%rd196, %rd321, 1;
	and.b64  	%rd197, %rd196, 4294967295;
	mad.lo.s64 	%rd198, %rd197, %rd107, %rd39;
	mad.lo.s64 	%rd199, %rd198, %rd109, %rd44;
	mad.lo.s64 	%rd200, %rd199, %rd111, %rd49;
	shl.b64 	%rd201, %rd200, 2;
	add.s64 	%rd202, %rd2, %rd201;
	ld.global.f32 	%f10, [%rd202];
	mad.lo.s64 	%rd203, %rd197, %rd10, %rd11;
	shl.b64 	%rd204, %rd203, 2;
	add.s64 	%rd205, %rd1, %rd204;
	st.global.f32 	[%rd205], %f10;
	add.s64 	%rd206, %rd321, 2;
	and.b64  	%rd207, %rd206, 4294967295;
	mad.lo.s64 	%rd208, %rd207, %rd107, %rd39;
	mad.lo.s64 	%rd209, %rd208, %rd109, %rd44;
	mad.lo.s64 	%rd210, %rd209, %rd111, %rd49;
	shl.b64 	%rd211, %rd210, 2;
	add.s64 	%rd212, %rd2, %rd211;
	ld.global.f32 	%f11, [%rd212];
	mad.lo.s64 	%rd213, %rd207, %rd10, %rd11;
	shl.b64 	%rd214, %rd213, 2;
	add.s64 	%rd215, %rd1, %rd214;
	st.global.f32 	[%rd215], %f11;
	add.s64 	%rd216, %rd321, 3;
	and.b64  	%rd217, %rd216, 4294967295;
	mad.lo.s64 	%rd218, %rd217, %rd107, %rd39;
	mad.lo.s64 	%rd219, %rd218, %rd109, %rd44;
	mad.lo.s64 	%rd220, %rd219, %rd111, %rd49;
	shl.b64 	%rd221, %rd220, 2;
	add.s64 	%rd222, %rd2, %rd221;
	ld.global.f32 	%f12, [%rd222];
	mad.lo.s64 	%rd223, %rd217, %rd10, %rd11;
	shl.b64 	%rd224, %rd223, 2;
	add.s64 	%rd225, %rd1, %rd224;
	st.global.f32 	[%rd225], %f12;
	add.s64 	%rd226, %rd321, 4;
	and.b64  	%rd321, %rd226, 4294967295;
$L__BB1_38:
	setp.eq.s64 	%p25, %rd97, 0;
	@%p25 bra 	$L__BB1_55;
	setp.eq.s64 	%p26, %rd97, 1;
	@%p26 bra 	$L__BB1_41;
	mad.lo.s64 	%rd227, %rd321, %rd107, %rd39;
	mad.lo.s64 	%rd228, %rd227, %rd109, %rd44;
	mad.lo.s64 	%rd229, %rd228, %rd111, %rd49;
	shl.b64 	%rd230, %rd229, 2;
	add.s64 	%rd231, %rd2, %rd230;
	ld.global.f32 	%f13, [%rd231];
	mad.lo.s64 	%rd232, %rd321, %rd10, %rd11;
	shl.b64 	%rd233, %rd232, 2;
	add.s64 	%rd234, %rd1, %rd233;
	st.global.f32 	[%rd234], %f13;
	add.s64 	%rd235, %rd321, 1;
	and.b64  	%rd236, %rd235, 4294967295;
	mad.lo.s64 	%rd237, %rd236, %rd107, %rd39;
	mad.lo.s64 	%rd238, %rd237, %rd109, %rd44;
	mad.lo.s64 	%rd239, %rd238, %rd111, %rd49;
	shl.b64 	%rd240, %rd239, 2;
	add.s64 	%rd241, %rd2, %rd240;
	ld.global.f32 	%f14, [%rd241];
	mad.lo.s64 	%rd242, %rd236, %rd10, %rd11;
	shl.b64 	%rd243, %rd242, 2;
	add.s64 	%rd244, %rd1, %rd243;
	st.global.f32 	[%rd244], %f14;
	add.s64 	%rd245, %rd321, 2;
	and.b64  	%rd321, %rd245, 4294967295;
$L__BB1_41:
	and.b64  	%rd246, %rd105, 1;
	setp.eq.b64 	%p27, %rd246, 1;
	not.pred 	%p28, %p27;
	@%p28 bra 	$L__BB1_55;
	mad.lo.s64 	%rd247, %rd321, %rd107, %rd39;
	mad.lo.s64 	%rd248, %rd247, %rd109, %rd44;
	mad.lo.s64 	%rd249, %rd248, %rd111, %rd49;
	shl.b64 	%rd250, %rd249, 2;
	add.s64 	%rd251, %rd2, %rd250;
	ld.global.f32 	%f15, [%rd251];
	mad.lo.s64 	%rd252, %rd321, %rd10, %rd11;
	shl.b64 	%rd253, %rd252, 2;
	add.s64 	%rd254, %rd1, %rd253;
	st.global.f32 	[%rd254], %f15;
	bra.uni 	$L__BB1_55;
$L__BB1_43:
	setp.eq.s64 	%p29, %rd105, 0;
	@%p29 bra 	$L__BB1_55;
	and.b64  	%rd66, %rd105, 7;
	setp.lt.u64 	%p30, %rd105, 8;
	mov.b64 	%rd319, 0;
	@%p30 bra 	$L__BB1_47;
	and.b64  	%rd319, %rd105, -8;
	mul.lo.s64 	%rd256, %rd104, %rd104;
	mul.lo.s64 	%rd257, %rd107, %rd256;
	mul.lo.s64 	%rd258, %rd257, %rd108;
	mul.lo.s64 	%rd259, %rd258, %rd110;
	shl.b64 	%rd68, %rd259, 2;
	shl.b64 	%rd260, %rd11, 2;
	add.s64 	%rd313, %rd1, %rd260;
	shl.b64 	%rd70, %rd259, 5;
	shl.b64 	%rd71, %rd259, 3;
	mul.lo.s64 	%rd72, %rd259, 12;
	shl.b64 	%rd73, %rd259, 4;
	mul.lo.s64 	%rd74, %rd259, 20;
	mul.lo.s64 	%rd75, %rd259, 24;
	mul.lo.s64 	%rd76, %rd259, 28;
	mov.u64 	%rd314, %rd319;
$L__BB1_46:
	.pragma "nounroll";
	mov.b32 	%r40, 0;
	st.global.u32 	[%rd313], %r40;
	add.s64 	%rd261, %rd313, %rd68;
	st.global.u32 	[%rd261], %r40;
	add.s64 	%rd262, %rd313, %rd71;
	st.global.u32 	[%rd262], %r40;
	add.s64 	%rd263, %rd313, %rd72;
	st.global.u32 	[%rd263], %r40;
	add.s64 	%rd264, %rd313, %rd73;
	st.global.u32 	[%rd264], %r40;
	add.s64 	%rd265, %rd313, %rd74;
	st.global.u32 	[%rd265], %r40;
	add.s64 	%rd266, %rd313, %rd75;
	st.global.u32 	[%rd266], %r40;
	add.s64 	%rd267, %rd313, %rd76;
	st.global.u32 	[%rd267], %r40;
	add.s64 	%rd314, %rd314, -8;
	add.s64 	%rd313, %rd313, %rd70;
	setp.eq.s64 	%p31, %rd314, 0;
	@%p31 bra 	$L__BB1_47;
	bra.uni 	$L__BB1_46;
$L__BB1_47:
	setp.eq.s64 	%p32, %rd66, 0;
	@%p32 bra 	$L__BB1_55;
	and.b64  	%rd88, %rd105, 3;
	setp.lt.u64 	%p33, %rd66, 4;
	@%p33 bra 	$L__BB1_50;
	mad.lo.s64 	%rd268, %rd319, %rd10, %rd11;
	shl.b64 	%rd269, %rd268, 2;
	add.s64 	%rd270, %rd1, %rd269;
	mov.b32 	%r41, 0;
	st.global.u32 	[%rd270], %r41;
	add.s64 	%rd271, %rd319, 1;
	and.b64  	%rd272, %rd271, 4294967295;
	mad.lo.s64 	%rd273, %rd272, %rd10, %rd11;
	shl.b64 	%rd274, %rd273, 2;
	add.s64 	%rd275, %rd1, %rd274;
	st.global.u32 	[%rd275], %r41;
	add.s64 	%rd276, %rd319, 2;
	and.b64  	%rd277, %rd276, 4294967295;
	mad.lo.s64 	%rd278, %rd277, %rd10, %rd11;
	shl.b64 	%rd279, %rd278, 2;
	add.s64 	%rd280, %rd1, %rd279;
	st.global.u32 	[%rd280], %r41;
	add.s64 	%rd281, %rd319, 3;
	and.b64  	%rd282, %rd281, 4294967295;
	mad.lo.s64 	%rd283, %rd282, %rd10, %rd11;
	shl.b64 	%rd284, %rd283, 2;
	add.s64 	%rd285, %rd1, %rd284;
	st.global.u32 	[%rd285], %r41;
	add.s64 	%rd286, %rd319, 4;
	and.b64  	%rd319, %rd286, 4294967295;
$L__BB1_50:
	setp.eq.s64 	%p34, %rd88, 0;
	@%p34 bra 	$L__BB1_55;
	setp.eq.s64 	%p35, %rd88, 1;
	@%p35 bra 	$L__BB1_53;
	mad.lo.s64 	%rd287, %rd319, %rd10, %rd11;
	shl.b64 	%rd288, %rd287, 2;
	add.s64 	%rd289, %rd1, %rd288;
	mov.b32 	%r42, 0;
	st.global.u32 	[%rd289], %r42;
	add.s64 	%rd290, %rd319, 1;
	and.b64  	%rd291, %rd290, 4294967295;
	mad.lo.s64 	%rd292, %rd291, %rd10, %rd11;
	shl.b64 	%rd293, %rd292, 2;
	add.s64 	%rd294, %rd1, %rd293;
	st.global.u32 	[%rd294], %r42;
	add.s64 	%rd295, %rd319, 2;
	and.b64  	%rd319, %rd295, 4294967295;
$L__BB1_53:
	and.b64  	%rd296, %rd105, 1;
	setp.eq.b64 	%p36, %rd296, 1;
	not.pred 	%p37, %p36;
	@%p37 bra 	$L__BB1_55;
	mad.lo.s64 	%rd297, %rd319, %rd10, %rd11;
	shl.b64 	%rd298, %rd297, 2;
	add.s64 	%rd299, %rd1, %rd298;
	mov.b32 	%r43, 0;
	st.global.u32 	[%rd299], %r43;
$L__BB1_55:
	ret;

}
	// .globl	transpose_and_broadcast_filters_f32
.visible .entry transpose_and_broadcast_filters_f32(
	.param .align 8 .b8 transpose_and_broadcast_filters_f32_param_0[80],
	.param .u64 .ptr .align 1 transpose_and_broadcast_filters_f32_param_1,
	.param .u64 .ptr .align 1 transpose_and_broadcast_filters_f32_param_2,
	.param .u64 .ptr .align 1 transpose_and_broadcast_filters_f32_param_3
)
{
	.reg .pred 	%p<15>;
	.reg .b32 	%r<23>;
	.reg .b32 	%f<2>;
	.reg .b64 	%rd<126>;

	ld.param.u64 	%rd3, [transpose_and_broadcast_filters_f32_param_0+24];
	ld.param.u64 	%rd2, [transpose_and_broadcast_filters_f32_param_0+16];
	ld.param.u64 	%rd4, [transpose_and_broadcast_filters_f32_param_0+32];
	ld.param.u64 	%rd5, [transpose_and_broadcast_filters_f32_param_0+40];
	ld.param.u64 	%rd43, [transpose_and_broadcast_filters_f32_param_1];
	ld.param.u64 	%rd44, [transpose_and_broadcast_filters_f32_param_2];
	ld.param.u64 	%rd45, [transpose_and_broadcast_filters_f32_param_3];
	cvta.to.global.u64 	%rd1, %rd45;
	mov.u32 	%r1, %ctaid.x;
	mov.u32 	%r2, %ntid.x;
	mov.u32 	%r3, %tid.x;
	mad.lo.s32 	%r4, %r1, %r2, %r3;
	mul.lo.s64 	%rd46, %rd4, %rd5;
	mul.lo.s64 	%rd47, %rd46, %rd2;
	mul.lo.s64 	%rd6, %rd47, %rd2;
	cvt.u64.u32 	%rd7, %r4;
	setp.le.u64 	%p1, %rd6, %rd7;
	@%p1 bra 	$L__BB2_25;
	and.b64  	%rd48, %rd2, -4294967296;
	setp.ne.s64 	%p2, %rd48, 0;
	@%p2 bra 	$L__BB2_3;
	cvt.u32.u64 	%r5, %rd2;
	cvt.u32.u64 	%r6, %rd7;
	div.u32 	%r7, %r6, %r5;
	mul.lo.s32 	%r8, %r7, %r5;
	sub.s32 	%r9, %r6, %r8;
	cvt.u64.u32 	%rd114, %r7;
	cvt.u64.u32 	%rd115, %r9;
	bra.uni 	$L__BB2_4;
$L__BB2_3:
	div.u64 	%rd114, %rd7, %rd2;
	mul.lo.s64 	%rd49, %rd114, %rd2;
	sub.s64 	%rd115, %rd7, %rd49;
$L__BB2_4:
	setp.ne.s64 	%p3, %rd48, 0;
	@%p3 bra 	$L__BB2_6;
	cvt.u32.u64 	%r10, %rd2;
	cvt.u32.u64 	%r11, %rd114;
	div.u32 	%r12, %r11, %r10;
	mul.lo.s32 	%r13, %r12, %r10;
	sub.s32 	%r14, %r11, %r13;
	cvt.u64.u32 	%rd116, %r12;
	cvt.u64.u32 	%rd117, %r14;
	bra.uni 	$L__BB2_7;
$L__BB2_6:
	div.u64 	%rd116, %rd114, %rd2;
	mul.lo.s64 	%rd51, %rd116, %rd2;
	sub.s64 	%rd117, %rd114, %rd51;
$L__BB2_7:
	and.b64  	%rd52, %rd4, -4294967296;
	setp.ne.s64 	%p4, %rd52, 0;
	@%p4 bra 	$L__BB2_9;
	cvt.u32.u64 	%r15, %rd4;
	cvt.u32.u64 	%r16, %rd116;
	div.u32 	%r17, %r16, %r15;
	mul.lo.s32 	%r18, %r17, %r15;
	sub.s32 	%r19, %r16, %r18;
	cvt.u64.u32 	%rd118, %r17;
	cvt.u64.u32 	%rd119, %r19;
	bra.uni 	$L__BB2_10;
$L__BB2_9:
	div.u64 	%rd118, %rd116, %rd4;
	mul.lo.s64 	%rd53, %rd118, %rd4;
	sub.s64 	%rd119, %rd116, %rd53;
$L__BB2_10:
	and.b64  	%rd54, %rd5, -4294967296;
	setp.ne.s64 	%p5, %rd54, 0;
	@%p5 bra 	$L__BB2_12;
	cvt.u32.u64 	%r20, %rd5;
	cvt.u32.u64 	%r21, %rd118;
	rem.u32 	%r22, %r21, %r20;
	cvt.u64.u32 	%rd120, %r22;
	bra.uni 	$L__BB2_13;
$L__BB2_12:
	rem.u64 	%rd120, %rd118, %rd5;
$L__BB2_13:
	cvta.to.global.u64 	%rd55, %rd44;
	mul.lo.s64 	%rd29, %rd119, %rd5;
	ld.global.u64 	%rd56, [%rd55];
	mul.lo.s64 	%rd57, %rd56, %rd120;
	ld.global.u64 	%rd58, [%rd55+8];
	mad.lo.s64 	%rd59, %rd58, %rd119, %rd57;
	ld.global.u64 	%rd60, [%rd55+16];
	mad.lo.s64 	%rd61, %rd60, %rd117, %rd59;
	ld.global.u64 	%rd62, [%rd55+24];
	mad.lo.s64 	%rd63, %rd62, %rd115, %rd61;
	cvta.to.global.u64 	%rd64, %rd43;
	shl.b64 	%rd65, %rd63, 2;
	add.s64 	%rd66, %rd64, %rd65;
	ld.global.f32 	%f1, [%rd66];
	setp.eq.s64 	%p6, %rd3, 0;
	@%p6 bra 	$L__BB2_25;
	add.s64 	%rd68, %rd120, %rd29;
	mad.lo.s64 	%rd69, %rd68, %rd2, %rd117;
	mad.lo.s64 	%rd30, %rd69, %rd2, %rd115;
	and.b64  	%rd31, %rd3, 7;
	setp.lt.u64 	%p7, %rd3, 8;
	mov.b64 	%rd124, 0;
	@%p7 bra 	$L__BB2_17;
	and.b64  	%rd124, %rd3, -8;
	mov.b64 	%rd122, 0;
	mov.u64 	%rd121, %rd124;
$L__BB2_16:
	.pragma "nounroll";
	mad.lo.s64 	%rd71, %rd122, %rd6, %rd30;
	shl.b64 	%rd72, %rd71, 2;
	add.s64 	%rd73, %rd1, %rd72;
	st.global.f32 	[%rd73], %f1;
	shl.b64 	%rd74, %rd6, 2;
	add.s64 	%rd75, %rd73, %rd74;
	st.global.f32 	[%rd75], %f1;
	add.s64 	%rd76, %rd75, %rd74;
	st.global.f32 	[%rd76], %f1;
	add.s64 	%rd77, %rd76, %rd74;
	st.global.f32 	[%rd77], %f1;
	add.s64 	%rd78, %rd77, %rd74;
	st.global.f32 	[%rd78], %f1;
	add.s64 	%rd79, %rd78, %rd74;
	st.global.f32 	[%rd79], %f1;
	add.s64 	%rd80, %rd79, %rd74;
	st.global.f32 	[%rd80], %f1;
	add.s64 	%rd81, %rd80, %rd74;
	st.global.f32 	[%rd81], %f1;
	add.s64 	%rd122, %rd122, 8;
	add.s64 	%rd121, %rd121, -8;
	setp.ne.s64 	%p8, %rd121, 0;
	@%p8 bra 	$L__BB2_16;
$L__BB2_17:
	setp.eq.s64 	%p9, %rd31, 0;
	@%p9 bra 	$L__BB2_25;
	and.b64  	%rd38, %rd3, 3;
	setp.lt.u64 	%p10, %rd31, 4;
	@%p10 bra 	$L__BB2_20;
	mad.lo.s64 	%rd82, %rd124, %rd6, %rd30;
	shl.b64 	%rd83, %rd82, 2;
	add.s64 	%rd84, %rd1, %rd83;
	st.global.f32 	[%rd84], %f1;
	add.s64 	%rd85, %rd124, 1;
	and.b64  	%rd86, %rd85, 4294967295;
	mad.lo.s64 	%rd87, %rd86, %rd6, %rd30;
	shl.b64 	%rd88, %rd87, 2;
	add.s64 	%rd89, %rd1, %rd88;
	st.global.f32 	[%rd89], %f1;
	add.s64 	%rd90, %rd124, 2;
	and.b64  	%rd91, %rd90, 4294967295;
	mad.lo.s64 	%rd92, %rd91, %rd6, %rd30;
	shl.b64 	%rd93, %rd92, 2;
	add.s64 	%rd94, %rd1, %rd93;
	st.global.f32 	[%rd94], %f1;
	add.s64 	%rd95, %rd124, 3;
	and.b64  	%rd96, %rd95, 4294967295;
	mad.lo.s64 	%rd97, %rd96, %rd6, %rd30;
	shl.b64 	%rd98, %rd97, 2;
	add.s64 	%rd99, %rd1, %rd98;
	st.global.f32 	[%rd99], %f1;
	add.s64 	%rd100, %rd124, 4;
	and.b64  	%rd124, %rd100, 4294967295;
$L__BB2_20:
	setp.eq.s64 	%p11, %rd38, 0;
	@%p11 bra 	$L__BB2_25;
	setp.eq.s64 	%p12, %rd38, 1;
	@%p12 bra 	$L__BB2_23;
	mad.lo.s64 	%rd101, %rd124, %rd6, %rd30;
	shl.b64 	%rd102, %rd101, 2;
	add.s64 	%rd103, %rd1, %rd102;
	st.global.f32 	[%rd103], %f1;
	add.s64 	%rd104, %rd124, 1;
	and.b64  	%rd105, %rd104, 4294967295;
	mad.lo.s64 	%rd106, %rd105, %rd6, %rd30;
	shl.b64 	%rd107, %rd106, 2;
	add.s64 	%rd108, %rd1, %rd107;
	st.global.f32 	[%rd108], %f1;
	add.s64 	%rd109, %rd124, 2;
	and.b64  	%rd124, %rd109, 4294967295;
$L__BB2_23:
	and.b64  	%rd110, %rd3, 1;
	setp.eq.b64 	%p13, %rd110, 1;
	not.pred 	%p14, %p13;
	@%p14 bra 	$L__BB2_25;
	mad.lo.s64 	%rd111, %rd124, %rd6, %rd30;
	shl.b64 	%rd112, %rd111, 2;
	add.s64 	%rd113, %rd1, %rd112;
	st.global.f32 	[%rd113], %f1;
$L__BB2_25:
	ret;

}
	// .globl	sum_transposed_filters_f32
.visible .entry sum_transposed_filters_f32(
	.param .align 8 .b8 sum_transposed_filters_f32_param_0[80],
	.param .u64 .ptr .align 1 sum_transposed_filters_f32_param_1,
	.param .u64 .ptr .align 1 sum_transposed_filters_f32_param_2,
	.param .u64 .ptr .align 1 sum_transposed_filters_f32_param_3
)
{
	.reg .pred 	%p<15>;
	.reg .b32 	%r<23>;
	.reg .b32 	%f<85>;
	.reg .b64 	%rd<171>;

	ld.param.u64 	%rd3, [sum_transposed_filters_f32_param_0+24];
	ld.param.u64 	%rd2, [sum_transposed_filters_f32_param_0+16];
	ld.param.u64 	%rd4, [sum_transposed_filters_f32_param_0+32];
	ld.param.u64 	%rd5, [sum_transposed_filters_f32_param_0+40];
	ld.param.u64 	%rd51, [sum_transposed_filters_f32_param_1];
	ld.param.u64 	%rd49, [sum_transposed_filters_f32_param_2];
	ld.param.u64 	%rd50, [sum_transposed_filters_f32_param_3];
	cvta.to.global.u64 	%rd1, %rd51;
	mov.u32 	%r1, %ctaid.x;
	mov.u32 	%r2, %ntid.x;
	mov.u32 	%r3, %tid.x;
	mad.lo.s32 	%r4, %r1, %r2, %r3;
	mul.lo.s64 	%rd52, %rd5, %rd4;
	mul.lo.s64 	%rd53, %rd52, %rd2;
	mul.lo.s64 	%rd6, %rd53, %rd2;
	cvt.u64.u32 	%rd7, %r4;
	setp.le.u64 	%p1, %rd6, %rd7;
	@%p1 bra 	$L__BB3_26;
	and.b64  	%rd54, %rd2, -4294967296;
	setp.ne.s64 	%p2, %rd54, 0;
	@%p2 bra 	$L__BB3_3;
	cvt.u32.u64 	%r5, %rd2;
	cvt.u32.u64 	%r6, %rd7;
	div.u32 	%r7, %r6, %r5;
	mul.lo.s32 	%r8, %r7, %r5;
	sub.s32 	%r9, %r6, %r8;
	cvt.u64.u32 	%rd157, %r7;
	cvt.u64.u32 	%rd158, %r9;
	bra.uni 	$L__BB3_4;
$L__BB3_3:
	div.u64 	%rd157, %rd7, %rd2;
	mul.lo.s64 	%rd55, %rd157, %rd2;
	sub.s64 	%rd158, %rd7, %rd55;
$L__BB3_4:
	setp.ne.s64 	%p3, %rd54, 0;
	@%p3 bra 	$L__BB3_6;
	cvt.u32.u64 	%r10, %rd2;
	cvt.u32.u64 	%r11, %rd157;
	div.u32 	%r12, %r11, %r10;
	mul.lo.s32 	%r13, %r12, %r10;
	sub.s32 	%r14, %r11, %r13;
	cvt.u64.u32 	%rd159, %r12;
	cvt.u64.u32 	%rd160, %r14;
	bra.uni 	$L__BB3_7;
$L__BB3_6:
	div.u64 	%rd159, %rd157, %rd2;
	mul.lo.s64 	%rd57, %rd159, %rd2;
	sub.s64 	%rd160, %rd157, %rd57;
$L__BB3_7:
	and.b64  	%rd58, %rd4, -4294967296;
	setp.ne.s64 	%p4, %rd58, 0;
	@%p4 bra 	$L__BB3_9;
	cvt.u32.u64 	%r15, %rd4;
	cvt.u32.u64 	%r16, %rd159;
	div.u32 	%r17, %r16, %r15;
	mul.lo.s32 	%r18, %r17, %r15;
	sub.s32 	%r19, %r16, %r18;
	cvt.u64.u32 	%rd161, %r17;
	cvt.u64.u32 	%rd162, %r19;
	bra.uni 	$L__BB3_10;
$L__BB3_9:
	div.u64 	%rd161, %rd159, %rd4;
	mul.lo.s64 	%rd59, %rd161, %rd4;
	sub.s64 	%rd162, %rd159, %rd59;
$L__BB3_10:
	and.b64  	%rd60, %rd5, -4294967296;
	setp.ne.s64 	%p5, %rd60, 0;
	@%p5 bra 	$L__BB3_12;
	cvt.u32.u64 	%r20, %rd5;
	cvt.u32.u64 	%r21, %rd161;
	rem.u32 	%r22, %r21, %r20;
	cvt.u64.u32 	%rd163, %r22;
	bra.uni 	$L__BB3_13;
$L__BB3_12:
	rem.u64 	%rd163, %rd161, %rd5;
$L__BB3_13:
	cvta.to.global.u64 	%rd61, %rd50;
	mul.lo.s64 	%rd29, %rd162, %rd5;
	ld.global.u64 	%rd62, [%rd61];
	mul.lo.s64 	%rd63, %rd62, %rd163;
	ld.global.u64 	%rd64, [%rd61+8];
	mad.lo.s64 	%rd65, %rd64, %rd162, %rd63;
	ld.global.u64 	%rd66, [%rd61+16];
	mad.lo.s64 	%rd67, %rd66, %rd160, %rd65;
	ld.global.u64 	%rd68, [%rd61+24];
	mad.lo.s64 	%rd30, %rd68, %rd158, %rd67;
	setp.eq.s64 	%p6, %rd3, 0;
	mov.f32 	%f84, 0f00000000;
	@%p6 bra 	$L__BB3_25;
	add.s64 	%rd70, %rd163, %rd29;
	mad.lo.s64 	%rd71, %rd70, %rd2, %rd160;
	mad.lo.s64 	%rd31, %rd71, %rd2, %rd158;
	and.b64  	%rd32, %rd3, 15;
	setp.lt.u64 	%p7, %rd3, 16;
	mov.f32 	%f84, 0f00000000;
	mov.b64 	%rd167, 0;
	@%p7 bra 	$L__BB3_17;
	and.b64  	%rd167, %rd3, -16;
	mov.f32 	%f84, 0f00000000;
	mov.b64 	%rd165, 0;
	mov.u64 	%rd164, %rd167;
$L__BB3_16:
	.pragma "nounroll";
	mad.lo.s64 	%rd73, %rd165, %rd6, %rd31;
	shl.b64 	%rd74, %rd73, 2;
	add.s64 	%rd75, %rd1, %rd74;
	ld.global.f32 	%f18, [%rd75];
	add.f32 	%f19, %f84, %f18;
	shl.b64 	%rd76, %rd6, 2;
	add.s64 	%rd77, %rd75, %rd76;
	ld.global.f32 	%f20, [%rd77];
	add.f32 	%f21, %f19, %f20;
	add.s64 	%rd78, %rd77, %rd76;
	ld.global.f32 	%f22, [%rd78];
	add.f32 	%f23, %f21, %f22;
	add.s64 	%rd79, %rd78, %rd76;
	ld.global.f32 	%f24, [%rd79];
	add.f32 	%f25, %f23, %f24;
	add.s64 	%rd80, %rd79, %rd76;
	ld.global.f32 	%f26, [%rd80];
	add.f32 	%f27, %f25, %f26;
	add.s64 	%rd81, %rd80, %rd76;
	ld.global.f32 	%f28, [%rd81];
	add.f32 	%f29, %f27, %f28;
	add.s64 	%rd82, %rd81, %rd76;
	ld.global.f32 	%f30, [%rd82];
	add.f32 	%f31, %f29, %f30;
	add.s64 	%rd83, %rd82, %rd76;
	ld.global.f32 	%f32, [%rd83];
	add.f32 	%f33, %f31, %f32;
	add.s64 	%rd84, %rd83, %rd76;
	ld.global.f32 	%f34, [%rd84];
	add.f32 	%f35, %f33, %f34;
	add.s64 	%rd85, %rd84, %rd76;
	ld.global.f32 	%f36, [%rd85];
	add.f32 	%f37, %f35, %f36;
	add.s64 	%rd86, %rd85, %rd76;
	ld.global.f32 	%f38, [%rd86];
	add.f32 	%f39, %f37, %f38;
	add.s64 	%rd87, %rd86, %rd76;
	ld.global.f32 	%f40, [%rd87];
	add.f32 	%f41, %f39, %f40;
	add.s64 	%rd88, %rd87, %rd76;
	ld.global.f32 	%f42, [%rd88];
	add.f32 	%f43, %f41, %f42;
	add.s64 	%rd89, %rd88, %rd76;
	ld.global.f32 	%f44, [%rd89];
	add.f32 	%f45, %f43, %f44;
	add.s64 	%rd90, %rd89, %rd76;
	ld.global.f32 	%f46, [%rd90];
	add.f32 	%f47, %f45, %f46;
	add.s64 	%rd91, %rd90, %rd76;
	ld.global.f32 	%f48, [%rd91];
	add.f32 	%f84, %f47, %f48;
	add.s64 	%rd165, %rd165, 16;
	add.s64 	%rd164, %rd164, -16;
	setp.ne.s64 	%p8, %rd164, 0;
	@%p8 bra 	$L__BB3_16;
$L__BB3_17:
	setp.eq.s64 	%p9, %rd32, 0;
	@%p9 bra 	$L__BB3_25;
	and.b64  	%rd39, %rd3, 7;
	setp.lt.u64 	%p10, %rd32, 8;
	@%p10 bra 	$L__BB3_20;
	mad.lo.s64 	%rd92, %rd167, %rd6, %rd31;
	shl.b64 	%rd93, %rd92, 2;
	add.s64 	%rd94, %rd1, %rd93;
	ld.global.f32 	%f50, [%rd94];
	add.f32 	%f51, %f84, %f50;
	add.s64 	%rd95, %rd167, 1;
	and.b64  	%rd96, %rd95, 4294967295;
	mad.lo.s64 	%rd97, %rd96, %rd6, %rd31;
	shl.b64 	%rd98, %rd97, 2;
	add.s64 	%rd99, %rd1, %rd98;
	ld.global.f32 	%f52, [%rd99];
	add.f32 	%f53, %f51, %f52;
	add.s64 	%rd100, %rd167, 2;
	and.b64  	%rd101, %rd100, 4294967295;
	mad.lo.s64 	%rd102, %rd101, %rd6, %rd31;
	shl.b64 	%rd103, %rd102, 2;
	add.s64 	%rd104, %rd1, %rd103;
	ld.global.f32 	%f54, [%rd104];
	add.f32 	%f55, %f53, %f54;
	add.s64 	%rd105, %rd167, 3;
	and.b64  	%rd106, %rd105, 4294967295;
	mad.lo.s64 	%rd107, %rd106, %rd6, %rd31;
	shl.b64 	%rd108, %rd107, 2;
	add.s64 	%rd109, %rd1, %rd108;
	ld.global.f32 	%f56, [%rd109];
	add.f32 	%f57, %f55, %f56;
	add.s64 	%rd110, %rd167, 4;
	and.b64  	%rd111, %rd110, 4294967295;
	mad.lo.s64 	%rd112, %rd111, %rd6, %rd31;
	shl.b64 	%rd113, %rd112, 2;
	add.s64 	%rd114, %rd1, %rd113;
	ld.global.f32 	%f58, [%rd114];
	add.f32 	%f59, %f57, %f58;
	add.s64 	%rd115, %rd167, 5;
	and.b64  	%rd116, %rd115, 4294967295;
	mad.lo.s64 	%rd117, %rd116, %rd6, %rd31;
	shl.b64 	%rd118, %rd117, 2;
	add.s64 	%rd119, %rd1, %rd118;
	ld.global.f32 	%f60, [%rd119];
	add.f32 	%f61, %f59, %f60;
	add.s64 	%rd120, %rd167, 6;
	and.b64  	%rd121, %rd120, 4294967295;
	mad.lo.s64 	%rd122, %rd121, %rd6, %rd31;
	shl.b64 	%rd123, %rd122, 2;
	add.s64 	%rd124, %rd1, %rd123;
	ld.global.f32 	%f62, [%rd124];
	add.f32 	%f63, %f61, %f62;
	add.s64 	%rd125, %rd167, 7;
	and.b64  	%rd126, %rd125, 4294967295;
	mad.lo.s64 	%rd127, %rd126, %rd6, %rd31;
	shl.b64 	%rd128, %rd127, 2;
	add.s64 	%rd129, %rd1, %rd128;
	ld.global.f32 	%f64, [%rd129];
	add.f32 	%f84, %f63, %f64;
	add.s64 	%rd130, %rd167, 8;
	and.b64  	%rd167, %rd130, 4294967295;
$L__BB3_20:
	setp.eq.s64 	%p11, %rd39, 0;
	@%p11 bra 	$L__BB3_25;
	and.b64  	%rd169, %rd3, 3;
	setp.lt.u64 	%p12, %rd39, 4;
	@%p12 bra 	$L__BB3_23;
	mad.lo.s64 	%rd131, %rd167, %rd6, %rd31;
	shl.b64 	%rd132, %rd131, 2;
	add.s64 	%rd133, %rd1, %rd132;
	ld.global.f32 	%f66, [%rd133];
	add.f32 	%f67, %f84, %f66;
	add.s64 	%rd134, %rd167, 1;
	and.b64  	%rd135, %rd134, 4294967295;
	mad.lo.s64 	%rd136, %rd135, %rd6, %rd31;
	shl.b64 	%rd137, %rd136, 2;
	add.s64 	%rd138, %rd1, %rd137;
	ld.global.f32 	%f68, [%rd138];
	add.f32 	%f69, %f67, %f68;
	add.s64 	%rd139, %rd167, 2;
	and.b64  	%rd140, %rd139, 4294967295;
	mad.lo.s64 	%rd141, %rd140, %rd6, %rd31;
	shl.b64 	%rd142, %rd141, 2;
	add.s64 	%rd143, %rd1, %rd142;
	ld.global.f32 	%f70, [%rd143];
	add.f32 	%f71, %f69, %f70;
	add.s64 	%rd144, %rd167, 3;
	and.b64  	%rd145, %rd144, 4294967295;
	mad.lo.s64 	%rd146, %rd145, %rd6, %rd31;
	shl.b64 	%rd147, %rd146, 2;
	add.s64 	%rd148, %rd1, %rd147;
	ld.global.f32 	%f72, [%rd148];
	add.f32 	%f84, %f71, %f72;
	add.s64 	%rd149, %rd167, 4;
	and.b64  	%rd167, %rd149, 4294967295;
$L__BB3_23:
	setp.eq.s64 	%p13, %rd169, 0;
	@%p13 bra 	$L__BB3_25;
$L__BB3_24:
	.pragma "nounroll";
	mad.lo.s64 	%rd150, %rd167, %rd6, %rd31;
	shl.b64 	%rd151, %rd150, 2;
	add.s64 	%rd152, %rd1, %rd151;
	ld.global.f32 	%f73, [%rd152];
	add.f32 	%f84, %f84, %f73;
	add.s64 	%rd153, %rd167, 1;
	and.b64  	%rd167, %rd153, 4294967295;
	add.s64 	%rd169, %rd169, -1;
	setp.ne.s64 	%p14, %rd169, 0;
	@%p14 bra 	$L__BB3_24;
$L__BB3_25:
	cvta.to.global.u64 	%rd154, %rd49;
	shl.b64 	%rd155, %rd30, 2;
	add.s64 	%rd156, %rd154, %rd155;
	ld.global.f32 	%f74, [%rd156];
	add.f32 	%f75, %f84, %f74;
	st.global.f32 	[%rd156], %f75;
$L__BB3_26:
	ret;

}
	// .globl	unfold_input_into_patches_f64
.visible .entry unfold_input_into_patches_f64(
	.param .align 8 .b8 unfold_input_into_patches_f64_param_0[80],
	.param .u64 .ptr .align 1 unfold_input_into_patches_f64_param_1,
	.param .u64 .ptr .align 1 unfold_input_into_patches_f64_param_2,
	.param .u64 .ptr .align 1 unfold_input_into_patches_f64_param_3
)
{
	.reg .pred 	%p<11>;
	.reg .b32 	%r<33>;
	.reg .b64 	%rd<107>;
	.reg .b64 	%fd<2>;

	ld.param.u64 	%rd54, [unfold_input_into_patches_f64_param_0+64];
	ld.param.u64 	%rd52, [unfold_input_into_patches_f64_param_0+48];
	ld.param.u64 	%rd47, [unfold_input_into_patches_f64_param_0+8];
	ld.param.u64 	%rd46, [unfold_input_into_patches_f64_param_0];
	ld.param.u64 	%rd55, [unfold_input_into_patches_f64_param_0+72];
	ld.param.u64 	%rd53, [unfold_input_into_patches_f64_param_0+56];
	ld.param.u64 	%rd48, [unfold_input_into_patches_f64_param_0+16];
	ld.param.u64 	%rd50, [unfold_input_into_patches_f64_param_0+32];
	ld.param.u64 	%rd49, [unfold_input_into_patches_f64_param_0+24];
	ld.param.u64 	%rd56, [unfold_input_into_patches_f64_param_1];
	ld.param.u64 	%rd57, [unfold_input_into_patches_f64_param_2];
	ld.param.u64 	%rd58, [unfold_input_into_patches_f64_param_3];
	cvta.to.global.u64 	%rd1, %rd58;
	mov.u32 	%r1, %ctaid.x;
	mov.u32 	%r2, %ntid.x;
	mov.u32 	%r3, %tid.x;
	mad.lo.s32 	%r4, %r1, %r2, %r3;
	mul.lo.s64 	%rd59, %rd49, %rd50;
	mul.lo.s64 	%rd60, %rd59, %rd48;
	mul.lo.s64 	%rd61, %rd60, %rd48;
	mul.lo.s64 	%rd62, %rd61, %rd53;
	mul.lo.s64 	%rd63, %rd62, %rd55;
	cvt.u64.u32 	%rd7, %r4;
	setp.le.u64 	%p1, %rd63, %rd7;
	@%p1 bra 	$L__BB4_22;
	and.b64  	%rd64, %rd55, -4294967296;
	setp.ne.s64 	%p2, %rd64, 0;
	@%p2 bra 	$L__BB4_3;
	cvt.u32.u64 	%r5, %rd55;
	cvt.u32.u64 	%r6, %rd7;
	div.u32 	%r7, %r6, %r5;
	mul.lo.s32 	%r8, %r7, %r5;
	sub.s32 	%r9, %r6, %r8;
	cvt.u64.u32 	%rd96, %r7;
	cvt.u64.u32 	%rd97, %r9;
	bra.uni 	$L__BB4_4;
$L__BB4_3:
	div.u64 	%rd96, %rd7, %rd55;
	mul.lo.s64 	%rd65, %rd96, %rd55;
	sub.s64 	%rd97, %rd7, %rd65;
$L__BB4_4:
	and.b64  	%rd66, %rd53, -4294967296;
	setp.ne.s64 	%p3, %rd66, 0;
	@%p3 bra 	$L__BB4_6;
	cvt.u32.u64 	%r10, %rd53;
	cvt.u32.u64 	%r11, %rd96;
	div.u32 	%r12, %r11, %r10;
	mul.lo.s32 	%r13, %r12, %r10;
	sub.s32 	%r14, %r11, %r13;
	cvt.u64.u32 	%rd98, %r12;
	cvt.u64.u32 	%rd99, %r14;
	bra.uni 	$L__BB4_7;
$L__BB4_6:
	div.u64 	%rd98, %rd96, %rd53;
	mul.lo.s64 	%rd67, %rd98, %rd53;
	sub.s64 	%rd99, %rd96, %rd67;
$L__BB4_7:
	and.b64  	%rd68, %rd48, -4294967296;
	setp.ne.s64 	%p4, %rd68, 0;
	@%p4 bra 	$L__BB4_9;
	cvt.u32.u64 	%r15, %rd48;
	cvt.u32.u64 	%r16, %rd98;
	div.u32 	%r17, %r16, %r15;
	mul.lo.s32 	%r18, %r17, %r15;
	sub.s32 	%r19, %r16, %r18;
	cvt.u64.u32 	%rd100, %r17;
	cvt.u64.u32 	%rd101, %r19;
	bra.uni 	$L__BB4_10;
$L__BB4_9:
	div.u64 	%rd100, %rd98, %rd48;
	mul.lo.s64 	%rd69, %rd100, %rd48;
	sub.s64 	%rd101, %rd98, %rd69;
$L__BB4_10:
	and.b64  	%rd70, %rd48, -4294967296;
	setp.ne.s64 	%p5, %rd70, 0;
	@%p5 bra 	$L__BB4_12;
	cvt.u32.u64 	%r20, %rd48;
	cvt.u32.u64 	%r21, %rd100;
	div.u32 	%r22, %r21, %r20;
	mul.lo.s32 	%r23, %r22, %r20;
	sub.s32 	%r24, %r21, %r23;
	cvt.u64.u32 	%rd102, %r22;
	cvt.u64.u32 	%rd103, %r24;
	bra.uni 	$L__BB4_13;
$L__BB4_12:
	div.u64 	%rd102, %rd100, %rd48;
	mul.lo.s64 	%rd71, %rd102, %rd48;
	sub.s64 	%rd103, %rd100, %rd71;
$L__BB4_13:
	and.b64  	%rd72, %rd50, -4294967296;
	setp.ne.s64 	%p6, %rd72, 0;
	@%p6 bra 	$L__BB4_15;
	cvt.u32.u64 	%r25, %rd50;
	cvt.u32.u64 	%r26, %rd102;
	div.u32 	%r27, %r26, %r25;
	mul.lo.s32 	%r28, %r27, %r25;
	sub.s32 	%r29, %r26, %r28;
	cvt.u64.u32 	%rd104, %r27;
	cvt.u64.u32 	%rd105, %r29;
	bra.uni 	$L__BB4_16;
$L__BB4_15:
	div.u64 	%rd104, %rd102, %rd50;
	mul.lo.s64 	%rd73, %rd104, %rd50;
	sub.s64 	%rd105, %rd102, %rd73;
$L__BB4_16:
	and.b64  	%rd74, %rd49, -4294967296;
	setp.ne.s64 	%p7, %rd74, 0;
	@%p7 bra 	$L__BB4_18;
	cvt.u32.u64 	%r30, %rd49;
	cvt.u32.u64 	%r31, %rd104;
	rem.u32 	%r32, %r31, %r30;
	cvt.u64.u32 	%rd106, %r32;
	bra.uni 	$L__BB4_19;
$L__BB4_18:
	rem.u64 	%rd106, %rd104, %rd49;
$L__BB4_19:
	mul.lo.s64 	%rd75, %rd99, %rd46;
	sub.s64 	%rd76, %rd75, %rd47;
	add.s64 	%rd44, %rd76, %rd103;
	mul.lo.s64 	%rd77, %rd97, %rd46;
	sub.s64 	%rd78, %rd77, %rd47;
	add.s64 	%rd45, %rd78, %rd101;
	setp.lt.u64 	%p8, %rd44, %rd52;
	setp.lt.u64 	%p9, %rd45, %rd54;
	and.pred  	%p10, %p9, %p8;
	@%p10 bra 	$L__BB4_21;
	shl.b64 	%rd93, %rd7, 3;
	add.s64 	%rd94, %rd1, %rd93;
	mov.b64 	%rd95, 0;
	st.global.u64 	[%rd94], %rd95;
	bra.uni 	$L__BB4_22;
$L__BB4_21:
	cvta.to.global.u64 	%rd79, %rd57;
	ld.global.u64 	%rd80, [%rd79];
	mul.lo.s64 	%rd81, %rd80, %rd106;
	ld.global.u64 	%rd82, [%rd79+8];
	mad.lo.s64 	%rd83, %rd82, %rd105, %rd81;
	ld.global.u64 	%rd84, [%rd79+16];
	mad.lo.s64 	%rd85, %rd84, %rd44, %rd83;
	ld.global.u64 	%rd86, [%rd79+24];
	mad.lo.s64 	%rd87, %rd86, %rd45, %rd85;
	cvta.to.global.u64 	%rd88, %rd56;
	shl.b64 	%rd89, %rd87, 3;
	add.s64 	%rd90, %rd88, %rd89;
	ld.global.f64 	%fd1, [%rd90];
	shl.b64 	%rd91, %rd7, 3;
	add.s64 	%rd92, %rd1, %rd91;
	st.global.f64 	[%rd92], %fd1;
$L__BB4_22:
	ret;

}
	// .globl	unfold_output_into_patches_f64
.visible .entry unfold_output_into_patches_f64(
	.param .align 8 .b8 unfold_output_into_patches_f64_param_0[80],
	.param .u64 .ptr .align 1 unfold_output_into_patches_f64_param_1,
	.param .u64 .ptr .align 1 unfold_output_into_patches_f64_param_2
)
{
	.reg .pred 	%p<38>;
	.reg .b32 	%r<40>;
	.reg .b64 	%rd<328>;
	.reg .b64 	%fd<16>;

	ld.param.u64 	%rd111, [unfold_output_into_patches_f64_param_0+72];
	ld.param.u64 	%rd109, [unfold_output_into_patches_f64_param_0+56];
	ld.param.u64 	%rd105, [unfold_output_into_patches_f64_param_0+24];
	ld.param.u64 	%rd103, [unfold_output_into_patches_f64_param_0+8];
	ld.param.u64 	%rd102, [unfold_output_into_patches_f64_param_0];
	ld.param.u64 	%rd110, [unfold_output_into_patches_f64_param_0+64];
	ld.param.u64 	%rd108, [unfold_output_into_patches_f64_param_0+48];
	ld.param.u64 	%rd107, [unfold_output_into_patches_f64_param_0+40];
	ld.param.u64 	%rd104, [unfold_output_into_patches_f64_param_0+16];
	ld.param.u64 	%rd112, [unfold_output_into_patches_f64_param_1];
	ld.param.u64 	%rd113, [unfold_output_into_patches_f64_param_2];
	cvta.to.global.u64 	%rd1, %rd113;
	cvta.to.global.u64 	%rd2, %rd112;
	mov.u32 	%r1, %ctaid.x;
	mov.u32 	%r2, %ntid.x;
	mov.u32 	%r3, %tid.x;
	mad.lo.s32 	%r4, %r1, %r2, %r3;
	mul.lo.s64 	%rd114, %rd104, %rd107;
	mul.lo.s64 	%rd115, %rd114, %rd104;
	mul.lo.s64 	%rd116, %rd115, %rd108;
	mul.lo.s64 	%rd10, %rd116, %rd110;
	cvt.u64.u32 	%rd11, %r4;
	setp.le.u64 	%p1, %rd10, %rd11;
	@%p1 bra 	$L__BB5_55;
	and.b64  	%rd117, %rd110, -4294967296;
	setp.ne.s64 	%p2, %rd117, 0;
	@%p2 bra 	$L__BB5_3;
	cvt.u32.u64 	%r5, %rd110;
	cvt.u32.u64 	%r6, %rd11;
	div.u32 	%r7, %r6, %r5;
	mul.lo.s32 	%r8, %r7, %r5;
	sub.s32 	%r9, %r6, %r8;
	cvt.u64.u32 	%rd304, %r7;
	cvt.u64.u32 	%rd305, %r9;
	bra.uni 	$L__BB5_4;
$L__BB5_3:
	div.u64 	%rd304, %rd11, %rd110;
	mul.lo.s64 	%rd118, %rd304, %rd110;
	sub.s64 	%rd305, %rd11, %rd118;
$L__BB5_4:
	and.b64  	%rd119, %rd108, -4294967296;
	setp.ne.s64 	%p3, %rd119, 0;
	@%p3 bra 	$L__BB5_6;
	cvt.u32.u64 	%r10, %rd108;
	cvt.u32.u64 	%r11, %rd304;
	div.u32 	%r12, %r11, %r10;
	mul.lo.s32 	%r13, %r12, %r10;
	sub.s32 	%r14, %r11, %r13;
	cvt.u64.u32 	%rd306, %r12;
	cvt.u64.u32 	%rd307, %r14;
	bra.uni 	$L__BB5_7;
$L__BB5_6:
	div.u64 	%rd306, %rd304, %rd108;
	mul.lo.s64 	%rd120, %rd306, %rd108;
	sub.s64 	%rd307, %rd304, %rd120;
$L__BB5_7:
	and.b64  	%rd121, %rd104, -4294967296;
	setp.ne.s64 	%p4, %rd121, 0;
	@%p4 bra 	$L__BB5_9;
	cvt.u32.u64 	%r15, %rd104;
	cvt.u32.u64 	%r16, %rd306;
	div.u32 	%r17, %r16, %r15;
	mul.lo.s32 	%r18, %r17, %r15;
	sub.s32 	%r19, %r16, %r18;
	cvt.u64.u32 	%rd308, %r17;
	cvt.u64.u32 	%rd309, %r19;
	bra.uni 	$L__BB5_10;
$L__BB5_9:
	div.u64 	%rd308, %rd306, %rd104;
	mul.lo.s64 	%rd122, %rd308, %rd104;
	sub.s64 	%rd309, %rd306, %rd122;
$L__BB5_10:
	setp.ne.s64 	%p5, %rd121, 0;
	@%p5 bra 	$L__BB5_12;
	cvt.u32.u64 	%r20, %rd104;
	cvt.u32.u64 	%r21, %rd308;
	div.u32 	%r22, %r21, %r20;
	mul.lo.s32 	%r23, %r22, %r20;
	sub.s32 	%r24, %r21, %r23;
	cvt.u64.u32 	%rd310, %r22;
	cvt.u64.u32 	%rd311, %r24;
	bra.uni 	$L__BB5_13;
$L__BB5_12:
	div.u64 	%rd310, %rd308, %rd104;
	mul.lo.s64 	%rd124, %rd310, %rd104;
	sub.s64 	%rd311, %rd308, %rd124;
$L__BB5_13:
	and.b64  	%rd125, %rd107, -4294967296;
	setp.ne.s64 	%p6, %rd125, 0;
	@%p6 bra 	$L__BB5_15;
	cvt.u32.u64 	%r25, %rd107;
	cvt.u32.u64 	%r26, %rd310;
	rem.u32 	%r27, %r26, %r25;
	cvt.u64.u32 	%rd39, %r27;
	bra.uni 	$L__BB5_16;
$L__BB5_15:
	rem.u64 	%rd39, %rd310, %rd107;
$L__BB5_16:
	add.s64 	%rd40, %rd307, %rd103;
	sub.s64 	%rd41, %rd40, %rd311;
	or.b64  	%rd126, %rd41, %rd102;
	and.b64  	%rd127, %rd126, -4294967296;
	setp.ne.s64 	%p7, %rd127, 0;
	@%p7 bra 	$L__BB5_18;
	cvt.u32.u64 	%r28, %rd102;
	cvt.u32.u64 	%r29, %rd41;
	div.u32 	%r30, %r29, %r28;
	cvt.u64.u32 	%rd44, %r30;
	bra.uni 	$L__BB5_19;
$L__BB5_18:
	div.u64 	%rd44, %rd41, %rd102;
$L__BB5_19:
	add.s64 	%rd45, %rd305, %rd103;
	sub.s64 	%rd46, %rd45, %rd309;
	or.b64  	%rd128, %rd46, %rd102;
	and.b64  	%rd129, %rd128, -4294967296;
	setp.ne.s64 	%p8, %rd129, 0;
	@%p8 bra 	$L__BB5_21;
	cvt.u32.u64 	%r31, %rd102;
	cvt.u32.u64 	%r32, %rd46;
	div.u32 	%r33, %r32, %r31;
	cvt.u64.u32 	%rd49, %r33;
	bra.uni 	$L__BB5_22;
$L__BB5_21:
	div.u64 	%rd49, %rd46, %rd102;
$L__BB5_22:
	setp.lt.u64 	%p9, %rd40, %rd311;
	@%p9 bra 	$L__BB5_43;
	@%p7 bra 	$L__BB5_25;
	cvt.u32.u64 	%r34, %rd102;
	cvt.u32.u64 	%r35, %rd41;
	rem.u32 	%r36, %r35, %r34;
	cvt.u64.u32 	%rd315, %r36;
	bra.uni 	$L__BB5_26;
$L__BB5_25:
	rem.u64 	%rd315, %rd41, %rd102;
$L__BB5_26:
	setp.ne.s64 	%p11, %rd315, 0;
	setp.ge.u64 	%p12, %rd44, %rd109;
	or.pred  	%p13, %p12, %p11;
	setp.lt.u64 	%p14, %rd45, %rd309;
	or.pred  	%p15, %p14, %p13;
	@%p15 bra 	$L__BB5_43;
	setp.ne.s64 	%p16, %rd129, 0;
	@%p16 bra 	$L__BB5_29;
	cvt.u32.u64 	%r37, %rd102;
	cvt.u32.u64 	%r38, %rd46;
	rem.u32 	%r39, %r38, %r37;
	cvt.u64.u32 	%rd316, %r39;
	bra.uni 	$L__BB5_30;
$L__BB5_29:
	rem.u64 	%rd316, %rd46, %rd102;
$L__BB5_30:
	setp.ne.s64 	%p17, %rd316, 0;
	setp.ge.u64 	%p18, %rd49, %rd111;
	or.pred  	%p19, %p18, %p17;
	@%p19 bra 	$L__BB5_43;
	setp.eq.s64 	%p20, %rd105, 0;
	@%p20 bra 	$L__BB5_55;
	setp.lt.u64 	%p21, %rd105, 8;
	mov.b64 	%rd325, 0;
	@%p21 bra 	$L__BB5_35;
	and.b64  	%rd325, %rd105, -8;
	mul.lo.s64 	%rd136, %rd104, %rd104;
	mul.lo.s64 	%rd137, %rd107, %rd136;
	mul.lo.s64 	%rd138, %rd137, %rd108;
	mul.lo.s64 	%rd139, %rd138, %rd110;
	shl.b64 	%rd57, %rd139, 3;
	shl.b64 	%rd140, %rd11, 3;
	add.s64 	%rd319, %rd1, %rd140;
	shl.b64 	%rd59, %rd139, 6;
	shl.b64 	%rd60, %rd139, 4;
	mul.lo.s64 	%rd61, %rd139, 24;
	shl.b64 	%rd62, %rd139, 5;
	mul.lo.s64 	%rd63, %rd139, 40;
	mul.lo.s64 	%rd64, %rd139, 48;
	mul.lo.s64 	%rd65, %rd139, 56;
	mov.b64 	%rd321, 0;
	mov.u64 	%rd320, %rd325;
$L__BB5_34:
	.pragma "nounroll";
	mad.lo.s64 	%rd141, %rd321, %rd107, %rd39;
	mad.lo.s64 	%rd142, %rd141, %rd109, %rd44;
	mad.lo.s64 	%rd143, %rd142, %rd111, %rd49;
	shl.b64 	%rd144, %rd143, 3;
	add.s64 	%rd145, %rd2, %rd144;
	ld.global.f64 	%fd1, [%rd145];
	st.global.f64 	[%rd319], %fd1;
	add.s64 	%rd146, %rd141, %rd107;
	mad.lo.s64 	%rd147, %rd146, %rd109, %rd44;
	mad.lo.s64 	%rd148, %rd147, %rd111, %rd49;
	shl.b64 	%rd149, %rd148, 3;
	add.s64 	%rd150, %rd2, %rd149;
	ld.global.f64 	%fd2, [%rd150];
	add.s64 	%rd151, %rd319, %rd57;
	st.global.f64 	[%rd151], %fd2;
	add.s64 	%rd152, %rd146, %rd107;
	mad.lo.s64 	%rd153, %rd152, %rd109, %rd44;
	mad.lo.s64 	%rd154, %rd153, %rd111, %rd49;
	shl.b64 	%rd155, %rd154, 3;
	add.s64 	%rd156, %rd2, %rd155;
	ld.global.f64 	%fd3, [%rd156];
	add.s64 	%rd157, %rd319, %rd60;
	st.global.f64 	[%rd157], %fd3;
	add.s64 	%rd158, %rd152, %rd107;
	mad.lo.s64 	%rd159, %rd158, %rd109, %rd44;
	mad.lo.s64 	%rd160, %rd159, %rd111, %rd49;
	shl.b64 	%rd161, %rd160, 3;
	add.s64 	%rd162, %rd2, %rd161;
	ld.global.f64 	%fd4, [%rd162];
	add.s64 	%rd163, %rd319, %rd61;
	st.global.f64 	[%rd163], %fd4;
	add.s64 	%rd164, %rd158, %rd107;
	mad.lo.s64 	%rd165, %rd164, %rd109, %rd44;
	mad.lo.s64 	%rd166, %rd165, %rd111, %rd49;
	shl.b64 	%rd167, %rd166, 3;
	add.s64 	%rd168, %rd2, %rd167;
	ld.global.f64 	%fd5, [%rd168];
	add.s64 	%rd169, %rd319, %rd62;
	st.global.f64 	[%rd169], %fd5;
	add.s64 	%rd170, %rd164, %rd107;
	mad.lo.s64 	%rd171, %rd170, %rd109, %rd44;
	mad.lo.s64 	%rd172, %rd171, %rd111, %rd49;
	shl.b64 	%rd173, %rd172, 3;
	add.s64 	%rd174, %rd2, %rd173;
	ld.global.f64 	%fd6, [%rd174];
	add.s64 	%rd175, %rd319, %rd63;
	st.global.f64 	[%rd175], %fd6;
	add.s64 	%rd176, %rd170, %rd107;
	mad.lo.s64 	%rd177, %rd176, %rd109, %rd44;
	mad.lo.s64 	%rd178, %rd177, %rd111, %rd49;
	shl.b64 	%rd179, %rd178, 3;
	add.s64 	%rd180, %rd2, %rd179;
	ld.global.f64 	%fd7, [%rd180];
	add.s64 	%rd181, %rd319, %rd64;
	st.global.f64 	[%rd181], %fd7;
	add.s64 	%rd182, %rd176, %rd107;
	mad.lo.s64 	%rd183, %rd182, %rd109, %rd44;
	mad.lo.s64 	%rd184, %rd183, %rd111, %rd49;
	shl.b64 	%rd185, %rd184, 3;
	add.s64 	%rd186, %rd2, %rd185;
	ld.global.f64 	%fd8, [%rd186];
	add.s64 	%rd187, %rd319, %rd65;
	st.global.f64 	[%rd187], %fd8;
	add.s64 	%rd321, %rd321, 8;
	add.s64 	%rd320, %rd320, -8;
	add.s64 	%rd319, %rd319, %rd59;
	setp.eq.s64 	%p22, %rd320, 0;
	@%p22 bra 	$L__BB5_35;
	bra.uni 	$L__BB5_34;
$L__BB5_35:
	and.b64  	%rd94, %rd105, 7;
	setp.eq.s64 	%p23, %rd94, 0;
	@%p23 bra 	$L__BB5_55;
	and.b64  	%rd97, %rd105, 3;
	setp.lt.u64 	%p24, %rd94, 4;
	@%p24 bra 	$L__BB5_38;
	mad.lo.s64 	%rd188, %rd325, %rd107, %rd39;
	mad.lo.s64 	%rd189, %rd188, %rd109, %rd44;
	mad.lo.s64 	%rd190, %rd189, %rd111, %rd49;
	shl.b64 	%rd191, %rd190, 3;
	add.s64 	%rd192, %rd2, %rd191;
	ld.global.f64 	%fd9, [%rd192];
	mad.lo.s64 	%rd193, %rd325, %rd10, %rd11;
	shl.b64 	%rd194, %rd193, 3;
	add.s64 	%rd195, %rd1, %rd194;
	st.global.f64 	[%rd195], %fd9;
	add.s64 	%rd196, %rd325, 1;
	and.b64  	%rd197, %rd196, 4294967295;
	mad.lo.s64 	%rd198, %rd197, %rd107, %rd39;
	mad.lo.s64 	%rd199, %rd198, %rd109, %rd44;
	mad.lo.s64 	%rd200, %rd199, %rd111, %rd49;
	shl.b64 	%rd201, %rd200, 3;
	add.s64 	%rd202, %rd2, %rd201;
	ld.global.f64 	%fd10, [%rd202];
	mad.lo.s64 	%rd203, %rd197, %rd10, %rd11;
	shl.b64 	%rd204, %rd203, 3;
	add.s64 	%rd205, %rd1, %rd204;
	st.global.f64 	[%rd205], %fd10;
	add.s64 	%rd206, %rd325, 2;
	and.b64  	%rd207, %rd206, 4294967295;
	mad.lo.s64 	%rd208, %rd207, %rd107, %rd39;
	mad.lo.s64 	%rd209, %rd208, %rd109, %rd44;
	mad.lo.s64 	%rd210, %rd209, %rd111, %rd49;
	shl.b64 	%rd211, %rd210, 3;
	add.s64 	%rd212, %rd2, %rd211;
	ld.global.f64 	%fd11, [%rd212];
	mad.lo.s64 	%rd213, %rd207, %rd10, %rd11;
	shl.b64 	%rd214, %rd213, 3;
	add.s64 	%rd215, %rd1, %rd214;
	st.global.f64 	[%rd215], %fd11;
	add.s64 	%rd216, %rd325, 3;
	and.b64  	%rd217, %rd216, 4294967295;
	mad.lo.s64 	%rd218, %rd217, %rd107, %rd39;
	mad.lo.s64 	%rd219, %rd218, %rd109, %rd44;
	mad.lo.s64 	%rd220, %rd219, %rd111, %rd49;
	shl.b64 	%rd221, %rd220, 3;
	add.s64 	%rd222, %rd2, %rd221;
	ld.global.f64 	%fd12, [%rd222];
	mad.lo.s64 	%rd223, %rd217, %rd10, %rd11;
	shl.b64 	%rd224, %rd223, 3;
	add.s64 	%rd225, %rd1, %rd224;
	st.global.f64 	[%rd225], %fd12;
	add.s64 	%rd226, %rd325, 4;
	and.b64  	%rd325, %rd226, 4294967295;
$L__BB5_38:
	setp.eq.s64 	%p25, %rd97, 0;
	@%p25 bra 	$L__BB5_55;
	setp.eq.s64 	%p26, %rd97, 1;
	@%p26 bra 	$L__BB5_41;
	mad.lo.s64 	%rd227, %rd325, %rd107, %rd39;
	mad.lo.s64 	%rd228, %rd227, %rd109, %rd44;
	mad.lo.s64 	%rd229, %rd228, %rd111, %rd49;
	shl.b64 	%rd230, %rd229, 3;
	add.s64 	%rd231, %rd2, %rd230;
	ld.global.f64 	%fd13, [%rd231];
	mad.lo.s64 	%rd232, %rd325, %rd10, %rd11;
	shl.b64 	%rd233, %rd232, 3;
	add.s64 	%rd234, %rd1, %rd233;
	st.global.f64 	[%rd234], %fd13;
	add.s64 	%rd235, %rd325, 1;
	and.b64  	%rd236, %rd235, 4294967295;
	mad.lo.s64 	%rd237, %rd236, %rd107, %rd39;
	mad.lo.s64 	%rd238, %rd237, %rd109, %rd44;
	mad.lo.s64 	%rd239, %rd238, %rd111, %rd49;
	shl.b64 	%rd240, %rd239, 3;
	add.s64 	%rd241, %rd2, %rd240;
	ld.global.f64 	%fd14, [%rd241];
	mad.lo.s64 	%rd242, %rd236, %rd10, %rd11;
	shl.b64 	%rd243, %rd242, 3;
	add.s64 	%rd244, %rd1, %rd243;
	st.global.f64 	[%rd244], %fd14;
	add.s64 	%rd245, %rd325, 2;
	and.b64  	%rd325, %rd245, 4294967295;
$L__BB5_41:
	and.b64  	%rd246, %rd105, 1;
	setp.eq.b64 	%p27, %rd246, 1;
	not.pred 	%p28, %p27;
	@%p28 bra 	$L__BB5_55;
	mad.lo.s64 	%rd247, %rd325, %rd107, %rd39;
	mad.lo.s64 	%rd248, %rd247, %rd109, %rd44;
	mad.lo.s64 	%rd249, %rd248, %rd111, %rd49;
	shl.b64 	%rd250, %rd249, 3;
	add.s64 	%rd251, %rd2, %rd250;
	ld.global.f64 	%fd15, [%rd251];
	mad.lo.s64 	%rd252, %rd325, %rd10, %rd11;
	shl.b64 	%rd253, %rd252, 3;
	add.s64 	%rd254, %rd1, %rd253;
	st.global.f64 	[%rd254], %fd15;
	bra.uni 	$L__BB5_55;
$L__BB5_43:
	setp.eq.s64 	%p29, %rd105, 0;
	@%p29 bra 	$L__BB5_55;
	and.b64  	%rd66, %rd105, 7;
	setp.lt.u64 	%p30, %rd105, 8;
	mov.b64 	%rd323, 0;
	@%p30 bra 	$L__BB5_47;
	and.b64  	%rd323, %rd105, -8;
	mul.lo.s64 	%rd256, %rd104, %rd104;
	mul.lo.s64 	%rd257, %rd107, %rd256;
	mul.lo.s64 	%rd258, %rd257, %rd108;
	mul.lo.s64 	%rd259, %rd258, %rd110;
	shl.b64 	%rd68, %rd259, 3;
	shl.b64 	%rd260, %rd11, 3;
	add.s64 	%rd317, %rd1, %rd260;
	shl.b64 	%rd70, %rd259, 6;
	shl.b64 	%rd71, %rd259, 4;
	mul.lo.s64 	%rd72, %rd259, 24;
	shl.b64 	%rd73, %rd259, 5;
	mul.lo.s64 	%rd74, %rd259, 40;
	mul.lo.s64 	%rd75, %rd259, 48;
	mul.lo.s64 	%rd76, %rd259, 56;
	mov.u64 	%rd318, %rd323;
$L__BB5_46:
	.pragma "nounroll";
	mov.b64 	%rd261, 0;
	st.global.u64 	[%rd317], %rd261;
	add.s64 	%rd262, %rd317, %rd68;
	st.global.u64 	[%rd262], %rd261;
	add.s64 	%rd263, %rd317, %rd71;
	st.global.u64 	[%rd263], %rd261;
	add.s64 	%rd264, %rd317, %rd72;
	st.global.u64 	[%rd264], %rd261;
	add.s64 	%rd265, %rd317, %rd73;
	st.global.u64 	[%rd265], %rd261;
	add.s64 	%rd266, %rd317, %rd74;
	st.global.u64 	[%rd266], %rd261;
	add.s64 	%rd267, %rd317, %rd75;
	st.global.u64 	[%rd267], %rd261;
	add.s64 	%rd268, %rd317, %rd76;
	st.global.u64 	[%rd268], %rd261;
	add.s64 	%rd318, %rd318, -8;
	add.s64 	%rd317, %rd317, %rd70;
	setp.eq.s64 	%p31, %rd318, 0;
	@%p31 bra 	$L__BB5_47;
	bra.uni 	$L__BB5_46;
$L__BB5_47:
	setp.eq.s64 	%p32, %rd66, 0;
	@%p32 bra 	$L__BB5_55;
	and.b64  	%rd88, %rd105, 3;
	setp.lt.u64 	%p33, %rd66, 4;
	@%p33 bra 	$L__BB5_50;
	mad.lo.s64 	%rd269, %rd323, %rd10, %rd11;
	shl.b64 	%rd270, %rd269, 3;
	add.s64 	%rd271, %rd1, %rd270;
	mov.b64 	%rd272, 0;
	st.global.u64 	[%rd271], %rd272;
	add.s64 	%rd273, %rd323, 1;
	and.b64  	%rd274, %rd273, 4294967295;
	mad.lo.s64 	%rd275, %rd274, %rd10, %rd11;
	shl.b64 	%rd276, %rd275, 3;
	add.s64 	%rd277, %rd1, %rd276;
	st.global.u64 	[%rd277], %rd272;
	add.s64 	%rd278, %rd323, 2;
	and.b64  	%rd279, %rd278, 4294967295;
	mad.lo.s64 	%rd280, %rd279, %rd10, %rd11;
	shl.b64 	%rd281, %rd280, 3;
	add.s64 	%rd282, %rd1, %rd281;
	st.global.u64 	[%rd282], %rd272;
	add.s64 	%rd283, %rd323, 3;
	and.b64  	%rd284, %rd283, 4294967295;
	mad.lo.s64 	%rd285, %rd284, %rd10, %rd11;
	shl.b64 	%rd286, %rd285, 3;
	add.s64 	%rd287, %rd1, %rd286;
	st.global.u64 	[%rd287], %rd272;
	add.s64 	%rd288, %rd323, 4;
	and.b64  	%rd323, %rd288, 4294967295;
$L__BB5_50:
	setp.eq.s64 	%p34, %rd88, 0;
	@%p34 bra 	$L__BB5_55;
	setp.eq.s64 	%p35, %rd88, 1;
	@%p35 bra 	$L__BB5_53;
	mad.lo.s64 	%rd289, %rd323, %rd10, %rd11;
	shl.b64 	%rd290, %rd289, 3;
	add.s64 	%rd291, %rd1, %rd290;
	mov.b64 	%rd292, 0;
	st.global.u64 	[%rd291], %rd292;
	add.s64 	%rd293, %rd323, 1;
	and.b64  	%rd294, %rd293, 4294967295;
	mad.lo.s64 	%rd295, %rd294, %rd10, %rd11;
	shl.b64 	%rd296, %rd295, 3;
	add.s64 	%rd297, %rd1, %rd296;
	st.global.u64 	[%rd297], %rd292;
	add.s64 	%rd298, %rd323, 2;
	and.b64  	%rd323, %rd298, 4294967295;
$L__BB5_53:
	and.b64  	%rd299, %rd105, 1;
	setp.eq.b64 	%p36, %rd299, 1;
	not.pred 	%p37, %p36;
	@%p37 bra 	$L__BB5_55;
	mad.lo.s64 	%rd300, %rd323, %rd10, %rd11;
	shl.b64 	%rd301, %rd300, 3;
	add.s64 	%rd302, %rd1, %rd301;
	mov.b64 	%rd303, 0;
	st.global.u64 	[%rd302], %rd303;
$L__BB5_55:
	ret;

}
	// .globl	transpose_and_broadcast_filters_f64
.visible .entry transpose_and_broadcast_filters_f64(
	.param .align 8 .b8 transpose_and_broadcast_filters_f64_param_0[80],
	.param .u64 .ptr .align 1 transpose_and_broadcast_filters_f64_param_1,
	.param .u64 .ptr .align 1 transpose_and_broadcast_filters_f64_param_2,
	.param .u64 .ptr .align 1 transpose_and_broadcast_filters_f64_param_3
)
{
	.reg .pred 	%p<15>;
	.reg .b32 	%r<23>;
	.reg .b64 	%rd<126>;
	.reg .b64 	%fd<2>;

	ld.param.u64 	%rd3, [transpose_and_broadcast_filters_f64_param_0+24];
	ld.param.u64 	%rd2, [transpose_and_broadcast_filters_f64_param_0+16];
	ld.param.u64 	%rd4, [transpose_and_broadcast_filters_f64_param_0+32];
	ld.param.u64 	%rd5, [transpose_and_broadcast_filters_f64_param_0+40];
	ld.param.u64 	%rd43, [transpose_and_broadcast_filters_f64_param_1];
	ld.param.u64 	%rd44, [transpose_and_broadcast_filters_f64_param_2];
	ld.param.u64 	%rd45, [transpose_and_broadcast_filters_f64_param_3];
	cvta.to.global.u64 	%rd1, %rd45;
	mov.u32 	%r1, %ctaid.x;
	mov.u32 	%r2, %ntid.x;
	mov.u32 	%r3, %tid.x;
	mad.lo.s32 	%r4, %r1, %r2, %r3;
	mul.lo.s64 	%rd46, %rd4, %rd5;
	mul.lo.s64 	%rd47, %rd46, %rd2;
	mul.lo.s64 	%rd6, %rd47, %rd2;
	cvt.u64.u32 	%rd7, %r4;
	setp.le.u64 	%p1, %rd6, %rd7;
	@%p1 bra 	$L__BB6_25;
	and.b64  	%rd48, %rd2, -4294967296;
	setp.ne.s64 	%p2, %rd48, 0;
	@%p2 bra 	$L__BB6_3;
	cvt.u32.u64 	%r5, %rd2;
	cvt.u32.u64 	%r6, %rd7;
	div.u32 	%r7, %r6, %r5;
	mul.lo.s32 	%r8, %r7, %r5;
	sub.s32 	%r9, %r6, %r8;
	cvt.u64.u32 	%rd114, %r7;
	cvt.u64.u32 	%rd115, %r9;
	bra.uni 	$L__BB6_4;
$L__BB6_3:
	div.u64 	%rd114, %rd7, %rd2;
	mul.lo.s64 	%rd49, %rd114, %rd2;
	sub.s64 	%rd115, %rd7, %rd49;
$L__BB6_4:
	setp.ne.s64 	%p3, %rd48, 0;
	@%p3 bra 	$L__BB6_6;
	cvt.u32.u64 	%r10, %rd2;
	cvt.u32.u64 	%r11, %rd114;
	div.u32 	%r12, %r11, %r10;
	mul.lo.s32 	%r13, %r12, %r10;
	sub.s32 	%r14, %r11, %r13;
	cvt.u64.u32 	%rd116, %r12;
	cvt.u64.u32 	%rd117, %r14;
	bra.uni 	$L__BB6_7;
$L__BB6_6:
	div.u64 	%rd116, %rd114, %rd2;
	mul.lo.s64 	%rd51, %rd116, %rd2;
	sub.s64 	%rd117, %rd114, %rd51;
$L__BB6_7:
	and.b64  	%rd52, %rd4, -4294967296;
	setp.ne.s64 	%p4, %rd52, 0;
	@%p4 bra 	$L__BB6_9;
	cvt.u32.u64 	%r15, %rd4;
	cvt.u32.u64 	%r16, %rd116;
	div.u32 	%r17, %r16, %r15;
	mul.lo.s32 	%r18, %r17, %r15;
	sub.s32 	%r19, %r16, %r18;
	cvt.u64.u32 	%rd118, %r17;
	cvt.u64.u32 	%rd119, %r19;
	bra.uni 	$L__BB6_10;
$L__BB6_9:
	div.u64 	%rd118, %rd116, %rd4;
	mul.lo.s64 	%rd53, %rd118, %rd4;
	sub.s64 	%rd119, %rd116, %rd53;
$L__BB6_10:
	and.b64  	%rd54, %rd5, -4294967296;
	setp.ne.s64 	%p5, %rd54, 0;
	@%p5 bra 	$L__BB6_12;
	cvt.u32.u64 	%r20, %rd5;
	cvt.u32.u64 	%r21, %rd118;
	rem.u32 	%r22, %r21, %r20;
	cvt.u64.u32 	%rd120, %r22;
	bra.uni 	$L__BB6_13;
$L__BB6_12:
	rem.u64 	%rd120, %rd118, %rd5;
$L__BB6_13:
	cvta.to.global.u64 	%rd55, %rd44;
	mul.lo.s64 	%rd29, %rd119, %rd5;
	ld.global.u64 	%rd56, [%rd55];
	mul.lo.s64 	%rd57, %rd56, %rd120;
	ld.global.u64 	%rd58, [%rd55+8];
	mad.lo.s64 	%rd59, %rd58, %rd119, %rd57;
	ld.global.u64 	%rd60, [%rd55+16];
	mad.lo.s64 	%rd61, %rd60, %rd117, %rd59;
	ld.global.u64 	%rd62, [%rd55+24];
	mad.lo.s64 	%rd63, %rd62, %rd115, %rd61;
	cvta.to.global.u64 	%rd64, %rd43;
	shl.b64 	%rd65, %rd63, 3;
	add.s64 	%rd66, %rd64, %rd65;
	ld.global.f64 	%fd1, [%rd66];
	setp.eq.s64 	%p6, %rd3, 0;
	@%p6 bra 	$L__BB6_25;
	add.s64 	%rd68, %rd120, %rd29;
	mad.lo.s64 	%rd69, %rd68, %rd2, %rd117;
	mad.lo.s64 	%rd30, %rd69, %rd2, %rd115;
	and.b64  	%rd31, %rd3, 7;
	setp.lt.u64 	%p7, %rd3, 8;
	mov.b64 	%rd124, 0;
	@%p7 bra 	$L__BB6_17;
	and.b64  	%rd124, %rd3, -8;
	mov.b64 	%rd122, 0;
	mov.u64 	%rd121, %rd124;
$L__BB6_16:
	.pragma "nounroll";
	mad.lo.s64 	%rd71, %rd122, %rd6, %rd30;
	shl.b64 	%rd72, %rd71, 3;
	add.s64 	%rd73, %rd1, %rd72;
	st.global.f64 	[%rd73], %fd1;
	shl.b64 	%rd74, %rd6, 3;
	add.s64 	%rd75, %rd73, %rd74;
	st.global.f64 	[%rd75], %fd1;
	add.s64 	%rd76, %rd75, %rd74;
	st.global.f64 	[%rd76], %fd1;
	add.s64 	%rd77, %rd76, %rd74;
	st.global.f64 	[%rd77], %fd1;
	add.s64 	%rd78, %rd77, %rd74;
	st.global.f64 	[%rd78], %fd1;
	add.s64 	%rd79, %rd78, %rd74;
	st.global.f64 	[%rd79], %fd1;
	add.s64 	%rd80, %rd79, %rd74;
	st.global.f64 	[%rd80], %fd1;
	add.s64 	%rd81, %rd80, %rd74;
	st.global.f64 	[%rd81], %fd1;
	add.s64 	%rd122, %rd122, 8;
	add.s64 	%rd121, %rd121, -8;
	setp.ne.s64 	%p8, %rd121, 0;
	@%p8 bra 	$L__BB6_16;
$L__BB6_17:
	setp.eq.s64 	%p9, %rd31, 0;
	@%p9 bra 	$L__BB6_25;
	and.b64  	%rd38, %rd3, 3;
	setp.lt.u64 	%p10, %rd31, 4;
	@%p10 bra 	$L__BB6_20;
	mad.lo.s64 	%rd82, %rd124, %rd6, %rd30;
	shl.b64 	%rd83, %rd82, 3;
	add.s64 	%rd84, %rd1, %rd83;
	st.global.f64 	[%rd84], %fd1;
	add.s64 	%rd85, %rd124, 1;
	and.b64  	%rd86, %rd85, 4294967295;
	mad.lo.s64 	%rd87, %rd86, %rd6, %rd30;
	shl.b64 	%rd88, %rd87, 3;
	add.s64 	%rd89, %rd1, %rd88;
	st.global.f64 	[%rd89], %fd1;
	add.s64 	%rd90, %rd124, 2;
	and.b64  	%rd91, %rd90, 4294967295;
	mad.lo.s64 	%rd92, %rd91, %rd6, %rd30;
	shl.b64 	%rd93, %rd92, 3;
	add.s64 	%rd94, %rd1, %rd93;
	st.global.f64 	[%rd94], %fd1;
	add.s64 	%rd95, %rd124, 3;
	and.b64  	%rd96, %rd95, 4294967295;
	mad.lo.s64 	%rd97, %rd96, %rd6, %rd30;
	shl.b64 	%rd98, %rd97, 3;
	add.s64 	%rd99, %rd1, %rd98;
	st.global.f64 	[%rd99], %fd1;
	add.s64 	%rd100, %rd124, 4;
	and.b64  	%rd124, %rd100, 4294967295;
$L__BB6_20:
	setp.eq.s64 	%p11, %rd38, 0;
	@%p11 bra 	$L__BB6_25;
	setp.eq.s64 	%p12, %rd38, 1;
	@%p12 bra 	$L__BB6_23;
	mad.lo.s64 	%rd101, %rd124, %rd6, %rd30;
	shl.b64 	%rd102, %rd101, 3;
	add.s64 	%rd103, %rd1, %rd102;
	st.global.f64 	[%rd103], %fd1;
	add.s64 	%rd104, %rd124, 1;
	and.b64  	%rd105, %rd104, 4294967295;
	mad.lo.s64 	%rd106, %rd105, %rd6, %rd30;
	shl.b64 	%rd107, %rd106, 3;
	add.s64 	%rd108, %rd1, %rd107;
	st.global.f64 	[%rd108], %fd1;
	add.s64 	%rd109, %rd124, 2;
	and.b64  	%rd124, %rd109, 4294967295;
$L__BB6_23:
	and.b64  	%rd110, %rd3, 1;
	setp.eq.b64 	%p13, %rd110, 1;
	not.pred 	%p14, %p13;
	@%p14 bra 	$L__BB6_25;
	mad.lo.s64 	%rd111, %rd124, %rd6, %rd30;
	shl.b64 	%rd112, %rd111, 3;
	add.s64 	%rd113, %rd1, %rd112;
	st.global.f64 	[%rd113], %fd1;
$L__BB6_25:
	ret;

}
	// .globl	sum_transposed_filters_f64
.visible .entry sum_transposed_filters_f64(
	.param .align 8 .b8 sum_transposed_filters_f64_param_0[80],
	.param .u64 .ptr .align 1 sum_transposed_filters_f64_param_1,
	.param .u64 .ptr .align 1 sum_transposed_filters_f64_param_2,
	.param .u64 .ptr .align 1 sum_transposed_filters_f64_param_3
)
{
	.reg .pred 	%p<15>;
	.reg .b32 	%r<23>;
	.reg .b64 	%rd<171>;
	.reg .b64 	%fd<85>;

	ld.param.u64 	%rd3, [sum_transposed_filters_f64_param_0+24];
	ld.param.u64 	%rd2, [sum_transposed_filters_f64_param_0+16];
	ld.param.u64 	%rd4, [sum_transposed_filters_f64_param_0+32];
	ld.param.u64 	%rd5, [sum_transposed_filters_f64_param_0+40];
	ld.param.u64 	%rd51, [sum_transposed_filters_f64_param_1];
	ld.param.u64 	%rd49, [sum_transposed_filters_f64_param_2];
	ld.param.u64 	%rd50, [sum_transposed_filters_f64_param_3];
	cvta.to.global.u64 	%rd1, %rd51;
	mov.u32 	%r1, %ctaid.x;
	mov.u32 	%r2, %ntid.x;
	mov.u32 	%r3, %tid.x;
	mad.lo.s32 	%r4, %r1, %r2, %r3;
	mul.lo.s64 	%rd52, %rd5, %rd4;
	mul.lo.s64 	%rd53, %rd52, %rd2;
	mul.lo.s64 	%rd6, %rd53, %rd2;
	cvt.u64.u32 	%rd7, %r4;
	setp.le.u64 	%p1, %rd6, %rd7;
	@%p1 bra 	$L__BB7_26;
	and.b64  	%rd54, %rd2, -4294967296;
	setp.ne.s64 	%p2, %rd54, 0;
	@%p2 bra 	$L__BB7_3;
	cvt.u32.u64 	%r5, %rd2;
	cvt.u32.u64 	%r6, %rd7;
	div.u32 	%r7, %r6, %r5;
	mul.lo.s32 	%r8, %r7, %r5;
	sub.s32 	%r9, %r6, %r8;
	cvt.u64.u32 	%rd157, %r7;
	cvt.u64.u32 	%rd158, %r9;
	bra.uni 	$L__BB7_4;
$L__BB7_3:
	div.u64 	%rd157, %rd7, %rd2;
	mul.lo.s64 	%rd55, %rd157, %rd2;
	sub.s64 	%rd158, %rd7, %rd55;
$L__BB7_4:
	setp.ne.s64 	%p3, %rd54, 0;
	@%p3 bra 	$L__BB7_6;
	cvt.u32.u64 	%r10, %rd2;
	cvt.u32.u64 	%r11, %rd157;
	div.u32 	%r12, %r11, %r10;
	mul.lo.s32 	%r13, %r12, %r10;
	sub.s32 	%r14, %r11, %r13;
	cvt.u64.u32 	%rd159, %r12;
	cvt.u64.u32 	%rd160, %r14;
	bra.uni 	$L__BB7_7;
$L__BB7_6:
	div.u64 	%rd159, %rd157, %rd2;
	mul.lo.s64 	%rd57, %rd159, %rd2;
	sub.s64 	%rd160, %rd157, %rd57;
$L__BB7_7:
	and.b64  	%rd58, %rd4, -4294967296;
	setp.ne.s64 	%p4, %rd58, 0;
	@%p4 bra 	$L__BB7_9;
	cvt.u32.u64 	%r15, %rd4;
	cvt.u32.u64 	%r16, %rd159;
	div.u32 	%r17, %r16, %r15;
	mul.lo.s32 	%r18, %r17, %r15;
	sub.s32 	%r19, %r16, %r18;
	cvt.u64.u32 	%rd161, %r17;
	cvt.u64.u32 	%rd162, %r19;
	bra.uni 	$L__BB7_10;
$L__BB7_9:
	div.u64 	%rd161, %rd159, %rd4;
	mul.lo.s64 	%rd59, %rd161, %rd4;
	sub.s64 	%rd162, %rd159, %rd59;
$L__BB7_10:
	and.b64  	%rd60, %rd5, -4294967296;
	setp.ne.s64 	%p5, %rd60, 0;
	@%p5 bra 	$L__BB7_12;
	cvt.u32.u64 	%r20, %rd5;
	cvt.u32.u64 	%r21, %rd161;
	rem.u32 	%r22, %r21, %r20;
	cvt.u64.u32 	%rd163, %r22;
	bra.uni 	$L__BB7_13;
$L__BB7_12:
	rem.u64 	%rd163, %rd161, %rd5;
$L__BB7_13:
	cvta.to.global.u64 	%rd61, %rd50;
	mul.lo.s64 	%rd29, %rd162, %rd5;
	ld.global.u64 	%rd62, [%rd61];
	mul.lo.s64 	%rd63, %rd62, %rd163;
	ld.global.u64 	%rd64, [%rd61+8];
	mad.lo.s64 	%rd65, %rd64, %rd162, %rd63;
	ld.global.u64 	%rd66, [%rd61+16];
	mad.lo.s64 	%rd67, %rd66, %rd160, %rd65;
	ld.global.u64 	%rd68, [%rd61+24];
	mad.lo.s64 	%rd30, %rd68, %rd158, %rd67;
	setp.eq.s64 	%p6, %rd3, 0;
	mov.f64 	%fd84, 0d0000000000000000;
	@%p6 bra 	$L__BB7_25;
	add.s64 	%rd70, %rd163, %rd29;
	mad.lo.s64 	%rd71, %rd70, %rd2, %rd160;
	mad.lo.s64 	%rd31, %rd71, %rd2, %rd158;
	and.b64  	%rd32, %rd3, 15;
	setp.lt.u64 	%p7, %rd3, 16;
	mov.f64 	%fd84, 0d0000000000000000;
	mov.b64 	%rd167, 0;
	@%p7 bra 	$L__BB7_17;
	and.b64  	%rd167, %rd3, -16;
	mov.f64 	%fd84, 0d0000000000000000;
	mov.b64 	%rd165, 0;
	mov.u64 	%rd164, %rd167;
$L__BB7_16:
	.pragma "nounroll";
	mad.lo.s64 	%rd73, %rd165, %rd6, %rd31;
	shl.b64 	%rd74, %rd73, 3;
	add.s64 	%rd75, %rd1, %rd74;
	ld.global.f64 	%fd18, [%rd75];
	add.f64 	%fd19, %fd84, %fd18;
	shl.b64 	%rd76, %rd6, 3;
	add.s64 	%rd77, %rd75, %rd76;
	ld.global.f64 	%fd20, [%rd77];
	add.f64 	%fd21, %fd19, %fd20;
	add.s64 	%rd78, %rd77, %rd76;
	ld.global.f64 	%fd22, [%rd78];
	add.f64 	%fd23, %fd21, %fd22;
	add.s64 	%rd79, %rd78, %rd76;
	ld.global.f64 	%fd24, [%rd79];
	add.f64 	%fd25, %fd23, %fd24;
	add.s64 	%rd80, %rd79, %rd76;
	ld.global.f64 	%fd26, [%rd80];
	add.f64 	%fd27, %fd25, %fd26;
	add.s64 	%rd81, %rd80, %rd76;
	ld.global.f64 	%fd28, [%rd81];
	add.f64 	%fd29, %fd27, %fd28;
	add.s64 	%rd82, %rd81, %rd76;
	ld.global.f64 	%fd30, [%rd82];
	add.f64 	%fd31, %fd29, %fd30;
	add.s64 	%rd83, %rd82, %rd76;
	ld.global.f64 	%fd32, [%rd83];
	add.f64 	%fd33, %fd31, %fd32;
	add.s64 	%rd84, %rd83, %rd76;
	ld.global.f64 	%fd34, [%rd84];
	add.f64 	%fd35, %fd33, %fd34;
	add.s64 	%rd85, %rd84, %rd76;
	ld.global.f64 	%fd36, [%rd85];
	add.f64 	%fd37, %fd35, %fd36;
	add.s64 	%rd86, %rd85, %rd76;
	ld.global.f64 	%fd38, [%rd86];
	add.f64 	%fd39, %fd37, %fd38;
	add.s64 	%rd87, %rd86, %rd76;
	ld.global.f64 	%fd40, [%rd87];
	add.f64 	%fd41, %fd39, %fd40;
	add.s64 	%rd88, %rd87, %rd76;
	ld.global.f64 	%fd42, [%rd88];
	add.f64 	%fd43, %fd41, %fd42;
	add.s64 	%rd89, %rd88, %rd76;
	ld.global.f64 	%fd44, [%rd89];
	add.f64 	%fd45, %fd43, %fd44;
	add.s64 	%rd90, %rd89, %rd76;
	ld.global.f64 	%fd46, [%rd90];
	add.f64 	%fd47, %fd45, %fd46;
	add.s64 	%rd91, %rd90, %rd76;
	ld.global.f64 	%fd48, [%rd91];
	add.f64 	%fd84, %fd47, %fd48;
	add.s64 	%rd165, %rd165, 16;
	add.s64 	%rd164, %rd164, -16;
	setp.ne.s64 	%p8, %rd164, 0;
	@%p8 bra 	$L__BB7_16;
$L__BB7_17:
	setp.eq.s64 	%p9, %rd32, 0;
	@%p9 bra 	$L__BB7_25;
	and.b64  	%rd39, %rd3, 7;
	setp.lt.u64 	%p10, %rd32, 8;
	@%p10 bra 	$L__BB7_20;
	mad.lo.s64 	%rd92, %rd167, %rd6, %rd31;
	shl.b64 	%rd93, %rd92, 3;
	add.s64 	%rd94, %rd1, %rd93;
	ld.global.f64 	%fd50, [%rd94];
	add.f64 	%fd51, %fd84, %fd50;
	add.s64 	%rd95, %rd167, 1;
	and.b64  	%rd96, %rd95, 4294967295;
	mad.lo.s64 	%rd97, %rd96, %rd6, %rd31;
	shl.b64 	%rd98, %rd97, 3;
	add.s64 	%rd99, %rd1, %rd98;
	ld.global.f64 	%fd52, [%rd99];
	add.f64 	%fd53, %fd51, %fd52;
	add.s64 	%rd100, %rd167, 2;
	and.b64  	%rd101, %rd100, 4294967295;
	mad.lo.s64 	%rd102, %rd101, %rd6, %rd31;
	shl.b64 	%rd103, %rd102, 3;
	add.s64 	%rd104, %rd1, %rd103;
	ld.global.f64 	%fd54, [%rd104];
	add.f64 	%fd55, %fd53, %fd54;
	add.s64 	%rd105, %rd167, 3;
	and.b64  	%rd106, %rd105, 4294967295;
	mad.lo.s64 	%rd107, %rd106, %rd6, %rd31;
	shl.b64 	%rd108, %rd107, 3;
	add.s64 	%rd109, %rd1, %rd108;
	ld.global.f64 	%fd56, [%rd109];
	add.f64 	%fd57, %fd55, %fd56;
	add.s64 	%rd110, %rd167, 4;
	and.b64  	%rd111, %rd110, 4294967295;
	mad.lo.s64 	%rd112, %rd111, %rd6, %rd31;
	shl.b64 	%rd113, %rd112, 3;
	add.s64 	%rd114, %rd1, %rd113;
	ld.global.f64 	%fd58, [%rd114];
	add.f64 	%fd59, %fd57, %fd58;
	add.s64 	%rd115, %rd167, 5;
	and.b64  	%rd116, %rd115, 4294967295;
	mad.lo.s64 	%rd117, %rd116, %rd6, %rd31;
	shl.b64 	%rd118, %rd117, 3;
	add.s64 	%rd119, %rd1, %rd118;
	ld.global.f64 	%fd60, [%rd119];
	add.f64 	%fd61, %fd59, %fd60;
	add.s64 	%rd120, %rd167, 6;
	and.b64  	%rd121, %rd120, 4294967295;
	mad.lo.s64 	%rd122, %rd121, %rd6, %rd31;
	shl.b64 	%rd123, %rd122, 3;
	add.s64 	%rd124, %rd1, %rd123;
	ld.global.f64 	%fd62, [%rd124];
	add.f64 	%fd63, %fd61, %fd62;
	add.s64 	%rd125, %rd167, 7;
	and.b64  	%rd126, %rd125, 4294967295;
	mad.lo.s64 	%rd127, %rd126, %rd6, %rd31;
	shl.b64 	%rd128, %rd127, 3;
	add.s64 	%rd129, %rd1, %rd128;
	ld.global.f64 	%fd64, [%rd129];
	add.f64 	%fd84, %fd63, %fd64;
	add.s64 	%rd130, %rd167, 8;
	and.b64  	%rd167, %rd130, 4294967295;
$L__BB7_20:
	setp.eq.s64 	%p11, %rd39, 0;
	@%p11 bra 	$L__BB7_25;
	and.b64  	%rd169, %rd3, 3;
	setp.lt.u64 	%p12, %rd39, 4;
	@%p12 bra 	$L__BB7_23;
	mad.lo.s64 	%rd131, %rd167, %rd6, %rd31;
	shl.b64 	%rd132, %rd131, 3;
	add.s64 	%rd133, %rd1, %rd132;
	ld.global.f64 	%fd66, [%rd133];
	add.f64 	%fd67, %fd84, %fd66;
	add.s64 	%rd134, %rd167, 1;
	and.b64  	%rd135, %rd134, 4294967295;
	mad.lo.s64 	%rd136, %rd135, %rd6, %rd31;
	shl.b64 	%rd137, %rd136, 3;
	add.s64 	%rd138, %rd1, %rd137;
	ld.global.f64 	%fd68, [%rd138];
	add.f64 	%fd69, %fd67, %fd68;
	add.s64 	%rd139, %rd167, 2;
	and.b64  	%rd140, %rd139, 4294967295;
	mad.lo.s64 	%rd141, %rd140, %rd6, %rd31;
	shl.b64 	%rd142, %rd141, 3;
	add.s64 	%rd143, %rd1, %rd142;
	ld.global.f64 	%fd70, [%rd143];
	add.f64 	%fd71, %fd69, %fd70;
	add.s64 	%rd144, %rd167, 3;
	and.b64  	%rd145, %rd144, 4294967295;
	mad.lo.s64 	%rd146, %rd145, %rd6, %rd31;
	shl.b64 	%rd147, %rd146, 3;
	add.s64 	%rd148, %rd1, %rd147;
	ld.global.f64 	%fd72, [%rd148];
	add.f64 	%fd84, %fd71, %fd72;
	add.s64 	%rd149, %rd167, 4;
	and.b64  	%rd167, %rd149, 4294967295;
$L__BB7_23:
	setp.eq.s64 	%p13, %rd169, 0;
	@%p13 bra 	$L__BB7_25;
$L__BB7_24:
	.pragma "nounroll";
	mad.lo.s64 	%rd150, %rd167, %rd6, %rd31;
	shl.b64 	%rd151, %rd150, 3;
	add.s64 	%rd152, %rd1, %rd151;
	ld.global.f64 	%fd73, [%rd152];
	add.f64 	%fd84, %fd84, %fd73;
	add.s64 	%rd153, %rd167, 1;
	and.b64  	%rd167, %rd153, 4294967295;
	add.s64 	%rd169, %rd169, -1;
	setp.ne.s64 	%p14, %rd169, 0;
	@%p14 bra 	$L__BB7_24;
$L__BB7_25:
	cvta.to.global.u64 	%rd154, %rd49;
	shl.b64 	%rd155, %rd30, 3;
	add.s64 	%rd156, %rd154, %rd155;
	ld.global.f64 	%fd74, [%rd156];
	add.f64 	%fd75, %fd84, %fd74;
	st.global.f64 	[%rd156], %fd75;
$L__BB7_26:
	ret;

}


// ===== COMPILED SASS (sm_100) =====

	.target	sm_100

	.elftype	@"ET_EXEC"


//--------------------- .note.nv.tkinfo           --------------------------
	.section	.note.nv.tkinfo,"",@"SHT_NOTE"
	.sectionflags	@"SHF_NOTE_NV_TKINFO"
	.tkinfo
        /*0018*/ 	.word	0x00000002
        /*0030*/ 	.string	""
        /*0030*/ 	.string	"ptxas"
        /*0030*/ 	.string	"Cuda compilation tools, release 13.0, V13.0.88"
        /*0030*/ 	.string	"Build cuda_13.0.r13.0/compiler.36424714_0"
        /*0030*/ 	.string	"-arch sm_100 -m 64 "



//--------------------- .note.nv.cuinfo           --------------------------
	.section	.note.nv.cuinfo,"",@"SHT_NOTE"
	.sectionflags	@"SHF_NOTE_NV_CUINFO"
        /*0018*/ 	.short	0x0002
        /*001a*/ 	.short	0x0064
        /*001c*/ 	.short	0x0082
	.zero		2


//--------------------- .nv.info                  --------------------------
	.section	.nv.info,"",@"SHT_CUDA_INFO"
	.align	4


	//----- nvinfo : EIATTR_REGCOUNT
	.align		4
        /*0000*/ 	.byte	0x04, 0x2f
        /*0002*/ 	.short	(.L_1 - .L_0)
	.align		4
.L_0:
        /*0004*/ 	.word	index@(unfold_input_into_patches_f32)
        /*0008*/ 	.word	0x00000020


	//----- nvinfo : EIATTR_FRAME_SIZE
	.align		4
.L_1:
        /*000c*/ 	.byte	0x04, 0x11
        /*000e*/ 	.short	(.L_3 - .L_2)
	.align		4
.L_2:
        /*0010*/ 	.word	index@($__internal_15_$__cuda_sm20_rem_u64)
        /*0014*/ 	.word	0x00000000


	//----- nvinfo : EIATTR_FRAME_SIZE
	.align		4
.L_3:
        /*0018*/ 	.byte	0x04, 0x11
        /*001a*/ 	.short	(.L_5 - .L_4)
	.align		4
.L_4:
        /*001c*/ 	.word	index@($__internal_14_$__cuda_sm20_div_u64)
        /*0020*/ 	.word	0x00000000


	//----- nvinfo : EIATTR_FRAME_SIZE
	.align		4
.L_5:
        /*0024*/ 	.byte	0x04, 0x11
        /*0026*/ 	.short	(.L_7 - .L_6)
	.align		4
.L_6:
        /*0028*/ 	.word	index@(unfold_input_into_patches_f32)
        /*002c*/ 	.word	0x00000000


	//----- nvinfo : EIATTR_REGCOUNT
	.align		4
.L_7:
        /*0030*/ 	.byte	0x04, 0x2f
        /*0032*/ 	.short	(.L_9 - .L_8)
	.align		4
.L_8:
        /*0034*/ 	.word	index@(unfold_output_into_patches_f32)
        /*0038*/ 	.word	0x00000028


	//----- nvinfo : EIATTR_FRAME_SIZE
	.align		4
.L_9:
        /*003c*/ 	.byte	0x04, 0x11
        /*003e*/ 	.short	(.L_11 - .L_10)
	.align		4
.L_10:
        /*0040*/ 	.word	index@($__internal_13_$__cuda_sm20_rem_u64)
        /*0044*/ 	.word	0x00000000


	//----- nvinfo : EIATTR_FRAME_SIZE
	.align		4
.L_11:
        /*0048*/ 	.byte	0x04, 0x11
        /*004a*/ 	.short	(.L_13 - .L_12)
	.align		4
.L_12:
        /*004c*/ 	.word	index@($__internal_12_$__cuda_sm20_div_u64)
        /*0050*/ 	.word	0x00000000


	//----- nvinfo : EIATTR_FRAME_SIZE
	.align		4
.L_13:
        /*0054*/ 	.byte	0x04, 0x11
        /*0056*/ 	.short	(.L_15 - .L_14)
	.align		4
.L_14:
        /*0058*/ 	.word	index@(unfold_output_into_patches_f32)
        /*005c*/ 	.word	0x00000000


	//----- nvinfo : EIATTR_REGCOUNT
	.align		4
.L_15:
        /*0060*/ 	.byte	0x04, 0x2f
        /*0062*/ 	.short	(.L_17 - .L_16)
	.align		4
.L_16:
        /*0064*/ 	.word	index@(transpose_and_broadcast_filters_f32)
        /*0068*/ 	.word	0x0000001f


	//----- nvinfo : EIATTR_FRAME_SIZE
	.align		4
.L_17:
        /*006c*/ 	.byte	0x04, 0x11
        /*006e*/ 	.short	(.L_19 - .L_18)
	.align		4
.L_18:
        /*0070*/ 	.word	index@($__internal_11_$__cuda_sm20_rem_u64)
        /*0074*/ 	.word	0x00000000


	//----- nvinfo : EIATTR_FRAME_SIZE
	.align		4
.L_19:
        /*0078*/ 	.byte	0x04, 0x11
        /*007a*/ 	.short	(.L_21 - .L_20)
	.align		4
.L_20:
        /*007c*/ 	.word	index@($__internal_10_$__cuda_sm20_div_u64)
        /*0080*/ 	.word	0x00000000


	//----- nvinfo : EIATTR_FRAME_SIZE
	.align		4
.L_21:
        /*0084*/ 	.byte	0x04, 0x11
        /*0086*/ 	.short	(.L_23 - .L_22)
	.align		4
.L_22:
        /*0088*/ 	.word	index@(transpose_and_broadcast_filters_f32)
        /*008c*/ 	.word	0x00000000


	//----- nvinfo : EIATTR_REGCOUNT
	.align		4
.L_23:
        /*0090*/ 	.byte	0x04, 0x2f
        /*0092*/ 	.short	(.L_25 - .L_24)
	.align		4
.L_24:
        /*0094*/ 	.word	index@(sum_transposed_filters_f32)
        /*0098*/ 	.word	0x00000020


	//----- nvinfo : EIATTR_FRAME_SIZE
	.align		4
.L_25:
        /*009c*/ 	.byte	0x04, 0x11
        /*009e*/ 	.short	(.L_27 - .L_26)
	.align		4
.L_26:
        /*00a0*/ 	.word	index@($__internal_9_$__cuda_sm20_rem_u64)
        /*00a4*/ 	.word	0x00000000


	//----- nvinfo : EIATTR_FRAME_SIZE
	.align		4
.L_27:
        /*00a8*/ 	.byte	0x04, 0x11
        /*00aa*/ 	.short	(.L_29 - .L_28)
	.align		4
.L_28:
        /*00ac*/ 	.word	index@($__internal_8_$__cuda_sm20_div_u64)
        /*00b0*/ 	.word	0x00000000


	//----- nvinfo : EIATTR_FRAME_SIZE
	.align		4
.L_29:
        /*00b4*/ 	.byte	0x04, 0x11
        /*00b6*/ 	.short	(.L_31 - .L_30)
	.align		4
.L_30:
        /*00b8*/ 	.word	index@(sum_transposed_filters_f32)
        /*00bc*/ 	.word	0x00000000


	//----- nvinfo : EIATTR_REGCOUNT
	.align		4
.L_31:
        /*00c0*/ 	.byte	0x04, 0x2f
        /*00c2*/ 	.short	(.L_33 - .L_32)
	.align		4
.L_32:
        /*00c4*/ 	.word	index@(unfold_input_into_patches_f64)
        /*00c8*/ 	.word	0x00000020


	//----- nvinfo : EIATTR_FRAME_SIZE
	.align		4
.L_33:
        /*00cc*/ 	.byte	0x04, 0x11
        /*00ce*/ 	.short	(.L_35 - .L_34)
	.align		4
.L_34:
        /*00d0*/ 	.word	index@($__internal_7_$__cuda_sm20_rem_u64)
        /*00d4*/ 	.word	0x00000000


	//----- nvinfo : EIATTR_FRAME_SIZE
	.align		4
.L_35:
        /*00d8*/ 	.byte	0x04, 0x11
        /*00da*/ 	.short	(.L_37 - .L_36)
	.align		4
.L_36:
        /*00dc*/ 	.word	index@($__internal_6_$__cuda_sm20_div_u64)
        /*00e0*/ 	.word	0x00000000


	//----- nvinfo : EIATTR_FRAME_SIZE
	.align		4
.L_37:
        /*00e4*/ 	.byte	0x04, 0x11
        /*00e6*/ 	.short	(.L_39 - .L_38)
	.align		4
.L_38:
        /*00e8*/ 	.word	index@(unfold_input_into_patches_f64)
        /*00ec*/ 	.word	0x00000000


	//----- nvinfo : EIATTR_REGCOUNT
	.align		4
.L_39:
        /*00f0*/ 	.byte	0x04, 0x2f
        /*00f2*/ 	.short	(.L_41 - .L_40)
	.align		4
.L_40:
        /*00f4*/ 	.word	index@(unfold_output_into_patches_f64)
        /*00f8*/ 	.word	0x00000026


	//----- nvinfo : EIATTR_FRAME_SIZE
	.align		4
.L_41:
        /*00fc*/ 	.byte	0x04, 0x11
        /*00fe*/ 	.short	(.L_43 - .L_42)
	.align		4
.L_42:
        /*0100*/ 	.word	index@($__internal_5_$__cuda_sm20_rem_u64)
        /*0104*/ 	.word	0x00000000


	//----- nvinfo : EIATTR_FRAME_SIZE
	.align		4
.L_43:
        /*0108*/ 	.byte	0x04, 0x11
        /*010a*/ 	.short	(.L_45 - .L_44)
	.align		4
.L_44:
        /*010c*/ 	.word	index@($__internal_4_$__cuda_sm20_div_u64)
        /*0110*/ 	.word	0x00000000


	//----- nvinfo : EIATTR_FRAME_SIZE
	.align		4
.L_45:
        /*0114*/ 	.byte	0x04, 0x11
        /*0116*/ 	.short	(.L_47 - .L_46)
	.align		4
.L_46:
        /*0118*/ 	.word	index@(unfold_output_into_patches_f64)
        /*011c*/ 	.word	0x00000000


	//----- nvinfo : EIATTR_REGCOUNT
	.align		4
.L_47:
        /*0120*/ 	.byte	0x04, 0x2f
        /*0122*/ 	.short	(.L_49 - .L_48)
	.align		4
.L_48:
        /*0124*/ 	.word	index@(transpose_and_broadcast_filters_f64)
        /*0128*/ 	.word	0x00000020


	//----- nvinfo : EIATTR_FRAME_SIZE
	.align		4
.L_49:
        /*012c*/ 	.byte	0x04, 0x11
        /*012e*/ 	.short	(.L_51 - .L_50)
	.align		4
.L_50:
        /*0130*/ 	.word	index@($__internal_3_$__cuda_sm20_rem_u64)
        /*0134*/ 	.word	0x00000000


	//----- nvinfo : EIATTR_FRAME_SIZE
	.align		4
.L_51:
        /*0138*/ 	.byte	0x04, 0x11
        /*013a*/ 	.short	(.L_53 - .L_52)
	.align		4
.L_52:
        /*013c*/ 	.word	index@($__internal_2_$__cuda_sm20_div_u64)
        /*0140*/ 	.word	0x00000000


	//----- nvinfo : EIATTR_FRAME_SIZE
	.align		4
.L_53:
        /*0144*/ 	.byte	0x04, 0x11
        /*0146*/ 	.short	(.L_55 - .L_54)
	.align		4
.L_54:
        /*0148*/ 	.word	index@(transpose_and_broadcast_filters_f64)
        /*014c*/ 	.word	0x00000000


	//----- nvinfo : EIATTR_REGCOUNT
	.align		4
.L_55:
        /*0150*/ 	.byte	0x04, 0x2f
        /*0152*/ 	.short	(.L_57 - .L_56)
	.align		4
.L_56:
        /*0154*/ 	.word	index@(sum_transposed_filters_f64)
        /*0158*/ 	.word	0x0000001f


	//----- nvinfo : EIATTR_FRAME_SIZE
	.align		4
.L_57:
        /*015c*/ 	.byte	0x04, 0x11
        /*015e*/ 	.short	(.L_59 - .L_58)
	.align		4
.L_58:
        /*0160*/ 	.word	index@($__internal_1_$__cuda_sm20_rem_u64)
        /*0164*/ 	.word	0x00000000


	//----- nvinfo : EIATTR_FRAME_SIZE
	.align		4
.L_59:
        /*0168*/ 	.byte	0x04, 0x11
        /*016a*/ 	.short	(.L_61 - .L_60)
	.align		4
.L_60:
        /*016c*/ 	.word	index@($__internal_0_$__cuda_sm20_div_u64)
        /*0170*/ 	.word	0x00000000


	//----- nvinfo : EIATTR_FRAME_SIZE
	.align		4
.L_61:
        /*0174*/ 	.byte	0x04, 0x11
        /*0176*/ 	.short	(.L_63 - .L_62)
	.align		4
.L_62:
        /*0178*/ 	.word	index@(sum_transposed_filters_f64)
        /*017c*/ 	.word	0x00000000


	//----- nvinfo : EIATTR_MIN_STACK_SIZE
	.align		4
.L_63:
        /*0180*/ 	.byte	0x04, 0x12
        /*0182*/ 	.short	(.L_65 - .L_64)
	.align		4
.L_64:
        /*0184*/ 	.word	index@(sum_transposed_filters_f64)
        /*0188*/ 	.word	0x00000000


	//----- nvinfo : EIATTR_MIN_STACK_SIZE
	.align		4
.L_65:
        /*018c*/ 	.byte	0x04, 0x12
        /*018e*/ 	.short	(.L_67 - .L_66)
	.align		4
.L_66:
        /*0190*/ 	.word	index@(transpose_and_broadcast_filters_f64)
        /*0194*/ 	.word	0x00000000


	//----- nvinfo : EIATTR_MIN_STACK_SIZE
	.align		4
.L_67:
        /*0198*/ 	.byte	0x04, 0x12
        /*019a*/ 	.short	(.L_69 - .L_68)
	.align		4
.L_68:
        /*019c*/ 	.word	index@(unfold_output_into_patches_f64)
        /*01a0*/ 	.word	0x00000000


	//----- nvinfo : EIATTR_MIN_STACK_SIZE
	.align		4
.L_69:
        /*01a4*/ 	.byte	0x04, 0x12
        /*01a6*/ 	.short	(.L_71 - .L_70)
	.align		4
.L_70:
        /*01a8*/ 	.word	index@(unfold_input_into_patches_f64)
        /*01ac*/ 	.word	0x00000000


	//----- nvinfo : EIATTR_MIN_STACK_SIZE
	.align		4
.L_71:
        /*01b0*/ 	.byte	0x04, 0x12
        /*01b2*/ 	.short	(.L_73 - .L_72)
	.align		4
.L_72:
        /*01b4*/ 	.word	index@(sum_transposed_filters_f32)
        /*01b8*/ 	.word	0x00000000


	//----- nvinfo : EIATTR_MIN_STACK_SIZE
	.align		4
.L_73:
        /*01bc*/ 	.byte	0x04, 0x12
        /*01be*/ 	.short	(.L_75 - .L_74)
	.align		4
.L_74:
        /*01c0*/ 	.word	index@(transpose_and_broadcast_filters_f32)
        /*01c4*/ 	.word	0x00000000


	//----- nvinfo : EIATTR_MIN_STACK_SIZE
	.align		4
.L_75:
        /*01c8*/ 	.byte	0x04, 0x12
        /*01ca*/ 	.short	(.L_77 - .L_76)
	.align		4
.L_76:
        /*01cc*/ 	.word	index@(unfold_output_into_patches_f32)
        /*01d0*/ 	.word	0x00000000


	//----- nvinfo : EIATTR_MIN_STACK_SIZE
	.align		4
.L_77:
        /*01d4*/ 	.byte	0x04, 0x12
        /*01d6*/ 	.short	(.L_79 - .L_78)
	.align		4
.L_78:
        /*01d8*/ 	.word	index@(unfold_input_into_patches_f32)
        /*01dc*/ 	.word	0x00000000
.L_79:


//--------------------- .nv.compat                --------------------------
	.section	.nv.compat,"",@"SHT_CUDA_COMPAT_INFO"
	.align	4
        /*0000*/ 	.byte	0x02, 0x09, 0x00, 0x00, 0x02, 0x02, 0x01, 0x00, 0x02, 0x05, 0x05, 0x00, 0x03, 0x07, 0x01, 0x01
        /*0010*/ 	.byte	0x02, 0x03, 0x00, 0x00, 0x02, 0x06, 0x01, 0x00, 0x04, 0x0b, 0x08, 0x00, 0x01, 0x00, 0x00, 0x00
        /*0020*/ 	.byte	0x00, 0x00, 0x00, 0x00


//--------------------- .nv.info.sum_transposed_filters_f64 --------------------------
	.section	.nv.info.sum_transposed_filters_f64,"",@"SHT_CUDA_INFO"
	.sectionflags	@""
	.align	4


	//----- nvinfo : EIATTR_CUDA_API_VERSION
	.align		4
        /*0000*/ 	.byte	0x04, 0x37
        /*0002*/ 	.short	(.L_81 - .L_80)
.L_80:
        /*0004*/ 	.word	0x00000082


	//----- nvinfo : EIATTR_KPARAM_INFO
	.align		4
.L_81:
        /*0008*/ 	.byte	0x04, 0x17
        /*000a*/ 	.short	(.L_83 - .L_82)
.L_82:
        /*000c*/ 	.word	0x00000000
        /*0010*/ 	.short	0x0003
        /*0012*/ 	.short	0x0060
        /*0014*/ 	.byte	0x00, 0xf5, 0x21, 0x00


	//----- nvinfo : EIATTR_KPARAM_INFO
	.align		4
.L_83:
        /*0018*/ 	.byte	0x04, 0x17
        /*001a*/ 	.short	(.L_85 - .L_84)
.L_84:
        /*001c*/ 	.word	0x00000000
        /*0020*/ 	.short	0x0002
        /*0022*/ 	.short	0x0058
        /*0024*/ 	.byte	0x00, 0xf5, 0x21, 0x00


	//----- nvinfo : EIATTR_KPARAM_INFO
	.align		4
.L_85:
        /*0028*/ 	.byte	0x04, 0x17
        /*002a*/ 	.short	(.L_87 - .L_86)
.L_86:
        /*002c*/ 	.word	0x00000000
        /*0030*/ 	.short	0x0001
        /*0032*/ 	.short	0x0050
        /*0034*/ 	.byte	0x00, 0xf5, 0x21, 0x00


	//----- nvinfo : EIATTR_KPARAM_INFO
	.align		4
.L_87:
        /*0038*/ 	.byte	0x04, 0x17
        /*003a*/ 	.short	(.L_89 - .L_88)
.L_88:
        /*003c*/ 	.word	0x00000000
        /*0040*/ 	.short	0x0000
        /*0042*/ 	.short	0x0000
        /*0044*/ 	.byte	0x00, 0xf0, 0x41, 0x01


	//----- nvinfo : EIATTR_SPARSE_MMA_MASK
	.align		4
.L_89:
        /*0048*/ 	.byte	0x03, 0x50
        /*004a*/ 	.short	0x0000


	//----- nvinfo : EIATTR_MAXREG_COUNT
	.align		4
        /*004c*/ 	.byte	0x03, 0x1b
        /*004e*/ 	.short	0x00ff


	//----- nvinfo : EIATTR_MERCURY_ISA_VERSION
	.align		4
        /*0050*/ 	.byte	0x03, 0x5f
        /*0052*/ 	.short	0x0101


	//----- nvinfo : EIATTR_VRC_CTA_INIT_COUNT
	.align		4
        /*0054*/ 	.byte	0x02, 0x4a
	.zero		1
	.zero		1


	//----- nvinfo : EIATTR_EXIT_INSTR_OFFSETS
	.align		4
        /*0058*/ 	.byte	0x04, 0x1c
        /*005a*/ 	.short	(.L_91 - .L_90)


	//   ....[0]....
.L_90:
        /*005c*/ 	.word	0x00000160


	//   ....[1]....
        /*0060*/ 	.word	0x00001bd0


	//----- nvinfo : EIATTR_CRS_STACK_SIZE
	.align		4
.L_91:
        /*0064*/ 	.byte	0x04, 0x1e
        /*0066*/ 	.short	(.L_93 - .L_92)
.L_92:
        /*0068*/ 	.word	0x00000000


	//----- nvinfo : EIATTR_CBANK_PARAM_SIZE
	.align		4
.L_93:
        /*006c*/ 	.byte	0x03, 0x19
        /*006e*/ 	.short	0x0068


	//----- nvinfo : EIATTR_PARAM_CBANK
	.align		4
        /*0070*/ 	.byte	0x04, 0x0a
        /*0072*/ 	.short	(.L_95 - .L_94)
	.align		4
.L_94:
        /*0074*/ 	.word	index@(.nv.constant0.sum_transposed_filters_f64)
        /*0078*/ 	.short	0x0380
        /*007a*/ 	.short	0x0068


	//----- nvinfo : EIATTR_SW_WAR
	.align		4
.L_95:
        /*007c*/ 	.byte	0x04, 0x36
        /*007e*/ 	.short	(.L_97 - .L_96)
.L_96:
        /*0080*/ 	.word	0x00000008
.L_97:


//--------------------- .nv.info.transpose_and_broadcast_filters_f64 --------------------------
	.section	.nv.info.transpose_and_broadcast_filters_f64,"",@"SHT_CUDA_INFO"
	.sectionflags	@""
	.align	4


	//----- nvinfo : EIATTR_CUDA_API_VERSION
	.align		4
        /*0000*/ 	.byte	0x04, 0x37
        /*0002*/ 	.short	(.L_99 - .L_98)
.L_98:
        /*0004*/ 	.word	0x00000082


	//----- nvinfo : EIATTR_KPARAM_INFO
	.align		4
.L_99:
        /*0008*/ 	.byte	0x04, 0x17
        /*000a*/ 	.short	(.L_101 - .L_100)
.L_100:
        /*000c*/ 	.word	0x00000000
        /*0010*/ 	.short	0x0003
        /*0012*/ 	.short	0x0060
        /*0014*/ 	.byte	0x00, 0xf5, 0x21, 0x00


	//----- nvinfo : EIATTR_KPARAM_INFO
	.align		4
.L_101:
        /*0018*/ 	.byte	0x04, 0x17
        /*001a*/ 	.short	(.L_103 - .L_102)
.L_102:
        /*001c*/ 	.word	0x00000000
        /*0020*/ 	.short	0x0002
        /*0022*/ 	.short	0x0058
        /*0024*/ 	.byte	0x00, 0xf5, 0x21, 0x00


	//----- nvinfo : EIATTR_KPARAM_INFO
	.align		4
.L_103:
        /*0028*/ 	.byte	0x04, 0x17
        /*002a*/ 	.short	(.L_105 - .L_104)
.L_104:
        /*002c*/ 	.word	0x00000000
        /*0030*/ 	.short	0x0001
        /*0032*/ 	.short	0x0050
        /*0034*/ 	.byte	0x00, 0xf5, 0x21, 0x00


	//----- nvinfo : EIATTR_KPARAM_INFO
	.align		4
.L_105:
        /*0038*/ 	.byte	0x04, 0x17
        /*003a*/ 	.short	(.L_107 - .L_106)
.L_106:
        /*003c*/ 	.word	0x00000000
        /*0040*/ 	.short	0x0000
        /*0042*/ 	.short	0x0000
        /*0044*/ 	.byte	0x00, 0xf0, 0x41, 0x01


	//----- nvinfo : EIATTR_SPARSE_MMA_MASK
	.align		4
.L_107:
        /*0048*/ 	.byte	0x03, 0x50
        /*004a*/ 	.short	0x0000


	//----- nvinfo : EIATTR_MAXREG_COUNT
	.align		4
        /*004c*/ 	.byte	0x03, 0x1b
        /*004e*/ 	.short	0x00ff


	//----- nvinfo : EIATTR_MERCURY_ISA_VERSION
	.align		4
        /*0050*/ 	.byte	0x03, 0x5f
        /*0052*/ 	.short	0x0101


	//----- nvinfo : EIATTR_VRC_CTA_INIT_COUNT
	.align		4
        /*0054*/ 	.byte	0x02, 0x4a
	.zero		1
	.zero		1


	//----- nvinfo : EIATTR_EXIT_INSTR_OFFSETS
	.align		4
        /*0058*/ 	.byte	0x04, 0x1c
        /*005a*/ 	.short	(.L_109 - .L_108)


	//   ....[0]....
.L_108:
        /*005c*/ 	.word	0x00000160


	//   ....[1]....
        /*0060*/ 	.word	0x00000c40


	//   ....[2]....
        /*0064*/ 	.word	0x000010a0


	//   ....[3]....
        /*0068*/ 	.word	0x000012f0


	//   ....[4]....
        /*006c*/ 	.word	0x00001470


	//   ....[5]....
        /*0070*/ 	.word	0x00001510


	//----- nvinfo : EIATTR_CRS_STACK_SIZE
	.align		4
.L_109:
        /*0074*/ 	.byte	0x04, 0x1e
        /*0076*/ 	.short	(.L_111 - .L_110)
.L_110:
        /*0078*/ 	.word	0x00000000


	//----- nvinfo : EIATTR_CBANK_PARAM_SIZE
	.align		4
.L_111:
        /*007c*/ 	.byte	0x03, 0x19
        /*007e*/ 	.short	0x0068


	//----- nvinfo : EIATTR_PARAM_CBANK
	.align		4
        /*0080*/ 	.byte	0x04, 0x0a
        /*0082*/ 	.short	(.L_113 - .L_112)
	.align		4
.L_112:
        /*0084*/ 	.word	index@(.nv.constant0.transpose_and_broadcast_filters_f64)
        /*0088*/ 	.short	0x0380
        /*008a*/ 	.short	0x0068


	//----- nvinfo : EIATTR_SW_WAR
	.align		4
.L_113:
        /*008c*/ 	.byte	0x04, 0x36
        /*008e*/ 	.short	(.L_115 - .L_114)
.L_114:
        /*0090*/ 	.word	0x00000008
.L_115:


//--------------------- .nv.info.unfold_output_into_patches_f64 --------------------------
	.section	.nv.info.unfold_output_into_patches_f64,"",@"SHT_CUDA_INFO"
	.sectionflags	@""
	.align	4


	//----- nvinfo : EIATTR_CUDA_API_VERSION
	.align		4
        /*0000*/ 	.byte	0x04, 0x37
        /*0002*/ 	.short	(.L_117 - .L_116)
.L_116:
        /*0004*/ 	.word	0x00000082


	//----- nvinfo : EIATTR_KPARAM_INFO
	.align		4
.L_117:
        /*0008*/ 	.byte	0x04, 0x17
        /*000a*/ 	.short	(.L_119 - .L_118)
.L_118:
        /*000c*/ 	.word	0x00000000
        /*0010*/ 	.short	0x0002
        /*0012*/ 	.short	0x0058
        /*0014*/ 	.byte	0x00, 0xf5, 0x21, 0x00


	//----- nvinfo : EIATTR_KPARAM_INFO
	.align		4
.L_119:
        /*0018*/ 	.byte	0x04, 0x17
        /*001a*/ 	.short	(.L_121 - .L_120)
.L_120:
        /*001c*/ 	.word	0x00000000
        /*0020*/ 	.short	0x0001
        /*0022*/ 	.short	0x0050
        /*0024*/ 	.byte	0x00, 0xf5, 0x21, 0x00


	//----- nvinfo : EIATTR_KPARAM_INFO
	.align		4
.L_121:
        /*0028*/ 	.byte	0x04, 0x17
        /*002a*/ 	.short	(.L_123 - .L_122)
.L_122:
        /*002c*/ 	.word	0x00000000
        /*0030*/ 	.short	0x0000
        /*0032*/ 	.short	0x0000
        /*0034*/ 	.byte	0x00, 0xf0, 0x41, 0x01


	//----- nvinfo : EIATTR_SPARSE_MMA_MASK
	.align		4
.L_123:
        /*0038*/ 	.byte	0x03, 0x50
        /*003a*/ 	.short	0x0000


	//----- nvinfo : EIATTR_MAXREG_COUNT
	.align		4
        /*003c*/ 	.byte	0x03, 0x1b
        /*003e*/ 	.short	0x00ff


	//----- nvinfo : EIATTR_MERCURY_ISA_VERSION
	.align		4
        /*0040*/ 	.byte	0x03, 0x5f
        /*0042*/ 	.short	0x0101


	//----- nvinfo : EIATTR_VRC_CTA_INIT_COUNT
	.align		4
        /*0044*/ 	.byte	0x02, 0x4a
	.zero		1
	.zero		1


	//----- nvinfo : EIATTR_EXIT_INSTR_OFFSETS
	.align		4
        /*0048*/ 	.byte	0x04, 0x1c
        /*004a*/ 	.short	(.L_125 - .L_124)


	//   ....[0]....
.L_124:
        /*004c*/ 	.word	0x000001c0


	//   ....[1]....
        /*0050*/ 	.word	0x000018a0


	//   ....[2]....
        /*0054*/ 	.word	0x00002570


	//   ....[3]....
        /*0058*/ 	.word	0x00002b90


	//   ....[4]....
        /*005c*/ 	.word	0x00002fb0


	//   ....[5]....
        /*0060*/ 	.word	0x000031e0


	//   ....[6]....
        /*0064*/ 	.word	0x00003230


	//   ....[7]....
        /*0068*/ 	.word	0x00003710


	//   ....[8]....
        /*006c*/ 	.word	0x00003970


	//   ....[9]....
        /*0070*/ 	.word	0x00003b00


	//   ....[10]....
        /*0074*/ 	.word	0x00003bb0


	//----- nvinfo : EIATTR_CRS_STACK_SIZE
	.align		4
.L_125:
        /*0078*/ 	.byte	0x04, 0x1e
        /*007a*/ 	.short	(.L_127 - .L_126)
.L_126:
        /*007c*/ 	.word	0x00000000


	//----- nvinfo : EIATTR_CBANK_PARAM_SIZE
	.align		4
.L_127:
        /*0080*/ 	.byte	0x03, 0x19
        /*0082*/ 	.short	0x0060


	//----- nvinfo : EIATTR_PARAM_CBANK
	.align		4
        /*0084*/ 	.byte	0x04, 0x0a
        /*0086*/ 	.short	(.L_129 - .L_128)
	.align		4
.L_128:
        /*0088*/ 	.word	index@(.nv.constant0.unfold_output_into_patches_f64)
        /*008c*/ 	.short	0x0380
        /*008e*/ 	.short	0x0060


	//----- nvinfo : EIATTR_SW_WAR
	.align		4
.L_129:
        /*0090*/ 	.byte	0x04, 0x36
        /*0092*/ 	.short	(.L_131 - .L_130)
.L_130:
        /*0094*/ 	.word	0x00000008
.L_131:


//--------------------- .nv.info.unfold_input_into_patches_f64 --------------------------
	.section	.nv.info.unfold_input_into_patches_f64,"",@"SHT_CUDA_INFO"
	.sectionflags	@""
	.align	4


	//----- nvinfo : EIATTR_CUDA_API_VERSION
	.align		4
        /*0000*/ 	.byte	0x04, 0x37
        /*0002*/ 	.short	(.L_133 - .L_132)
.L_132:
        /*0004*/ 	.word	0x00000082


	//----- nvinfo : EIATTR_KPARAM_INFO
	.align		4
.L_133:
        /*0008*/ 	.byte	0x04, 0x17
        /*000a*/ 	.short	(.L_135 - .L_134)
.L_134:
        /*000c*/ 	.word	0x00000000
        /*0010*/ 	.short	0x0003
        /*0012*/ 	.short	0x0060
        /*0014*/ 	.byte	0x00, 0xf5, 0x21, 0x00


	//----- nvinfo : EIATTR_KPARAM_INFO
	.align		4
.L_135:
        /*0018*/ 	.byte	0x04, 0x17
        /*001a*/ 	.short	(.L_137 - .L_136)
.L_136:
        /*001c*/ 	.word	0x00000000
        /*0020*/ 	.short	0x0002
        /*0022*/ 	.short	0x0058
        /*0024*/ 	.byte	0x00, 0xf5, 0x21, 0x00


	//----- nvinfo : EIATTR_KPARAM_INFO
	.align		4
.L_137:
        /*0028*/ 	.byte	0x04, 0x17
        /*002a*/ 	.short	(.L_139 - .L_138)
.L_138:
        /*002c*/ 	.word	0x00000000
        /*0030*/ 	.short	0x0001
        /*0032*/ 	.short	0x0050
        /*0034*/ 	.byte	0x00, 0xf5, 0x21, 0x00


	//----- nvinfo : EIATTR_KPARAM_INFO
	.align		4
.L_139:
        /*0038*/ 	.byte	0x04, 0x17
        /*003a*/ 	.short	(.L_141 - .L_140)
.L_140:
        /*003c*/ 	.word	0x00000000
        /*0040*/ 	.short	0x0000
        /*0042*/ 	.short	0x0000
        /*0044*/ 	.byte	0x00, 0xf0, 0x41, 0x01


	//----- nvinfo : EIATTR_SPARSE_MMA_MASK
	.align		4
.L_141:
        /*0048*/ 	.byte	0x03, 0x50
        /*004a*/ 	.short	0x0000


	//----- nvinfo : EIATTR_MAXREG_COUNT
	.align		4
        /*004c*/ 	.byte	0x03, 0x1b
        /*004e*/ 	.short	0x00ff


	//----- nvinfo : EIATTR_MERCURY_ISA_VERSION
	.align		4
        /*0050*/ 	.byte	0x03, 0x5f
        /*0052*/ 	.short	0x0101


	//----- nvinfo : EIATTR_VRC_CTA_INIT_COUNT
	.align		4
        /*0054*/ 	.byte	0x02, 0x4a
	.zero		1
	.zero		1


	//----- nvinfo : EIATTR_EXIT_INSTR_OFFSETS
	.align		4
        /*0058*/ 	.byte	0x04, 0x1c
        /*005a*/ 	.short	(.L_143 - .L_142)


	//   ....[0]....
.L_142:
        /*005c*/ 	.word	0x00000200


	//   ....[1]....
        /*0060*/ 	.word	0x00001230


	//   ....[2]....
        /*0064*/ 	.word	0x00001410


	//----- nvinfo : EIATTR_CRS_STACK_SIZE
	.align		4
.L_143:
        /*0068*/ 	.byte	0x04, 0x1e
        /*006a*/ 	.short	(.L_145 - .L_144)
.L_144:
        /*006c*/ 	.word	0x00000000


	//----- nvinfo : EIATTR_CBANK_PARAM_SIZE
	.align		4
.L_145:
        /*0070*/ 	.byte	0x03, 0x19
        /*0072*/ 	.short	0x0068


	//----- nvinfo : EIATTR_PARAM_CBANK
	.align		4
        /*0074*/ 	.byte	0x04, 0x0a
        /*0076*/ 	.short	(.L_147 - .L_146)
	.align		4
.L_146:
        /*0078*/ 	.word	index@(.nv.constant0.unfold_input_into_patches_f64)
        /*007c*/ 	.short	0x0380
        /*007e*/ 	.short	0x0068


	//----- nvinfo : EIATTR_SW_WAR
	.align		4
.L_147:
        /*0080*/ 	.byte	0x04, 0x36
        /*0082*/ 	.short	(.L_149 - .L_148)
.L_148:
        /*0084*/ 	.word	0x00000008
.L_149:


//--------------------- .nv.info.sum_transposed_filters_f32 --------------------------
	.section	.nv.info.sum_transposed_filters_f32,"",@"SHT_CUDA_INFO"
	.sectionflags	@""
	.align	4


	//----- nvinfo : EIATTR_CUDA_API_VERSION
	.align		4
        /*0000*/ 	.byte	0x04, 0x37
        /*0002*/ 	.short	(.L_151 - .L_150)
.L_150:
        /*0004*/ 	.word	0x00000082


	//----- nvinfo : EIATTR_KPARAM_INFO
	.align		4
.L_151:
        /*0008*/ 	.byte	0x04, 0x17
        /*000a*/ 	.short	(.L_153 - .L_152)
.L_152:
        /*000c*/ 	.word	0x00000000
        /*0010*/ 	.short	0x0003
        /*0012*/ 	.short	0x0060
        /*0014*/ 	.byte	0x00, 0xf5, 0x21, 0x00


	//----- nvinfo : EIATTR_KPARAM_INFO
	.align		4
.L_153:
        /*0018*/ 	.byte	0x04, 0x17
        /*001a*/ 	.short	(.L_155 - .L_154)
.L_154:
        /*001c*/ 	.word	0x00000000
        /*0020*/ 	.short	0x0002
        /*0022*/ 	.short	0x0058
        /*0024*/ 	.byte	0x00, 0xf5, 0x21, 0x00


	//----- nvinfo : EIATTR_KPARAM_INFO
	.align		4
.L_155:
        /*0028*/ 	.byte	0x04, 0x17
        /*002a*/ 	.short	(.L_157 - .L_156)
.L_156:
        /*002c*/ 	.word	0x00000000
        /*0030*/ 	.short	0x0001
        /*0032*/ 	.short	0x0050
        /*0034*/ 	.byte	0x00, 0xf5, 0x21, 0x00


	//----- nvinfo : EIATTR_KPARAM_INFO
	.align		4
.L_157:
        /*0038*/ 	.byte	0x04, 0x17
        /*003a*/ 	.short	(.L_159 - .L_158)
.L_158:
        /*003c*/ 	.word	0x00000000
        /*0040*/ 	.short	0x0000
        /*0042*/ 	.short	0x0000
        /*0044*/ 	.byte	0x00, 0xf0, 0x41, 0x01


	//----- nvinfo : EIATTR_SPARSE_MMA_MASK
	.align		4
.L_159:
        /*0048*/ 	.byte	0x03, 0x50
        /*004a*/ 	.short	0x0000


	//----- nvinfo : EIATTR_MAXREG_COUNT
	.align		4
        /*004c*/ 	.byte	0x03, 0x1b
        /*004e*/ 	.short	0x00ff


	//----- nvinfo : EIATTR_MERCURY_ISA_VERSION
	.align		4
        /*0050*/ 	.byte	0x03, 0x5f
        /*0052*/ 	.short	0x0101


	//----- nvinfo : EIATTR_VRC_CTA_INIT_COUNT
	.align		4
        /*0054*/ 	.byte	0x02, 0x4a
	.zero		1
	.zero		1


	//----- nvinfo : EIATTR_EXIT_INSTR_OFFSETS
	.align		4
        /*0058*/ 	.byte	0x04, 0x1c
        /*005a*/ 	.short	(.L_161 - .L_160)


	//   ....[0]....
.L_160:
        /*005c*/ 	.word	0x00000160


	//   ....[1]....
        /*0060*/ 	.word	0x00001b70


	//----- nvinfo : EIATTR_CRS_STACK_SIZE
	.align		4
.L_161:
        /*0064*/ 	.byte	0x04, 0x1e
        /*0066*/ 	.short	(.L_163 - .L_162)
.L_162:
        /*0068*/ 	.word	0x00000000


	//----- nvinfo : EIATTR_CBANK_PARAM_SIZE
	.align		4
.L_163:
        /*006c*/ 	.byte	0x03, 0x19
        /*006e*/ 	.short	0x0068


	//----- nvinfo : EIATTR_PARAM_CBANK
	.align		4
        /*0070*/ 	.byte	0x04, 0x0a
        /*0072*/ 	.short	(.L_165 - .L_164)
	.align		4
.L_164:
        /*0074*/ 	.word	index@(.nv.constant0.sum_transposed_filters_f32)
        /*0078*/ 	.short	0x0380
        /*007a*/ 	.short	0x0068


	//----- nvinfo : EIATTR_SW_WAR
	.align		4
.L_165:
        /*007c*/ 	.byte	0x04, 0x36
        /*007e*/ 	.short	(.L_167 - .L_166)
.L_166:
        /*0080*/ 	.word	0x00000008
.L_167:


//--------------------- .nv.info.transpose_and_broadcast_filters_f32 --------------------------
	.section	.nv.info.transpose_and_broadcast_filters_f32,"",@"SHT_CUDA_INFO"
	.sectionflags	@""
	.align	4


	//----- nvinfo : EIATTR_CUDA_API_VERSION
	.align		4
        /*0000*/ 	.byte	0x04, 0x37
        /*0002*/ 	.short	(.L_169 - .L_168)
.L_168:
        /*0004*/ 	.word	0x00000082


	//----- nvinfo : EIATTR_KPARAM_INFO
	.align		4
.L_169:
        /*0008*/ 	.byte	0x04, 0x17
        /*000a*/ 	.short	(.L_171 - .L_170)
.L_170:
        /*000c*/ 	.word	0x00000000
        /*0010*/ 	.short	0x0003
        /*0012*/ 	.short	0x0060
        /*0014*/ 	.byte	0x00, 0xf5, 0x21, 0x00


	//----- nvinfo : EIATTR_KPARAM_INFO
	.align		4
.L_171:
        /*0018*/ 	.byte	0x04, 0x17
        /*001a*/ 	.short	(.L_173 - .L_172)
.L_172:
        /*001c*/ 	.word	0x00000000
        /*0020*/ 	.short	0x0002
        /*0022*/ 	.short	0x0058
        /*0024*/ 	.byte	0x00, 0xf5, 0x21, 0x00


	//----- nvinfo : EIATTR_KPARAM_INFO
	.align		4
.L_173:
        /*0028*/ 	.byte	0x04, 0x17
        /*002a*/ 	.short	(.L_175 - .L_174)
.L_174:
        /*002c*/ 	.word	0x00000000
        /*0030*/ 	.short	0x0001
        /*0032*/ 	.short	0x0050
        /*0034*/ 	.byte	0x00, 0xf5, 0x21, 0x00


	//----- nvinfo : EIATTR_KPARAM_INFO
	.align		4
.L_175:
        /*0038*/ 	.byte	0x04, 0x17
        /*003a*/ 	.short	(.L_177 - .L_176)
.L_176:
        /*003c*/ 	.word	0x00000000
        /*0040*/ 	.short	0x0000
        /*0042*/ 	.short	0x0000
        /*0044*/ 	.byte	0x00, 0xf0, 0x41, 0x01


	//----- nvinfo : EIATTR_SPARSE_MMA_MASK
	.align		4
.L_177:
        /*0048*/ 	.byte	0x03, 0x50
        /*004a*/ 	.short	0x0000


	//----- nvinfo : EIATTR_MAXREG_COUNT
	.align		4
        /*004c*/ 	.byte	0x03, 0x1b
        /*004e*/ 	.short	0x00ff


	//----- nvinfo : EIATTR_MERCURY_ISA_VERSION
	.align		4
        /*0050*/ 	.byte	0x03, 0x5f
        /*0052*/ 	.short	0x0101


	//----- nvinfo : EIATTR_VRC_CTA_INIT_COUNT
	.align		4
        /*0054*/ 	.byte	0x02, 0x4a
	.zero		1
	.zero		1


	//----- nvinfo : EIATTR_EXIT_INSTR_OFFSETS
	.align		4
        /*0058*/ 	.byte	0x04, 0x1c
        /*005a*/ 	.short	(.L_179 - .L_178)


	//   ....[0]....
.L_178:
        /*005c*/ 	.word	0x00000160


	//   ....[1]....
        /*0060*/ 	.word	0x00000c50


	//   ....[2]....
        /*0064*/ 	.word	0x000010c0


	//   ....[3]....
        /*0068*/ 	.word	0x00001300


	//   ....[4]....
        /*006c*/ 	.word	0x00001480


	//   ....[5]....
        /*0070*/ 	.word	0x00001520


	//----- nvinfo : EIATTR_CRS_STACK_SIZE
	.align		4
.L_179:
        /*0074*/ 	.byte	0x04, 0x1e
        /*0076*/ 	.short	(.L_181 - .L_180)
.L_180:
        /*0078*/ 	.word	0x00000000


	//----- nvinfo : EIATTR_CBANK_PARAM_SIZE
	.align		4
.L_181:
        /*007c*/ 	.byte	0x03, 0x19
        /*007e*/ 	.short	0x0068


	//----- nvinfo : EIATTR_PARAM_CBANK
	.align		4
        /*0080*/ 	.byte	0x04, 0x0a
        /*0082*/ 	.short	(.L_183 - .L_182)
	.align		4
.L_182:
        /*0084*/ 	.word	index@(.nv.constant0.transpose_and_broadcast_filters_f32)
        /*0088*/ 	.short	0x0380
        /*008a*/ 	.short	0x0068


	//----- nvinfo : EIATTR_SW_WAR
	.align		4
.L_183:
        /*008c*/ 	.byte	0x04, 0x36
        /*008e*/ 	.short	(.L_185 - .L_184)
.L_184:
        /*0090*/ 	.word	0x00000008
.L_185:


//--------------------- .nv.info.unfold_output_into_patches_f32 --------------------------
	.section	.nv.info.unfold_output_into_patches_f32,"",@"SHT_CUDA_INFO"
	.sectionflags	@""
	.align	4


	//----- nvinfo : EIATTR_CUDA_API_VERSION
	.align		4
        /*0000*/ 	.byte	0x04, 0x37
        /*0002*/ 	.short	(.L_187 - .L_186)
.L_186:
        /*0004*/ 	.word	0x00000082


	//----- nvinfo : EIATTR_KPARAM_INFO
	.align		4
.L_187:
        /*0008*/ 	.byte	0x04, 0x17
        /*000a*/ 	.short	(.L_189 - .L_188)
.L_188:
        /*000c*/ 	.word	0x00000000
        /*0010*/ 	.short	0x0002
        /*0012*/ 	.short	0x0058
        /*0014*/ 	.byte	0x00, 0xf5, 0x21, 0x00


	//----- nvinfo : EIATTR_KPARAM_INFO
	.align		4
.L_189:
        /*0018*/ 	.byte	0x04, 0x17
        /*001a*/ 	.short	(.L_191 - .L_190)
.L_190:
        /*001c*/ 	.word	0x00000000
        /*0020*/ 	.short	0x0001
        /*0022*/ 	.short	0x0050
        /*0024*/ 	.byte	0x00, 0xf5, 0x21, 0x00


	//----- nvinfo : EIATTR_KPARAM_INFO
	.align		4
.L_191:
        /*0028*/ 	.byte	0x04, 0x17
        /*002a*/ 	.short	(.L_193 - .L_192)
.L_192:
        /*002c*/ 	.word	0x00000000
        /*0030*/ 	.short	0x0000
        /*0032*/ 	.short	0x0000
        /*0034*/ 	.byte	0x00, 0xf0, 0x41, 0x01


	//----- nvinfo : EIATTR_SPARSE_MMA_MASK
	.align		4
.L_193:
        /*0038*/ 	.byte	0x03, 0x50
        /*003a*/ 	.short	0x0000


	//----- nvinfo : EIATTR_MAXREG_COUNT
	.align		4
        /*003c*/ 	.byte	0x03, 0x1b
        /*003e*/ 	.short	0x00ff


	//----- nvinfo : EIATTR_MERCURY_ISA_VERSION
	.align		4
        /*0040*/ 	.byte	0x03, 0x5f
        /*0042*/ 	.short	0x0101


	//----- nvinfo : EIATTR_VRC_CTA_INIT_COUNT
	.align		4
        /*0044*/ 	.byte	0x02, 0x4a
	.zero		1
	.zero		1


	//----- nvinfo : EIATTR_EXIT_INSTR_OFFSETS
	.align		4
        /*0048*/ 	.byte	0x04, 0x1c
        /*004a*/ 	.short	(.L_195 - .L_194)


	//   ....[0]....
.L_194:
        /*004c*/ 	.word	0x000001c0


	//   ....[1]....
        /*0050*/ 	.word	0x000018a0


	//   ....[2]....
        /*0054*/ 	.word	0x00002580


	//   ....[3]....
        /*0058*/ 	.word	0x00002c00


	//   ....[4]....
        /*005c*/ 	.word	0x00003020


	//   ....[5]....
        /*0060*/ 	.word	0x00003270


	//   ....[6]....
        /*0064*/ 	.word	0x000032c0


	//   ....[7]....
        /*0068*/ 	.word	0x000037a0


	//   ....[8]....
        /*006c*/ 	.word	0x00003a00


	//   ....[9]....
        /*0070*/ 	.word	0x00003b90


	//   ....[10]....
        /*0074*/ 	.word	0x00003c40


	//----- nvinfo : EIATTR_CRS_STACK_SIZE
	.align		4
.L_195:
        /*0078*/ 	.byte	0x04, 0x1e
        /*007a*/ 	.short	(.L_197 - .L_196)
.L_196:
        /*007c*/ 	.word	0x00000000


	//----- nvinfo : EIATTR_CBANK_PARAM_SIZE
	.align		4
.L_197:
        /*0080*/ 	.byte	0x03, 0x19
        /*0082*/ 	.short	0x0060


	//----- nvinfo : EIATTR_PARAM_CBANK
	.align		4
        /*0084*/ 	.byte	0x04, 0x0a
        /*0086*/ 	.short	(.L_199 - .L_198)
	.align		4
.L_198:
        /*0088*/ 	.word	index@(.nv.constant0.unfold_output_into_patches_f32)
        /*008c*/ 	.short	0x0380
        /*008e*/ 	.short	0x0060


	//----- nvinfo : EIATTR_SW_WAR
	.align		4
.L_199:
        /*0090*/ 	.byte	0x04, 0x36
        /*0092*/ 	.short	(.L_201 - .L_200)
.L_200:
        /*0094*/ 	.word	0x00000008
.L_201:


//--------------------- .nv.info.unfold_input_into_patches_f32 --------------------------
	.section	.nv.info.unfold_input_into_patches_f32,"",@"SHT_CUDA_INFO"
	.sectionflags	@""
	.align	4


	//----- nvinfo : EIATTR_CUDA_API_VERSION
	.align		4
        /*0000*/ 	.byte	0x04, 0x37
        /*0002*/ 	.short	(.L_203 - .L_202)
.L_202:
        /*0004*/ 	.word	0x00000082


	//----- nvinfo : EIATTR_KPARAM_INFO
	.align		4
.L_203:
        /*0008*/ 	.byte	0x04, 0x17
        /*000a*/ 	.short	(.L_205 - .L_204)
.L_204:
        /*000c*/ 	.word	0x00000000
        /*0010*/ 	.short	0x0003
        /*0012*/ 	.short	0x0060
        /*0014*/ 	.byte	0x00, 0xf5, 0x21, 0x00


	//----- nvinfo : EIATTR_KPARAM_INFO
	.align		4
.L_205:
        /*0018*/ 	.byte	0x04, 0x17
        /*001a*/ 	.short	(.L_207 - .L_206)
.L_206:
        /*001c*/ 	.word	0x00000000
        /*0020*/ 	.short	0x0002
        /*0022*/ 	.short	0x0058
        /*0024*/ 	.byte	0x00, 0xf5, 0x21, 0x00


	//----- nvinfo : EIATTR_KPARAM_INFO
	.align		4
.L_207:
        /*0028*/ 	.byte	0x04, 0x17
        /*002a*/ 	.short	(.L_209 - .L_208)
.L_208:
        /*002c*/ 	.word	0x00000000
        /*0030*/ 	.short	0x0001
        /*0032*/ 	.short	0x0050
        /*0034*/ 	.byte	0x00, 0xf5, 0x21, 0x00


	//----- nvinfo : EIATTR_KPARAM_INFO
	.align		4
.L_209:
        /*0038*/ 	.byte	0x04, 0x17
        /*003a*/ 	.short	(.L_211 - .L_210)
.L_210:
        /*003c*/ 	.word	0x00000000
        /*0040*/ 	.short	0x0000
        /*0042*/ 	.short	0x0000
        /*0044*/ 	.byte	0x00, 0xf0, 0x41, 0x01


	//----- nvinfo : EIATTR_SPARSE_MMA_MASK
	.align		4
.L_211:
        /*0048*/ 	.byte	0x03, 0x50
        /*004a*/ 	.short	0x0000


	//----- nvinfo : EIATTR_MAXREG_COUNT
	.align		4
        /*004c*/ 	.byte	0x03, 0x1b
        /*004e*/ 	.short	0x00ff


	//----- nvinfo : EIATTR_MERCURY_ISA_VERSION
	.align		4
        /*0050*/ 	.byte	0x03, 0x5f
        /*0052*/ 	.short	0x0101


	//----- nvinfo : EIATTR_VRC_CTA_INIT_COUNT
	.align		4
        /*0054*/ 	.byte	0x02, 0x4a
	.zero		1
	.zero		1


	//----- nvinfo : EIATTR_EXIT_INSTR_OFFSETS
	.align		4
        /*0058*/ 	.byte	0x04, 0x1c
        /*005a*/ 	.short	(.L_213 - .L_212)


	//   ....[0]....
.L_212:
        /*005c*/ 	.word	0x00000200


	//   ....[1]....
        /*0060*/ 	.word	0x00001230


	//   ....[2]....
        /*0064*/ 	.word	0x00001410


	//----- nvinfo : EIATTR_CRS_STACK_SIZE
	.align		4
.L_213:
        /*0068*/ 	.byte	0x04, 0x1e
        /*006a*/ 	.short	(.L_215 - .L_214)
.L_214:
        /*006c*/ 	.word	0x00000000


	//----- nvinfo : EIATTR_CBANK_PARAM_SIZE
	.align		4
.L_215:
        /*0070*/ 	.byte	0x03, 0x19
        /*0072*/ 	.short	0x0068


	//----- nvinfo : EIATTR_PARAM_CBANK
	.align		4
        /*0074*/ 	.byte	0x04, 0x0a
        /*0076*/ 	.short	(.L_217 - .L_216)
	.align		4
.L_216:
        /*0078*/ 	.word	index@(.nv.constant0.unfold_input_into_patches_f32)
        /*007c*/ 	.short	0x0380
        /*007e*/ 	.short	0x0068


	//----- nvinfo : EIATTR_SW_WAR
	.align		4
.L_217:
        /*0080*/ 	.byte	0x04, 0x36
        /*0082*/ 	.short	(.L_219 - .L_218)
.L_218:
        /*0084*/ 	.word	0x00000008
.L_219:


//--------------------- .nv.callgraph             --------------------------
	.section	.nv.callgraph,"",@"SHT_CUDA_CALLGRAPH"
	.align	4
	.sectionentsize	8
	.align		4
        /*0000*/ 	.word	0x00000000
	.align		4
        /*0004*/ 	.word	0xffffffff
	.align		4
        /*0008*/ 	.word	0x00000000
	.align		4
        /*000c*/ 	.word	0xfffffffe
	.align		4
        /*0010*/ 	.word	0x00000000
	.align		4
        /*0014*/ 	.word	0xfffffffd
	.align		4
        /*0018*/ 	.word	0x00000000
	.align		4
        /*001c*/ 	.word	0xfffffffc


//--------------------- .text.sum_transposed_filters_f64 --------------------------
	.section	.text.sum_transposed_filters_f64,"ax",@progbits
	.align	128
        .global         sum_transposed_filters_f64
        .type           sum_transposed_filters_f64,@function
        .size           sum_transposed_filters_f64,(.L_x_149 - sum_transposed_filters_f64)
        .other          sum_transposed_filters_f64,@"STO_CUDA_ENTRY STV_DEFAULT"
sum_transposed_filters_f64:
.text.sum_transposed_filters_f64:
[----:B------:R-:W-:Y:S01]  /*0000*/  LDC R1, c[0x0][0x37c] ;  /* 0x0000df00ff017b82 */ /* 0x000fe20000000800 */
[----:B------:R-:W0:Y:S01]  /*0010*/  LDCU.128 UR8, c[0x0][0x3a0] ;  /* 0x00007400ff0877ac */ /* 0x000e220008000c00 */
[----:B------:R-:W1:Y:S06]  /*0020*/  S2R R3, SR_TID.X ;  /* 0x0000000000037919 */ /* 0x000e6c0000002100 */
[----:B------:R-:W1:Y:S01]  /*0030*/  LDC R2, c[0x0][0x360] ;  /* 0x0000d800ff027b82 */ /* 0x000e620000000800 */
[----:B------:R-:W2:Y:S01]  /*0040*/  LDCU.64 UR14, c[0x0][0x390] ;  /* 0x00007200ff0e77ac */ /* 0x000ea20008000a00 */
[----:B0-----:R-:W-:-:S02]  /*0050*/  UIMAD UR6, UR11, UR8, URZ ;  /* 0x000000080b0672a4 */ /* 0x001fc4000f8e02ff */
[----:B------:R-:W-:-:S04]  /*0060*/  UIMAD.WIDE.U32 UR4, UR10, UR8, URZ ;  /* 0x000000080a0472a5 */ /* 0x000fc8000f8e00ff */
[----:B------:R-:W1:Y:S01]  /*0070*/  S2UR UR8, SR_CTAID.X ;  /* 0x00000000000879c3 */ /* 0x000e620000002500 */
[----:B------:R-:W-:-:S04]  /*0080*/  UIMAD UR6, UR10, UR9, UR6 ;  /* 0x000000090a0672a4 */ /* 0x000fc8000f8e0206 */
[----:B------:R-:W-:Y:S02]  /*0090*/  UIADD3 UR5, UPT, UPT, UR5, UR6, URZ ;  /* 0x0000000605057290 */ /* 0x000fe4000fffe0ff */
[----:B--2---:R-:W-:Y:S02]  /*00a0*/  UIMAD.WIDE.U32 UR6, UR4, UR14, URZ ;  /* 0x0000000e040672a5 */ /* 0x004fe4000f8e00ff */
[----:B------:R-:W-:Y:S02]  /*00b0*/  UIMAD UR5, UR5, UR14, URZ ;  /* 0x0000000e050572a4 */ /* 0x000fe4000f8e02ff */
[----:B------:R-:W-:Y:S02]  /*00c0*/  UIMAD.WIDE.U32 UR12, UR6, UR14, URZ ;  /* 0x0000000e060c72a5 */ /* 0x000fe4000f8e00ff */
[----:B------:R-:W-:-:S04]  /*00d0*/  UIMAD UR4, UR4, UR15, UR5 ;  /* 0x0000000f040472a4 */ /* 0x000fc8000f8e0205 */
[----:B------:R-:W-:-:S04]  /*00e0*/  UIADD3 UR4, UPT, UPT, UR7, UR4, URZ ;  /* 0x0000000407047290 */ /* 0x000fc8000fffe0ff */
[----:B------:R-:W-:Y:S01]  /*00f0*/  UIMAD UR4, UR4, UR14, URZ ;  /* 0x0000000e040472a4 */ /* 0x000fe2000f8e02ff */
[----:B-1----:R-:W-:-:S03]  /*0100*/  IMAD R2, R2, UR8, R3 ;  /* 0x0000000802027c24 */ /* 0x002fc6000f8e0203 */
[----:B------:R-:W-:-:S04]  /*0110*/  UIMAD UR6, UR6, UR15, UR4 ;  /* 0x0000000f060672a4 */ /* 0x000fc8000f8e0204 */
[----:B------:R-:W-:Y:S01]  /*0120*/  UIADD3 UR6, UPT, UPT, UR13, UR6, URZ ;  /* 0x000000060d067290 */ /* 0x000fe2000fffe0ff */
[----:B------:R-:W-:-:S05]  /*0130*/  ISETP.LT.U32.AND P0, PT, R2, UR12, PT ;  /* 0x0000000c02007c0c */ /* 0x000fca000bf01070 */
[----:B------:R-:W-:-:S05]  /*0140*/  IMAD.U32 R0, RZ, RZ, UR6 ;  /* 0x00000006ff007e24 */ /* 0x000fca000f8e00ff */
[----:B------:R-:W-:-:S13]  /*0150*/  ISETP.GT.U32.AND.EX P0, PT, R0, RZ, PT, P0 ;  /* 0x000000ff0000720c */ /* 0x000fda0003f04100 */
[----:B------:R-:W-:Y:S05]  /*0160*/  @!P0 EXIT ;  /* 0x000000000000894d */ /* 0x000fea0003800000 */
[----:B------:R-:W-:-:S09]  /*0170*/  UISETP.NE.AND.EX UP0, UPT, UR15, URZ, UPT, !UPT ;  /* 0x000000ff0f00728c */ /* 0x000fd2000bf053f0 */
[----:B------:R-:W-:Y:S05]  /*0180*/  BRA.U UP0, `(.L_x_0) ;  /* 0x00000001005c7547 */ /* 0x000fea000b800000 */
[----:B------:R-:W0:Y:S01]  /*0190*/  I2F.U32.RP R0, UR14 ;  /* 0x0000000e00007d06 */ /* 0x000e220008209000 */
[----:B------:R-:W-:-:S07]  /*01a0*/  ISETP.NE.U32.AND P2, PT, RZ, UR14, PT ;  /* 0x0000000eff007c0c */ /* 0x000fce000bf45070 */
[----:B0-----:R-:W0:Y:S02]  /*01b0*/  MUFU.RCP R0, R0 ;  /* 0x0000000000007308 */ /* 0x001e240000001000 */
[----:B0-----:R-:W-:-:S06]  /*01c0*/  VIADD R4, R0, 0xffffffe ;  /* 0x0ffffffe00047836 */ /* 0x001fcc0000000000 */
[----:B------:R0:W1:Y:S02]  /*01d0*/  F2I.FTZ.U32.TRUNC.NTZ R5, R4 ;  /* 0x0000000400057305 */ /* 0x000064000021f000 */
[----:B0-----:R-:W-:Y:S01]  /*01e0*/  IMAD.MOV.U32 R4, RZ, RZ, RZ ;  /* 0x000000ffff047224 */ /* 0x001fe200078e00ff */
[----:B-1----:R-:W-:-:S05]  /*01f0*/  IADD3 R3, PT, PT, RZ, -R5, RZ ;  /* 0x80000005ff037210 */ /* 0x002fca0007ffe0ff */
[----:B------:R-:W-:-:S04]  /*0200*/  IMAD R3, R3, UR14, RZ ;  /* 0x0000000e03037c24 */ /* 0x000fc8000f8e02ff */
[----:B------:R-:W-:-:S06]  /*0210*/  IMAD.HI.U32 R5, R5, R3, R4 ;  /* 0x0000000305057227 */ /* 0x000fcc00078e0004 */
[----:B------:R-:W-:-:S04]  /*0220*/  IMAD.HI.U32 R4, R5, R2, RZ ;  /* 0x0000000205047227 */ /* 0x000fc800078e00ff */
[----:B------:R-:W-:-:S04]  /*0230*/  IMAD.MOV R3, RZ, RZ, -R4 ;  /* 0x000000ffff037224 */ /* 0x000fc800078e0a04 */
[----:B------:R-:W-:-:S05]  /*0240*/  IMAD R3, R3, UR14, R2 ;  /* 0x0000000e03037c24 */ /* 0x000fca000f8e0202 */
[----:B------:R-:W-:-:S13]  /*0250*/  ISETP.GE.U32.AND P0, PT, R3, UR14, PT ;  /* 0x0000000e03007c0c */ /* 0x000fda000bf06070 */
[----:B------:R-:W-:Y:S01]  /*0260*/  @P0 IADD3 R3, PT, PT, R3, -UR14, RZ ;  /* 0x8000000e03030c10 */ /* 0x000fe2000fffe0ff */
[----:B------:R-:W-:-:S03]  /*0270*/  @P0 VIADD R4, R4, 0x1 ;  /* 0x0000000104040836 */ /* 0x000fc60000000000 */
[----:B------:R-:W-:Y:S01]  /*0280*/  ISETP.GE.U32.AND P1, PT, R3, UR14, PT ;  /* 0x0000000e03007c0c */ /* 0x000fe2000bf26070 */
[----:B------:R-:W-:-:S12]  /*0290*/  IMAD.MOV.U32 R3, RZ, RZ, RZ ;  /* 0x000000ffff037224 */ /* 0x000fd800078e00ff */
[----:B------:R-:W-:Y:S01]  /*02a0*/  @P1 VIADD R4, R4, 0x1 ;  /* 0x0000000104041836 */ /* 0x000fe20000000000 */
[----:B------:R-:W-:-:S04]  /*02b0*/  @!P2 LOP3.LUT R4, RZ, UR14, RZ, 0x33, !PT ;  /* 0x0000000eff04ac12 */ /* 0x000fc8000f8e33ff */
[----:B------:R-:W-:-:S05]  /*02c0*/  IADD3 R5, PT, PT, -R4, RZ, RZ ;  /* 0x000000ff04057210 */ /* 0x000fca0007ffe1ff */
[----:B------:R-:W-:Y:S02]  /*02d0*/  IMAD R0, R5, UR14, R2 ;  /* 0x0000000e05007c24 */ /* 0x000fe4000f8e0202 */
[----:B------:R-:W-:Y:S01]  /*02e0*/  IMAD.MOV.U32 R5, RZ, RZ, RZ ;  /* 0x000000ffff057224 */ /* 0x000fe200078e00ff */
[----:B------:R-:W-:Y:S06]  /*02f0*/  BRA `(.L_x_1) ;  /* 0x0000000000407947 */ /* 0x000fec0003800000 */
.L_x_0:
[----:B------:R-:W-:Y:S01]  /*0300*/  MOV R9, R2 ;  /* 0x0000000200097202 */ /* 0x000fe20000000f00 */
[----:B------:R-:W-:Y:S01]  /*0310*/  IMAD.MOV.U32 R10, RZ, RZ, RZ ;  /* 0x000000ffff0a7224 */ /* 0x000fe200078e00ff */
[----:B------:R-:W-:Y:S01]  /*0320*/  MOV R8, 0x350 ;  /* 0x0000035000087802 */ /* 0x000fe20000000f00 */
[----:B------:R-:W0:Y:S06]  /*0330*/  LDCU.64 UR4, c[0x0][0x390] ;  /* 0x00007200ff0477ac */ /* 0x000e2c0008000a00 */
[----:B0-----:R-:W-:Y:S05]  /*0340*/  CALL.REL.NOINC `($__internal_0_$__cuda_sm20_div_u64) ;  /* 0x0000001800247944 */ /* 0x001fea0003c00000 */
[----:B------:R-:W0:Y:S01]  /*0350*/  LDCU.64 UR14, c[0x0][0x390] ;  /* 0x00007200ff0e77ac */ /* 0x000e220008000a00 */
[-C--:B------:R-:W-:Y:S01]  /*0360*/  IADD3 R5, P0, PT, RZ, -R10.reuse, RZ ;  /* 0x8000000aff057210 */ /* 0x080fe20007f1e0ff */
[----:B------:R-:W-:Y:S01]  /*0370*/  HFMA2 R3, -RZ, RZ, 0, 0 ;  /* 0x00000000ff037431 */ /* 0x000fe200000001ff */
[----:B------:R-:W-:-:S03]  /*0380*/  MOV R4, R10 ;  /* 0x0000000a00047202 */ /* 0x000fc60000000f00 */
[----:B------:R-:W-:-:S04]  /*0390*/  IMAD.X R0, RZ, RZ, ~R11, P0 ;  /* 0x000000ffff007224 */ /* 0x000fc800000e0e0b */
[----:B0-----:R-:W-:Y:S02]  /*03a0*/  IMAD R0, R0, UR14, RZ ;  /* 0x0000000e00007c24 */ /* 0x001fe4000f8e02ff */
[----:B------:R-:W-:-:S04]  /*03b0*/  IMAD.WIDE.U32 R2, R5, UR14, R2 ;  /* 0x0000000e05027c25 */ /* 0x000fc8000f8e0002 */
[----:B------:R-:W-:Y:S02]  /*03c0*/  IMAD R5, R5, UR15, R0 ;  /* 0x0000000f05057c24 */ /* 0x000fe4000f8e0200 */
[----:B------:R-:W-:Y:S02]  /*03d0*/  IMAD.MOV.U32 R0, RZ, RZ, R2 ;  /* 0x000000ffff007224 */ /* 0x000fe400078e0002 */
[----:B------:R-:W-:Y:S02]  /*03e0*/  IMAD.IADD R3, R3, 0x1, R5 ;  /* 0x0000000103037824 */ /* 0x000fe400078e0205 */
[----:B------:R-:W-:-:S07]  /*03f0*/  IMAD.MOV.U32 R5, RZ, RZ, R11 ;  /* 0x000000ffff057224 */ /* 0x000fce00078e000b */
.L_x_1:
[----:B------:R-:W-:-:S09]  /*0400*/  UISETP.NE.AND.EX UP0, UPT, UR15, URZ, UPT, !UPT ;  /* 0x000000ff0f00728c */ /* 0x000fd2000bf053f0 */
[----:B------:R-:W-:Y:S05]  /*0410*/  BRA.U UP0, `(.L_x_2) ;  /* 0x00000001005c7547 */ /* 0x000fea000b800000 */
[----:B------:R-:W0:Y:S01]  /*0420*/  I2F.U32.RP R8, UR14 ;  /* 0x0000000e00087d06 */ /* 0x000e220008209000 */
[----:B------:R-:W-:Y:S01]  /*0430*/  ISETP.NE.U32.AND P2, PT, RZ, UR14, PT ;  /* 0x0000000eff007c0c */ /* 0x000fe2000bf45070 */
[----:B------:R-:W-:-:S06]  /*0440*/  HFMA2 R13, -RZ, RZ, 0, 0 ;  /* 0x00000000ff0d7431 */ /* 0x000fcc00000001ff */
        /* <DEDUP_REMOVED lines=9> */
[----:B------:R-:W-:Y:S02]  /*04e0*/  IMAD R2, R5, UR14, R4 ;  /* 0x0000000e05027c24 */ /* 0x000fe4000f8e0204 */
[----:B------:R-:W-:-:S03]  /*04f0*/  IMAD.MOV.U32 R5, RZ, RZ, RZ ;  /* 0x000000ffff057224 */ /* 0x000fc600078e00ff */
[----:B------:R-:W-:-:S13]  /*0500*/  ISETP.GE.U32.AND P0, PT, R2, UR14, PT ;  /* 0x0000000e02007c0c */ /* 0x000fda000bf06070 */
[----:B------:R-:W-:Y:S01]  /*0510*/  @P0 IADD3 R2, PT, PT, R2, -UR14, RZ ;  /* 0x8000000e02020c10 */ /* 0x000fe2000fffe0ff */
[----:B------:R-:W-:-:S03]  /*0520*/  @P0 VIADD R12, R12, 0x1 ;  /* 0x000000010c0c0836 */ /* 0x000fc60000000000 */
[----:B------:R-:W-:-:S13]  /*0530*/  ISETP.GE.U32.AND P1, PT, R2, UR14, PT ;  /* 0x0000000e02007c0c */ /* 0x000fda000bf26070 */
[----:B------:R-:W-:Y:S01]  /*0540*/  @P1 VIADD R12, R12, 0x1 ;  /* 0x000000010c0c1836 */ /* 0x000fe20000000000 */
[----:B------:R-:W-:-:S04]  /*0550*/  @!P2 LOP3.LUT R12, RZ, UR14, RZ, 0x33, !PT ;  /* 0x0000000eff0cac12 */ /* 0x000fc8000f8e33ff */
[----:B------:R-:W-:-:S05]  /*0560*/  IADD3 R7, PT, PT, -R12, RZ, RZ ;  /* 0x000000ff0c077210 */ /* 0x000fca0007ffe1ff */
[----:B------:R-:W-:Y:S01]  /*0570*/  IMAD R4, R7, UR14, R4 ;  /* 0x0000000e07047c24 */ /* 0x000fe2000f8e0204 */
[----:B------:R-:W-:Y:S06]  /*0580*/  BRA `(.L_x_3) ;  /* 0x0000000000387947 */ /* 0x000fec0003800000 */
.L_x_2:
[----:B------:R-:W-:Y:S01]  /*0590*/  IMAD.MOV.U32 R9, RZ, RZ, R4 ;  /* 0x000000ffff097224 */ /* 0x000fe200078e0004 */
[----:B------:R-:W-:Y:S01]  /*05a0*/  MOV R10, R5 ;  /* 0x00000005000a7202 */ /* 0x000fe20000000f00 */
[----:B------:R-:W0:Y:S01]  /*05b0*/  LDCU.64 UR4, c[0x0][0x390] ;  /* 0x00007200ff0477ac */ /* 0x000e220008000a00 */
[----:B------:R-:W-:-:S07]  /*05c0*/  MOV R8, 0x5e0 ;  /* 0x000005e000087802 */ /* 0x000fce0000000f00 */
[----:B0-----:R-:W-:Y:S05]  /*05d0*/  CALL.REL.NOINC `($__internal_0_$__cuda_sm20_div_u64) ;  /* 0x0000001400807944 */ /* 0x001fea0003c00000 */
[----:B------:R-:W0:Y:S01]  /*05e0*/  LDCU.64 UR4, c[0x0][0x390] ;  /* 0x00007200ff0477ac */ /* 0x000e220008000a00 */
[----:B------:R-:W-:Y:S01]  /*05f0*/  IADD3 R7, P0, PT, RZ, -R10, RZ ;  /* 0x8000000aff077210 */ /* 0x000fe20007f1e0ff */
[----:B------:R-:W-:Y:S01]  /*0600*/  IMAD.MOV.U32 R12, RZ, RZ, R10 ;  /* 0x000000ffff0c7224 */ /* 0x000fe200078e000a */
[----:B------:R-:W-:-:S03]  /*0610*/  MOV R13, R11 ;  /* 0x0000000b000d7202 */ /* 0x000fc60000000f00 */
[----:B------:R-:W-:-:S04]  /*0620*/  IMAD.X R2, RZ, RZ, ~R11, P0 ;  /* 0x000000ffff027224 */ /* 0x000fc800000e0e0b */
[----:B0-----:R-:W-:Y:S02]  /*0630*/  IMAD R2, R2, UR4, RZ ;  /* 0x0000000402027c24 */ /* 0x001fe4000f8e02ff */
[----:B------:R-:W-:-:S04]  /*0640*/  IMAD.WIDE.U32 R4, R7, UR4, R4 ;  /* 0x0000000407047c25 */ /* 0x000fc8000f8e0004 */
[----:B------:R-:W-:-:S05]  /*0650*/  IMAD R7, R7, UR5, R2 ;  /* 0x0000000507077c24 */ /* 0x000fca000f8e0202 */
[----:B------:R-:W-:-:S07]  /*0660*/  IADD3 R5, PT, PT, R7, R5, RZ ;  /* 0x0000000507057210 */ /* 0x000fce0007ffe0ff */
.L_x_3:
[----:B------:R-:W0:Y:S02]  /*0670*/  LDCU UR4, c[0x0][0x3a4] ;  /* 0x00007480ff0477ac */ /* 0x000e240008000800 */
[----:B0-----:R-:W-:-:S09]  /*0680*/  UISETP.NE.U32.AND UP0, UPT, UR4, URZ, UPT ;  /* 0x000000ff0400728c */ /* 0x001fd2000bf05070 */
[----:B------:R-:W-:Y:S05]  /*0690*/  BRA.U UP0, `(.L_x_4) ;  /* 0x00000001005c7547 */ /* 0x000fea000b800000 */
[----:B------:R-:W0:Y:S01]  /*06a0*/  LDCU UR4, c[0x0][0x3a0] ;  /* 0x00007400ff0477ac */ /* 0x000e220008000800 */
[----:B------:R-:W-:Y:S01]  /*06b0*/  IMAD.MOV.U32 R11, RZ, RZ, RZ ;  /* 0x000000ffff0b7224 */ /* 0x000fe200078e00ff */
[----:B0-----:R-:W0:Y:S01]  /*06c0*/  I2F.U32.RP R2, UR4 ;  /* 0x0000000400027d06 */ /* 0x001e220008209000 */
        /* <DEDUP_REMOVED lines=8> */
[----:B------:R-:W-:-:S05]  /*0750*/  IMAD.HI.U32 R10, R7, R12, RZ ;  /* 0x0000000c070a7227 */ /* 0x000fca00078e00ff */
[----:B------:R-:W-:-:S05]  /*0760*/  IADD3 R7, PT, PT, -R10, RZ, RZ ;  /* 0x000000ff0a077210 */ /* 0x000fca0007ffe1ff */
[----:B------:R-:W-:-:S05]  /*0770*/  IMAD R7, R7, UR4, R12 ;  /* 0x0000000407077c24 */ /* 0x000fca000f8e020c */
[----:B------:R-:W-:-:S13]  /*0780*/  ISETP.GE.U32.AND P0, PT, R7, UR4, PT ;  /* 0x0000000407007c0c */ /* 0x000fda000bf06070 */
[----:B------:R-:W-:Y:S01]  /*0790*/  @P0 VIADD R7, R7, -UR4 ;  /* 0x8000000407070c36 */ /* 0x000fe20008000000 */
[----:B------:R-:W-:-:S04]  /*07a0*/  @P0 IADD3 R10, PT, PT, R10, 0x1, RZ ;  /* 0x000000010a0a0810 */ /* 0x000fc80007ffe0ff */
[----:B------:R-:W-:-:S13]  /*07b0*/  ISETP.GE.U32.AND P1, PT, R7, UR4, PT ;  /* 0x0000000407007c0c */ /* 0x000fda000bf26070 */
[----:B------:R-:W-:Y:S01]  /*07c0*/  @P1 VIADD R10, R10, 0x1 ;  /* 0x000000010a0a1836 */ /* 0x000fe20000000000 */
[----:B------:R-:W-:-:S04]  /*07d0*/  @!P2 LOP3.LUT R10, RZ, UR4, RZ, 0x33, !PT ;  /* 0x00000004ff0aac12 */ /* 0x000fc8000f8e33ff */
[----:B------:R-:W-:-:S05]  /*07e0*/  IADD3 R7, PT, PT, -R10, RZ, RZ ;  /* 0x000000ff0a077210 */ /* 0x000fca0007ffe1ff */
[----:B------:R-:W-:Y:S01]  /*07f0*/  IMAD R12, R7, UR4, R12 ;  /* 0x00000004070c7c24 */ /* 0x000fe2000f8e020c */
[----:B------:R-:W-:Y:S06]  /*0800*/  BRA `(.L_x_5) ;  /* 0x0000000000307947 */ /* 0x000fec0003800000 */
.L_x_4:
[----:B------:R-:W-:Y:S01]  /*0810*/  MOV R9, R12 ;  /* 0x0000000c00097202 */ /* 0x000fe20000000f00 */
[----:B------:R-:W-:Y:S01]  /*0820*/  IMAD.MOV.U32 R10, RZ, RZ, R13 ;  /* 0x000000ffff0a7224 */ /* 0x000fe200078e000d */
[----:B------:R-:W-:Y:S01]  /*0830*/  MOV R8, 0x860 ;  /* 0x0000086000087802 */ /* 0x000fe20000000f00 */
[----:B------:R-:W0:Y:S06]  /*0840*/  LDCU.64 UR4, c[0x0][0x3a0] ;  /* 0x00007400ff0477ac */ /* 0x000e2c0008000a00 */
[----:B0-----:R-:W-:Y:S05]  /*0850*/  CALL.REL.NOINC `($__internal_0_$__cuda_sm20_div_u64) ;  /* 0x0000001000e07944 */ /* 0x001fea0003c00000 */
[----:B------:R-:W0:Y:S01]  /*0860*/  LDCU.64 UR4, c[0x0][0x3a0] ;  /* 0x00007400ff0477ac */ /* 0x000e220008000a00 */
[----:B------:R-:W-:-:S04]  /*0870*/  IADD3 R7, P0, PT, RZ, -R10, RZ ;  /* 0x8000000aff077210 */ /* 0x000fc80007f1e0ff */
[----:B------:R-:W-:-:S05]  /*0880*/  IADD3.X R2, PT, PT, RZ, ~R11, RZ, P0, !PT ;  /* 0x8000000bff027210 */ /* 0x000fca00007fe4ff */
[----:B0-----:R-:W-:Y:S02]  /*0890*/  IMAD R2, R2, UR4, RZ ;  /* 0x0000000402027c24 */ /* 0x001fe4000f8e02ff */
[----:B------:R-:W-:-:S04]  /*08a0*/  IMAD.WIDE.U32 R12, R7, UR4, R12 ;  /* 0x00000004070c7c25 */ /* 0x000fc8000f8e000c */
[----:B------:R-:W-:-:S04]  /*08b0*/  IMAD R7, R7, UR5, R2 ;  /* 0x0000000507077c24 */ /* 0x000fc8000f8e0202 */
[----:B------:R-:W-:-:S07]  /*08c0*/  IMAD.IADD R6, R13, 0x1, R7 ;  /* 0x000000010d067824 */ /* 0x000fce00078e0207 */
.L_x_5:
[----:B------:R-:W0:Y:S01]  /*08d0*/  LDCU UR4, c[0x0][0x3ac] ;  /* 0x00007580ff0477ac */ /* 0x000e220008000800 */
[----:B------:R-:W1:Y:S01]  /*08e0*/  LDCU.64 UR8, c[0x0][0x358] ;  /* 0x00006b00ff0877ac */ /* 0x000e620008000a00 */
[----:B0-----:R-:W-:-:S09]  /*08f0*/  UISETP.NE.U32.AND UP0, UPT, UR4, URZ, UPT ;  /* 0x000000ff0400728c */ /* 0x001fd2000bf05070 */
[----:B-1----:R-:W-:Y:S05]  /*0900*/  BRA.U UP0, `(.L_x_6) ;  /* 0x0000000100507547 */ /* 0x002fea000b800000 */
[----:B------:R-:W0:Y:S01]  /*0910*/  LDCU UR4, c[0x0][0x3a8] ;  /* 0x00007500ff0477ac */ /* 0x000e220008000800 */
[----:B------:R-:W-:Y:S01]  /*0920*/  MOV R15, RZ ;  /* 0x000000ff000f7202 */ /* 0x000fe20000000f00 */
[----:B0-----:R-:W0:Y:S01]  /*0930*/  I2F.U32.RP R2, UR4 ;  /* 0x0000000400027d06 */ /* 0x001e220008209000 */
[----:B------:R-:W-:-:S07]  /*0940*/  ISETP.NE.U32.AND P1, PT, RZ, UR4, PT ;  /* 0x00000004ff007c0c */ /* 0x000fce000bf25070 */
[----:B0-----:R-:W0:Y:S02]  /*0950*/  MUFU.RCP R2, R2 ;  /* 0x0000000200027308 */ /* 0x001e240000001000 */
[----:B0-----:R-:W-:-:S06]  /*0960*/  IADD3 R8, PT, PT, R2, 0xffffffe, RZ ;  /* 0x0ffffffe02087810 */ /* 0x001fcc0007ffe0ff */
[----:B------:R0:W1:Y:S02]  /*0970*/  F2I.FTZ.U32.TRUNC.NTZ R9, R8 ;  /* 0x0000000800097305 */ /* 0x000064000021f000 */
[----:B0-----:R-:W-:Y:S02]  /*0980*/  HFMA2 R8, -RZ, RZ, 0, 0 ;  /* 0x00000000ff087431 */ /* 0x001fe400000001ff */
[----:B-1----:R-:W-:-:S04]  /*0990*/  IMAD.MOV R7, RZ, RZ, -R9 ;  /* 0x000000ffff077224 */ /* 0x002fc800078e0a09 */
[----:B------:R-:W-:-:S04]  /*09a0*/  IMAD R7, R7, UR4, RZ ;  /* 0x0000000407077c24 */ /* 0x000fc8000f8e02ff */
[----:B------:R-:W-:-:S06]  /*09b0*/  IMAD.HI.U32 R9, R9, R7, R8 ;  /* 0x0000000709097227 */ /* 0x000fcc00078e0008 */
[----:B------:R-:W-:-:S04]  /*09c0*/  IMAD.HI.U32 R9, R9, R10, RZ ;  /* 0x0000000a09097227 */ /* 0x000fc800078e00ff */
[----:B------:R-:W-:-:S04]  /*09d0*/  IMAD.MOV R9, RZ, RZ, -R9 ;  /* 0x000000ffff097224 */ /* 0x000fc800078e0a09 */
[----:B------:R-:W-:-:S05]  /*09e0*/  IMAD R14, R9, UR4, R10 ;  /* 0x00000004090e7c24 */ /* 0x000fca000f8e020a */
[----:B------:R-:W-:-:S13]  /*09f0*/  ISETP.GE.U32.AND P0, PT, R14, UR4, PT ;  /* 0x000000040e007c0c */ /* 0x000fda000bf06070 */
[----:B------:R-:W-:-:S04]  /*0a00*/  @P0 IADD3 R14, PT, PT, R14, -UR4, RZ ;  /* 0x800000040e0e0c10 */ /* 0x000fc8000fffe0ff */
[----:B------:R-:W-:-:S13]  /*0a10*/  ISETP.GE.U32.AND P0, PT, R14, UR4, PT ;  /* 0x000000040e007c0c */ /* 0x000fda000bf06070 */
[----:B------:R-:W-:Y:S01]  /*0a20*/  @P0 VIADD R14, R14, -UR4 ;  /* 0x800000040e0e0c36 */ /* 0x000fe20008000000 */
[----:B------:R-:W-:Y:S01]  /*0a30*/  @!P1 LOP3.LUT R14, RZ, UR4, RZ, 0x33, !PT ;  /* 0x00000004ff0e9c12 */ /* 0x000fe2000f8e33ff */
[----:B------:R-:W-:Y:S06]  /*0a40*/  BRA `(.L_x_7) ;  /* 0x0000000000187947 */ /* 0x000fec0003800000 */
.L_x_6:
[----:B------:R-:W-:Y:S01]  /*0a50*/  IMAD.MOV.U32 R2, RZ, RZ, R10 ;  /* 0x000000ffff027224 */ /* 0x000fe200078e000a */
[----:B------:R-:W-:Y:S02]  /*0a60*/  MOV R7, R11 ;  /* 0x0000000b00077202 */ /* 0x000fe40000000f00 */
[----:B------:R-:W-:-:S07]  /*0a70*/  MOV R14, 0xa90 ;  /* 0x00000a90000e7802 */ /* 0x000fce0000000f00 */
[----:B------:R-:W-:Y:S05]  /*0a80*/  CALL.REL.NOINC `($__internal_1_$__cuda_sm20_rem_u64) ;  /* 0x0000001400607944 */ /* 0x000fea0003c00000 */
[----:B------:R-:W-:Y:S01]  /*0a90*/  IMAD.MOV.U32 R14, RZ, RZ, R2 ;  /* 0x000000ffff0e7224 */ /* 0x000fe200078e0002 */
[----:B------:R-:W-:-:S07]  /*0aa0*/  MOV R15, R7 ;  /* 0x00000007000f7202 */ /* 0x000fce0000000f00 */
.L_x_7:
[----:B------:R-:W0:Y:S01]  /*0ab0*/  LDC.64 R18, c[0x0][0x3e0] ;  /* 0x0000f800ff127b82 */ /* 0x000e220000000a00 */
[----:B------:R-:W1:Y:S01]  /*0ac0*/  LDCU.64 UR4, c[0x0][0x398] ;  /* 0x00007300ff0477ac */ /* 0x000e620008000a00 */
[----:B0-----:R-:W2:Y:S04]  /*0ad0*/  LDG.E.64 R20, desc[UR8][R18.64] ;  /* 0x0000000812147981 */ /* 0x001ea8000c1e1b00 */
[----:B------:R-:W3:Y:S04]  /*0ae0*/  LDG.E.64 R16, desc[UR8][R18.64+0x8] ;  /* 0x0000080812107981 */ /* 0x000ee8000c1e1b00 */
[----:B------:R-:W4:Y:S04]  /*0af0*/  LDG.E.64 R8, desc[UR8][R18.64+0x10] ;  /* 0x0000100812087981 */ /* 0x000f28000c1e1b00 */
[----:B------:R-:W5:Y:S01]  /*0b00*/  LDG.E.64 R10, desc[UR8][R18.64+0x18] ;  /* 0x00001808120a7981 */ /* 0x000f62000c1e1b00 */
[----:B-1----:R-:W-:-:S04]  /*0b10*/  UISETP.NE.U32.AND UP0, UPT, UR4, URZ, UPT ;  /* 0x000000ff0400728c */ /* 0x002fc8000bf05070 */
[----:B------:R-:W-:Y:S01]  /*0b20*/  UISETP.NE.AND.EX UP0, UPT, UR5, URZ, UPT, UP0 ;  /* 0x000000ff0500728c */ /* 0x000fe2000bf05300 */
[----:B--2---:R-:W-:-:S04]  /*0b30*/  IMAD R7, R21, R14, RZ ;  /* 0x0000000e15077224 */ /* 0x004fc800078e02ff */
[C---:B------:R-:W-:Y:S02]  /*0b40*/  IMAD R7, R20.reuse, R15, R7 ;  /* 0x0000000f14077224 */ /* 0x040fe400078e0207 */
[----:B------:R-:W-:-:S04]  /*0b50*/  IMAD.WIDE.U32 R20, R20, R14, RZ ;  /* 0x0000000e14147225 */ /* 0x000fc800078e00ff */
[----:B------:R-:W-:Y:S02]  /*0b60*/  IMAD.IADD R21, R21, 0x1, R7 ;  /* 0x0000000115157824 */ /* 0x000fe400078e0207 */
[----:B---3--:R-:W-:Y:S02]  /*0b70*/  IMAD R7, R17, R12, RZ ;  /* 0x0000000c11077224 */ /* 0x008fe400078e02ff */
[----:B----4-:R-:W-:Y:S02]  /*0b80*/  IMAD R2, R9, R4, RZ ;  /* 0x0000000409027224 */ /* 0x010fe400078e02ff */
[C---:B------:R-:W-:Y:S02]  /*0b90*/  IMAD R7, R16.reuse, R6, R7 ;  /* 0x0000000610077224 */ /* 0x040fe400078e0207 */
[----:B------:R-:W-:-:S05]  /*0ba0*/  IMAD.WIDE.U32 R16, R16, R12, R20 ;  /* 0x0000000c10107225 */ /* 0x000fca00078e0014 */
[----:B------:R-:W-:Y:S01]  /*0bb0*/  IADD3 R17, PT, PT, R17, R7, RZ ;  /* 0x0000000711117210 */ /* 0x000fe20007ffe0ff */
[C---:B------:R-:W-:Y:S02]  /*0bc0*/  IMAD R7, R8.reuse, R5, R2 ;  /* 0x0000000508077224 */ /* 0x040fe400078e0202 */
[----:B-----5:R-:W-:Y:S02]  /*0bd0*/  IMAD R2, R11, R0, RZ ;  /* 0x000000000b027224 */ /* 0x020fe400078e02ff */
[----:B------:R-:W-:-:S04]  /*0be0*/  IMAD.WIDE.U32 R8, R8, R4, R16 ;  /* 0x0000000408087225 */ /* 0x000fc800078e0010 */
[----:B------:R-:W-:Y:S02]  /*0bf0*/  IMAD.IADD R9, R9, 0x1, R7 ;  /* 0x0000000109097824 */ /* 0x000fe400078e0207 */
[C---:B------:R-:W-:Y:S02]  /*0c00*/  IMAD R7, R10.reuse, R3, R2 ;  /* 0x000000030a077224 */ /* 0x040fe400078e0202 */
[----:B------:R-:W-:Y:S01]  /*0c10*/  IMAD.WIDE.U32 R8, R10, R0, R8 ;  /* 0x000000000a087225 */ /* 0x000fe200078e0008 */
[----:B------:R-:W-:-:S04]  /*0c20*/  CS2R R10, SRZ ;  /* 0x00000000000a7805 */ /* 0x000fc8000001ff00 */
[----:B------:R-:W-:Y:S01]  /*0c30*/  IADD3 R2, PT, PT, R9, R7, RZ ;  /* 0x0000000709027210 */ /* 0x000fe20007ffe0ff */
[----:B------:R-:W-:Y:S06]  /*0c40*/  BRA.U !UP0, `(.L_x_8) ;  /* 0x0000000d08c87547 */ /* 0x000fec000b800000 */
[----:B------:R-:W0:Y:S01]  /*0c50*/  LDCU.64 UR10, c[0x0][0x3a8] ;  /* 0x00007500ff0a77ac */ /* 0x000e220008000a00 */
[----:B------:R-:W-:Y:S01]  /*0c60*/  MOV R7, R15 ;  /* 0x0000000f00077202 */ /* 0x000fe20000000f00 */
[----:B------:R-:W1:Y:S01]  /*0c70*/  LDCU.64 UR14, c[0x0][0x390] ;  /* 0x00007200ff0e77ac */ /* 0x000e620008000a00 */
[----:B------:R-:W-:-:S04]  /*0c80*/  UISETP.GE.U32.AND UP1, UPT, UR4, 0x10, UPT ;  /* 0x000000100400788c */ /* 0x000fc8000bf26070 */
[----:B------:R-:W-:Y:S01]  /*0c90*/  UISETP.GE.U32.AND.EX UP1, UPT, UR5, URZ, UPT, UP1 ;  /* 0x000000ff0500728c */ /* 0x000fe2000bf26110 */
[----:B0-----:R-:W-:Y:S02]  /*0ca0*/  IMAD R11, R6, UR10, RZ ;  /* 0x0000000a060b7c24 */ /* 0x001fe4000f8e02ff */
[----:B------:R-:W-:Y:S02]  /*0cb0*/  IMAD.MOV.U32 R6, RZ, RZ, R14 ;  /* 0x000000ffff067224 */ /* 0x000fe400078e000e */
[C---:B------:R-:W-:Y:S01]  /*0cc0*/  IMAD R11, R12.reuse, UR11, R11 ;  /* 0x0000000b0c0b7c24 */ /* 0x040fe2000f8e020b */
[----:B------:R-:W-:Y:S01]  /*0cd0*/  ULOP3.LUT UR11, UR4, 0xf, URZ, 0xc0, !UPT ;  /* 0x0000000f040b7892 */ /* 0x000fe2000f8ec0ff */
[----:B------:R-:W-:-:S03]  /*0ce0*/  IMAD.WIDE.U32 R6, R12, UR10, R6 ;  /* 0x0000000a0c067c25 */ /* 0x000fc6000f8e0006 */
[----:B------:R-:W-:Y:S01]  /*0cf0*/  UISETP.NE.U32.AND UP0, UPT, UR11, URZ, UPT ;  /* 0x000000ff0b00728c */ /* 0x000fe2000bf05070 */
[----:B------:R-:W-:Y:S01]  /*0d00*/  IMAD.IADD R7, R7, 0x1, R11 ;  /* 0x0000000107077824 */ /* 0x000fe200078e020b */
[----:B------:R-:W-:Y:S01]  /*0d10*/  CS2R R10, SRZ ;  /* 0x00000000000a7805 */ /* 0x000fe2000001ff00 */
[----:B-1----:R-:W-:Y:S01]  /*0d20*/  IMAD.WIDE.U32 R4, R6, UR14, R4 ;  /* 0x0000000e06047c25 */ /* 0x002fe2000f8e0004 */
[----:B------:R-:W-:-:S03]  /*0d30*/  UISETP.NE.AND.EX UP0, UPT, URZ, URZ, UPT, UP0 ;  /* 0x000000ffff00728c */ /* 0x000fc6000bf05300 */
[----:B------:R-:W-:-:S04]  /*0d40*/  IMAD R7, R7, UR14, RZ ;  /* 0x0000000e07077c24 */ /* 0x000fc8000f8e02ff */
[----:B------:R-:W-:Y:S02]  /*0d50*/  IMAD R7, R6, UR15, R7 ;  /* 0x0000000f06077c24 */ /* 0x000fe4000f8e0207 */
[----:B------:R-:W-:-:S03]  /*0d60*/  IMAD.MOV.U32 R6, RZ, RZ, R0 ;  /* 0x000000ffff067224 */ /* 0x000fc600078e0000 */
[----:B------:R-:W-:Y:S02]  /*0d70*/  IADD3 R5, PT, PT, R5, R7, RZ ;  /* 0x0000000705057210 */ /* 0x000fe40007ffe0ff */
[----:B------:R-:W-:Y:S01]  /*0d80*/  MOV R7, R3 ;  /* 0x0000000300077202 */ /* 0x000fe20000000f00 */
[----:B------:R-:W-:Y:S02]  /*0d90*/  IMAD.MOV.U32 R3, RZ, RZ, RZ ;  /* 0x000000ffff037224 */ /* 0x000fe400078e00ff */
[----:B------:R-:W-:Y:S02]  /*0da0*/  IMAD R5, R5, UR14, RZ ;  /* 0x0000000e05057c24 */ /* 0x000fe4000f8e02ff */
[----:B------:R-:W-:-:S04]  /*0db0*/  IMAD.WIDE.U32 R6, R4, UR14, R6 ;  /* 0x0000000e04067c25 */ /* 0x000fc8000f8e0006 */
[----:B------:R-:W-:Y:S02]  /*0dc0*/  IMAD R5, R4, UR15, R5 ;  /* 0x0000000f04057c24 */ /* 0x000fe4000f8e0205 */
[----:B------:R-:W-:Y:S02]  /*0dd0*/  HFMA2 R4, -RZ, RZ, 0, 0 ;  /* 0x00000000ff047431 */ /* 0x000fe400000001ff */
[----:B------:R-:W-:Y:S01]  /*0de0*/  IMAD.IADD R5, R7, 0x1, R5 ;  /* 0x0000000107057824 */ /* 0x000fe200078e0205 */
[----:B------:R-:W-:Y:S06]  /*0df0*/  BRA.U !UP1, `(.L_x_9) ;  /* 0x0000000509607547 */ /* 0x000fec000b800000 */
[----:B------:R-:W0:Y:S01]  /*0e00*/  LDC R4, c[0x0][0x39c] ;  /* 0x0000e700ff047b82 */ /* 0x000e220000000800 */
[----:B------:R-:W-:Y:S01]  /*0e10*/  ULOP3.LUT UR10, UR4, 0xfffffff0, URZ, 0xc0, !UPT ;  /* 0xfffffff0040a7892 */ /* 0x000fe2000f8ec0ff */
[----:B------:R-:W-:Y:S01]  /*0e20*/  MOV R26, RZ ;  /* 0x000000ff001a7202 */ /* 0x000fe20000000f00 */
[----:B------:R-:W-:Y:S01]  /*0e30*/  IMAD.MOV.U32 R0, RZ, RZ, RZ ;  /* 0x000000ffff007224 */ /* 0x000fe200078e00ff */
[----:B------:R-:W-:Y:S01]  /*0e40*/  CS2R R10, SRZ ;  /* 0x00000000000a7805 */ /* 0x000fe2000001ff00 */
[----:B------:R-:W1:Y:S02]  /*0e50*/  LDCU.64 UR14, c[0x0][0x3d0] ;  /* 0x00007a00ff0e77ac */ /* 0x000e640008000a00 */
[----:B------:R-:W-:Y:S01]  /*0e60*/  MOV R3, UR10 ;  /* 0x0000000a00037c02 */ /* 0x000fe20008000f00 */
[----:B------:R-:W-:Y:S01]  /*0e70*/  IMAD.U32 R28, RZ, RZ, UR10 ;  /* 0x0000000aff1c7e24 */ /* 0x000fe2000f8e00ff */
[----:B------:R-:W-:Y:S02]  /*0e80*/  USHF.L.U64.HI UR7, UR12, 0x3, UR6 ;  /* 0x000000030c077899 */ /* 0x000fe40008010206 */
[----:B------:R-:W-:Y:S01]  /*0e90*/  USHF.L.U32 UR5, UR12, 0x3, URZ ;  /* 0x000000030c057899 */ /* 0x000fe200080006ff */
[----:B01----:R-:W-:-:S11]  /*0ea0*/  MOV R27, R4 ;  /* 0x00000004001b7202 */ /* 0x003fd60000000f00 */
.L_x_10:
[----:B------:R-:W-:Y:S01]  /*0eb0*/  MOV R13, R5 ;  /* 0x00000005000d7202 */ /* 0x000fe20000000f00 */
[----:B------:R-:W-:Y:S02]  /*0ec0*/  IMAD R15, R0, UR12, RZ ;  /* 0x0000000c000f7c24 */ /* 0x000fe4000f8e02ff */
[----:B------:R-:W-:Y:S02]  /*0ed0*/  IMAD.MOV.U32 R12, RZ, RZ, R6 ;  /* 0x000000ffff0c7224 */ /* 0x000fe400078e0006 */
[C---:B------:R-:W-:Y:S02]  /*0ee0*/  IMAD R15, R26.reuse, UR6, R15 ;  /* 0x000000061a0f7c24 */ /* 0x040fe4000f8e020f */
[----:B------:R-:W-:-:S04]  /*0ef0*/  IMAD.WIDE.U32 R12, R26, UR12, R12 ;  /* 0x0000000c1a0c7c25 */ /* 0x000fc8000f8e000c */
[----:B------:R-:W-:Y:S01]  /*0f00*/  IMAD.IADD R13, R13, 0x1, R15 ;  /* 0x000000010d0d7824 */ /* 0x000fe200078e020f */
[----:B------:R-:W-:-:S04]  /*0f10*/  LEA R14, P0, R12, UR14, 0x3 ;  /* 0x0000000e0c0e7c11 */ /* 0x000fc8000f8018ff */
[----:B------:R-:W-:Y:S02]  /*0f20*/  LEA.HI.X R15, R12, UR15, R13, 0x3, P0 ;  /* 0x0000000f0c0f7c11 */ /* 0x000fe400080f1c0d */
[----:B------:R-:W-:-:S03]  /*0f30*/  IADD3 R18, P0, PT, R14, UR5, RZ ;  /* 0x000000050e127c10 */ /* 0x000fc6000ff1e0ff */
[----:B------:R-:W2:Y:S01]  /*0f40*/  LDG.E.64 R12, desc[UR8][R14.64] ;  /* 0x000000080e0c7981 */ /* 0x000ea2000c1e1b00 */
[----:B------:R-:W-:Y:S02]  /*0f50*/  IADD3.X R19, PT, PT, R15, UR7, RZ, P0, !PT ;  /* 0x000000070f137c10 */ /* 0x000fe400087fe4ff */
[----:B------:R-:W-:-:S04]  /*0f60*/  IADD3 R20, P0, PT, R18, UR5, RZ ;  /* 0x0000000512147c10 */ /* 0x000fc8000ff1e0ff */
[----:B------:R-:W-:Y:S01]  /*0f70*/  IADD3.X R21, PT, PT, R19, UR7, RZ, P0, !PT ;  /* 0x0000000713157c10 */ /* 0x000fe200087fe4ff */
[----:B------:R-:W3:Y:S01]  /*0f80*/  LDG.E.64 R14, desc[UR8][R18.64] ;  /* 0x00000008120e7981 */ /* 0x000ee2000c1e1b00 */
[----:B------:R-:W-:-:S03]  /*0f90*/  IADD3 R16, P0, PT, R20, UR5, RZ ;  /* 0x0000000514107c10 */ /* 0x000fc6000ff1e0ff */
[----:B------:R-:W4:Y:S01]  /*0fa0*/  LDG.E.64 R18, desc[UR8][R20.64] ;  /* 0x0000000814127981 */ /* 0x000f22000c1e1b00 */
[----:B------:R-:W-:Y:S02]  /*0fb0*/  IADD3.X R17, PT, PT, R21, UR7, RZ, P0, !PT ;  /* 0x0000000715117c10 */ /* 0x000fe400087fe4ff */
[----:B------:R-:W-:-:S03]  /*0fc0*/  IADD3 R22, P0, PT, R16, UR5, RZ ;  /* 0x0000000510167c10 */ /* 0x000fc6000ff1e0ff */
[----:B------:R-:W5:Y:S01]  /*0fd0*/  LDG.E.64 R24, desc[UR8][R16.64] ;  /* 0x0000000810187981 */ /* 0x000f62000c1e1b00 */
[----:B------:R-:W-:-:S05]  /*0fe0*/  IADD3.X R23, PT, PT, R17, UR7, RZ, P0, !PT ;  /* 0x0000000711177c10 */ /* 0x000fca00087fe4ff */
[----:B------:R0:W5:Y:S01]  /*0ff0*/  LDG.E.64 R16, desc[UR8][R22.64] ;  /* 0x0000000816107981 */ /* 0x000162000c1e1b00 */
[----:B--2---:R-:W-:Y:S01]  /*1000*/  DADD R12, R12, R10 ;  /* 0x000000000c0c7229 */ /* 0x004fe2000000000a */
[----:B------:R-:W-:-:S04]  /*1010*/  IADD3 R10, P0, PT, R22, UR5, RZ ;  /* 0x00000005160a7c10 */ /* 0x000fc8000ff1e0ff */
[----:B------:R-:W-:-:S03]  /*1020*/  IADD3.X R11, PT, PT, R23, UR7, RZ, P0, !PT ;  /* 0x00000007170b7c10 */ /* 0x000fc600087fe4ff */
[----:B---3--:R-:W-:Y:S02]  /*1030*/  DADD R14, R12, R14 ;  /* 0x000000000c0e7229 */ /* 0x008fe4000000000e */
[----:B------:R-:W2:Y:S01]  /*1040*/  LDG.E.64 R20, desc[UR8][R10.64] ;  /* 0x000000080a147981 */ /* 0x000ea2000c1e1b00 */
[----:B------:R-:W-:-:S04]  /*1050*/  IADD3 R12, P0, PT, R10, UR5, RZ ;  /* 0x000000050a0c7c10 */ /* 0x000fc8000ff1e0ff */
[----:B------:R-:W-:Y:S01]  /*1060*/  IADD3.X R13, PT, PT, R11, UR7, RZ, P0, !PT ;  /* 0x000000070b0d7c10 */ /* 0x000fe200087fe4ff */
[----:B----4-:R-:W-:-:S04]  /*1070*/  DADD R18, R14, R18 ;  /* 0x000000000e127229 */ /* 0x010fc80000000012 */
[----:B------:R-:W3:Y:S01]  /*1080*/  LDG.E.64 R10, desc[UR8][R12.64] ;  /* 0x000000080c0a7981 */ /* 0x000ee2000c1e1b00 */
[----:B------:R-:W-:-:S04]  /*1090*/  IADD3 R14, P0, PT, R12, UR5, RZ ;  /* 0x000000050c0e7c10 */ /* 0x000fc8000ff1e0ff */
[----:B------:R-:W-:Y:S02]  /*10a0*/  IADD3.X R15, PT, PT, R13, UR7, RZ, P0, !PT ;  /* 0x000000070d0f7c10 */ /* 0x000fe400087fe4ff */
[----:B0-----:R-:W-:-:S03]  /*10b0*/  IADD3 R22, P0, PT, R14, UR5, RZ ;  /* 0x000000050e167c10 */ /* 0x001fc6000ff1e0ff */
[----:B------:R-:W4:Y:S01]  /*10c0*/  LDG.E.64 R12, desc[UR8][R14.64] ;  /* 0x000000080e0c7981 */ /* 0x000f22000c1e1b00 */
[----:B------:R-:W-:Y:S01]  /*10d0*/  IADD3.X R23, PT, PT, R15, UR7, RZ, P0, !PT ;  /* 0x000000070f177c10 */ /* 0x000fe200087fe4ff */
[----:B-----5:R-:W-:Y:S01]  /*10e0*/  DADD R24, R18, R24 ;  /* 0x0000000012187229 */ /* 0x020fe20000000018 */
[----:B------:R-:W-:-:S03]  /*10f0*/  IADD3 R18, P0, PT, R22, UR5, RZ ;  /* 0x0000000516127c10 */ /* 0x000fc6000ff1e0ff */
[----:B------:R-:W5:Y:S01]  /*1100*/  LDG.E.64 R14, desc[UR8][R22.64] ;  /* 0x00000008160e7981 */ /* 0x000f62000c1e1b00 */
[----:B------:R-:W-:-:S03]  /*1110*/  IADD3.X R19, PT, PT, R23, UR7, RZ, P0, !PT ;  /* 0x0000000717137c10 */ /* 0x000fc600087fe4ff */
[----:B------:R-:W-:Y:S02]  /*1120*/  DADD R24, R24, R16 ;  /* 0x0000000018187229 */ /* 0x000fe40000000010 */
[----:B------:R0:W5:Y:S02]  /*1130*/  LDG.E.64 R16, desc[UR8][R18.64] ;  /* 0x0000000812107981 */ /* 0x000164000c1e1b00 */
[----:B0-----:R-:W-:-:S04]  /*1140*/  IADD3 R18, P0, PT, R18, UR5, RZ ;  /* 0x0000000512127c10 */ /* 0x001fc8000ff1e0ff */
[----:B------:R-:W-:Y:S01]  /*1150*/  IADD3.X R19, PT, PT, R19, UR7, RZ, P0, !PT ;  /* 0x0000000713137c10 */ /* 0x000fe200087fe4ff */
[----:B--2---:R-:W-:Y:S01]  /*1160*/  DADD R20, R24, R20 ;  /* 0x0000000018147229 */ /* 0x004fe20000000014 */
[----:B------:R-:W-:-:S07]  /*1170*/  IADD3 R24, P0, PT, R18, UR5, RZ ;  /* 0x0000000512187c10 */ /* 0x000fce000ff1e0ff */
[----:B---3--:R-:W-:Y:S01]  /*1180*/  DADD R20, R20, R10 ;  /* 0x0000000014147229 */ /* 0x008fe2000000000a */
[----:B------:R-:W2:Y:S01]  /*1190*/  LDG.E.64 R10, desc[UR8][R18.64] ;  /* 0x00000008120a7981 */ /* 0x000ea2000c1e1b00 */
[----:B------:R-:W-:-:S06]  /*11a0*/  IADD3.X R25, PT, PT, R19, UR7, RZ, P0, !PT ;  /* 0x0000000713197c10 */ /* 0x000fcc00087fe4ff */
[----:B----4-:R-:W-:Y:S01]  /*11b0*/  DADD R22, R20, R12 ;  /* 0x0000000014167229 */ /* 0x010fe2000000000c */
[----:B------:R-:W-:Y:S01]  /*11c0*/  IADD3 R20, P0, PT, R24, UR5, RZ ;  /* 0x0000000518147c10 */ /* 0x000fe2000ff1e0ff */
[----:B------:R0:W3:Y:S03]  /*11d0*/  LDG.E.64 R12, desc[UR8][R24.64] ;  /* 0x00000008180c7981 */ /* 0x0000e6000c1e1b00 */
[----:B------:R-:W-:-:S03]  /*11e0*/  IADD3.X R21, PT, PT, R25, UR7, RZ, P0, !PT ;  /* 0x0000000719157c10 */ /* 0x000fc600087fe4ff */
[----:B-----5:R-:W-:Y:S02]  /*11f0*/  DADD R22, R22, R14 ;  /* 0x0000000016167229 */ /* 0x020fe4000000000e */
[----:B------:R-:W4:Y:S01]  /*1200*/  LDG.E.64 R14, desc[UR8][R20.64] ;  /* 0x00000008140e7981 */ /* 0x000f22000c1e1b00 */
[----:B0-----:R-:W-:-:S04]  /*1210*/  IADD3 R24, P0, PT, R20, UR5, RZ ;  /* 0x0000000514187c10 */ /* 0x001fc8000ff1e0ff */
[----:B------:R-:W-:Y:S02]  /*1220*/  IADD3.X R25, PT, PT, R21, UR7, RZ, P0, !PT ;  /* 0x0000000715197c10 */ /* 0x000fe400087fe4ff */
[----:B------:R-:W-:-:S03]  /*1230*/  IADD3 R18, P0, PT, R24, UR5, RZ ;  /* 0x0000000518127c10 */ /* 0x000fc6000ff1e0ff */
[----:B------:R-:W5:Y:S01]  /*1240*/  LDG.E.64 R20, desc[UR8][R24.64] ;  /* 0x0000000818147981 */ /* 0x000f62000c1e1b00 */
[----:B------:R-:W-:Y:S01]  /*1250*/  IADD3.X R19, PT, PT, R25, UR7, RZ, P0, !PT ;  /* 0x0000000719137c10 */ /* 0x000fe200087fe4ff */
[----:B------:R-:W-:Y:S01]  /*1260*/  DADD R16, R22, R16 ;  /* 0x0000000016107229 */ /* 0x000fe20000000010 */
[----:B------:R-:W-:-:S04]  /*1270*/  IADD3 R22, P0, PT, R18, UR5, RZ ;  /* 0x0000000512167c10 */ /* 0x000fc8000ff1e0ff */
[----:B------:R-:W-:Y:S01]  /*1280*/  IADD3.X R23, PT, PT, R19, UR7, RZ, P0, !PT ;  /* 0x0000000713177c10 */ /* 0x000fe200087fe4ff */
[----:B------:R-:W5:Y:S05]  /*1290*/  LDG.E.64 R24, desc[UR8][R18.64] ;  /* 0x0000000812187981 */ /* 0x000f6a000c1e1b00 */
[----:B------:R-:W5:Y:S01]  /*12a0*/  LDG.E.64 R22, desc[UR8][R22.64] ;  /* 0x0000000816167981 */ /* 0x000f62000c1e1b00 */
[----:B------:R-:W-:-:S04]  /*12b0*/  IADD3 R28, P0, PT, R28, -0x10, RZ ;  /* 0xfffffff01c1c7810 */ /* 0x000fc80007f1e0ff */
[----:B------:R-:W-:Y:S02]  /*12c0*/  IADD3.X R27, PT, PT, R27, -0x1, RZ, P0, !PT ;  /* 0xffffffff1b1b7810 */ /* 0x000fe400007fe4ff */
[----:B------:R-:W-:-:S04]  /*12d0*/  ISETP.NE.U32.AND P0, PT, R28, RZ, PT ;  /* 0x000000ff1c00720c */ /* 0x000fc80003f05070 */
[----:B------:R-:W-:Y:S02]  /*12e0*/  ISETP.NE.AND.EX P0, PT, R27, RZ, PT, P0 ;  /* 0x000000ff1b00720c */ /* 0x000fe40003f05300 */
[----:B------:R-:W-:-:S04]  /*12f0*/  IADD3 R26, P1, PT, R26, 0x10, RZ ;  /* 0x000000101a1a7810 */ /* 0x000fc80007f3e0ff */
[----:B------:R-:W-:Y:S01]  /*1300*/  IADD3.X R0, PT, PT, RZ, R0, RZ, P1, !PT ;  /* 0x00000000ff007210 */ /* 0x000fe20000ffe4ff */
[----:B--2---:R-:W-:-:S08]  /*1310*/  DADD R10, R16, R10 ;  /* 0x00000000100a7229 */ /* 0x004fd0000000000a */
[----:B---3--:R-:W-:-:S08]  /*1320*/  DADD R10, R10, R12 ;  /* 0x000000000a0a7229 */ /* 0x008fd0000000000c */
[----:B----4-:R-:W-:-:S08]  /*1330*/  DADD R10, R10, R14 ;  /* 0x000000000a0a7229 */ /* 0x010fd0000000000e */
[----:B-----5:R-:W-:-:S08]  /*1340*/  DADD R10, R10, R20 ;  /* 0x000000000a0a7229 */ /* 0x020fd00000000014 */
[----:B------:R-:W-:-:S08]  /*1350*/  DADD R10, R10, R24 ;  /* 0x000000000a0a7229 */ /* 0x000fd00000000018 */
[----:B------:R-:W-:Y:S01]  /*1360*/  DADD R10, R10, R22 ;  /* 0x000000000a0a7229 */ /* 0x000fe20000000016 */
[----:B------:R-:W-:Y:S10]  /*1370*/  @P0 BRA `(.L_x_10) ;  /* 0xfffffff800cc0947 */ /* 0x000ff4000383ffff */
.L_x_9:
[----:B------:R-:W-:Y:S05]  /*1380*/  BRA.U !UP0, `(.L_x_8) ;  /* 0x0000000508f87547 */ /* 0x000fea000b800000 */
[----:B------:R-:W-:Y:S02]  /*1390*/  UISETP.GE.U32.AND UP1, UPT, UR11, 0x8, UPT ;  /* 0x000000080b00788c */ /* 0x000fe4000bf26070 */
[----:B------:R-:W-:Y:S02]  /*13a0*/  ULOP3.LUT UR7, UR4, 0x7, URZ, 0xc0, !UPT ;  /* 0x0000000704077892 */ /* 0x000fe4000f8ec0ff */
[----:B------:R-:W-:Y:S02]  /*13b0*/  UISETP.GE.U32.AND.EX UP1, UPT, URZ, URZ, UPT, UP1 ;  /* 0x000000ffff00728c */ /* 0x000fe4000bf26110 */
[----:B------:R-:W-:-:S04]  /*13c0*/  UISETP.NE.U32.AND UP0, UPT, UR7, URZ, UPT ;  /* 0x000000ff0700728c */ /* 0x000fc8000bf05070 */
[----:B------:R-:W-:-:S03]  /*13d0*/  UISETP.NE.AND.EX UP0, UPT, URZ, URZ, UPT, UP0 ;  /* 0x000000ffff00728c */ /* 0x000fc6000bf05300 */
[----:B------:R-:W-:Y:S08]  /*13e0*/  BRA.U !UP1, `(.L_x_11) ;  /* 0x0000000109f47547 */ /* 0x000ff0000b800000 */
[----:B------:R-:W0:Y:S01]  /*13f0*/  LDCU.64 UR10, c[0x0][0x3d0] ;  /* 0x00007a00ff0a77ac */ /* 0x000e220008000a00 */
[----:B------:R-:W-:Y:S02]  /*1400*/  IMAD R0, R4, UR12, RZ ;  /* 0x0000000c04007c24 */ /* 0x000fe4000f8e02ff */
[----:B------:R-:W-:Y:S02]  /*1410*/  IMAD.MOV.U32 R4, RZ, RZ, R6 ;  /* 0x000000ffff047224 */ /* 0x000fe400078e0006 */
[C---:B------:R-:W-:Y:S02]  /*1420*/  IMAD R15, R3.reuse, UR6, R0 ;  /* 0x00000006030f7c24 */ /* 0x040fe4000f8e0200 */
[----:B------:R-:W-:-:S05]  /*1430*/  IMAD.WIDE.U32 R12, R3, UR12, R4 ;  /* 0x0000000c030c7c25 */ /* 0x000fca000f8e0004 */
[----:B------:R-:W-:Y:S02]  /*1440*/  IADD3 R13, PT, PT, R13, R15, RZ ;  /* 0x0000000f0d0d7210 */ /* 0x000fe40007ffe0ff */
[----:B0-----:R-:W-:-:S04]  /*1450*/  LEA R22, P0, R12, UR10, 0x3 ;  /* 0x0000000a0c167c11 */ /* 0x001fc8000f8018ff */
[----:B------:R-:W-:-:S06]  /*1460*/  LEA.HI.X R23, R12, UR11, R13, 0x3, P0 ;  /* 0x0000000b0c177c11 */ /* 0x000fcc00080f1c0d */
[----:B------:R-:W2:Y:S01]  /*1470*/  LDG.E.64 R22, desc[UR8][R22.64] ;  /* 0x0000000816167981 */ /* 0x000ea2000c1e1b00 */
[C---:B------:R-:W-:Y:S01]  /*1480*/  VIADD R13, R3.reuse, 0x1 ;  /* 0x00000001030d7836 */ /* 0x040fe20000000000 */
[C---:B------:R-:W-:Y:S01]  /*1490*/  IADD3 R19, PT, PT, R3.reuse, 0x2, RZ ;  /* 0x0000000203137810 */ /* 0x040fe20007ffe0ff */
[C---:B------:R-:W-:Y:S01]  /*14a0*/  VIADD R21, R3.reuse, 0x3 ;  /* 0x0000000303157836 */ /* 0x040fe20000000000 */
[----:B------:R-:W-:Y:S01]  /*14b0*/  IADD3 R25, PT, PT, R3, 0x4, RZ ;  /* 0x0000000403197810 */ /* 0x000fe20007ffe0ff */
[----:B------:R-:W-:-:S04]  /*14c0*/  IMAD.WIDE.U32 R16, R13, UR12, R4 ;  /* 0x0000000c0d107c25 */ /* 0x000fc8000f8e0004 */
[----:B------:R-:W-:Y:S01]  /*14d0*/  IMAD R13, R13, UR6, R17 ;  /* 0x000000060d0d7c24 */ /* 0x000fe2000f8e0211 */
[----:B------:R-:W-:Y:S01]  /*14e0*/  LEA R12, P0, R16, UR10, 0x3 ;  /* 0x0000000a100c7c11 */ /* 0x000fe2000f8018ff */
[----:B------:R-:W-:-:S03]  /*14f0*/  IMAD.WIDE.U32 R14, R19, UR12, R4 ;  /* 0x0000000c130e7c25 */ /* 0x000fc6000f8e0004 */
[----:B------:R-:W-:Y:S01]  /*1500*/  LEA.HI.X R13, R16, UR11, R13, 0x3, P0 ;  /* 0x0000000b100d7c11 */ /* 0x000fe200080f1c0d */
[----:B------:R-:W-:Y:S01]  /*1510*/  IMAD R15, R19, UR6, R15 ;  /* 0x00000006130f7c24 */ /* 0x000fe2000f8e020f */
[----:B------:R-:W-:Y:S01]  /*1520*/  LEA R16, P0, R14, UR10, 0x3 ;  /* 0x0000000a0e107c11 */ /* 0x000fe2000f8018ff */
[----:B------:R-:W-:-:S03]  /*1530*/  IMAD.WIDE.U32 R18, R21, UR12, R4 ;  /* 0x0000000c15127c25 */ /* 0x000fc6000f8e0004 */
[----:B------:R-:W3:Y:S01]  /*1540*/  LDG.E.64 R12, desc[UR8][R12.64] ;  /* 0x000000080c0c7981 */ /* 0x000ee2000c1e1b00 */
[----:B------:R-:W-:Y:S01]  /*1550*/  LEA.HI.X R17, R14, UR11, R15, 0x3, P0 ;  /* 0x0000000b0e117c11 */ /* 0x000fe200080f1c0f */
[----:B------:R-:W-:Y:S01]  /*1560*/  IMAD R19, R21, UR6, R19 ;  /* 0x0000000615137c24 */ /* 0x000fe2000f8e0213 */
[----:B------:R-:W-:Y:S01]  /*1570*/  LEA R20, P0, R18, UR10, 0x3 ;  /* 0x0000000a12147c11 */ /* 0x000fe2000f8018ff */
[----:B------:R-:W-:-:S03]  /*1580*/  IMAD.WIDE.U32 R14, R25, UR12, R4 ;  /* 0x0000000c190e7c25 */ /* 0x000fc6000f8e0004 */
[----:B------:R-:W-:Y:S01]  /*1590*/  LEA.HI.X R21, R18, UR11, R19, 0x3, P0 ;  /* 0x0000000b12157c11 */ /* 0x000fe200080f1c13 */
[----:B------:R-:W4:Y:S01]  /*15a0*/  LDG.E.64 R16, desc[UR8][R16.64] ;  /* 0x0000000810107981 */ /* 0x000f22000c1e1b00 */
[----:B------:R-:W-:Y:S01]  /*15b0*/  IMAD R19, R25, UR6, R15 ;  /* 0x0000000619137c24 */ /* 0x000fe2000f8e020f */
[C---:B------:R-:W-:Y:S01]  /*15c0*/  LEA R18, P0, R14.reuse, UR10, 0x3 ;  /* 0x0000000a0e127c11 */ /* 0x040fe2000f8018ff */
[----:B------:R-:W-:Y:S02]  /*15d0*/  VIADD R15, R3, 0x5 ;  /* 0x00000005030f7836 */ /* 0x000fe40000000000 */
[----:B------:R-:W5:Y:S01]  /*15e0*/  LDG.E.64 R20, desc[UR8][R20.64] ;  /* 0x0000000814147981 */ /* 0x000f62000c1e1b00 */
[----:B------:R-:W-:Y:S01]  /*15f0*/  LEA.HI.X R19, R14, UR11, R19, 0x3, P0 ;  /* 0x0000000b0e137c11 */ /* 0x000fe200080f1c13 */
[----:B------:R-:W-:-:S04]  /*1600*/  IMAD.WIDE.U32 R24, R15, UR12, R4 ;  /* 0x0000000c0f187c25 */ /* 0x000fc8000f8e0004 */
[----:B------:R-:W-:Y:S01]  /*1610*/  IMAD R15, R15, UR6, R25 ;  /* 0x000000060f0f7c24 */ /* 0x000fe2000f8e0219 */
[----:B------:R-:W-:Y:S01]  /*1620*/  IADD3 R25, PT, PT, R3, 0x6, RZ ;  /* 0x0000000603197810 */ /* 0x000fe20007ffe0ff */
[----:B------:R-:W5:Y:S01]  /*1630*/  LDG.E.64 R18, desc[UR8][R18.64] ;  /* 0x0000000812127981 */ /* 0x000f62000c1e1b00 */
[----:B------:R-:W-:-:S04]  /*1640*/  LEA R14, P0, R24, UR10, 0x3 ;  /* 0x0000000a180e7c11 */ /* 0x000fc8000f8018ff */
[----:B------:R-:W-:-:S06]  /*1650*/  LEA.HI.X R15, R24, UR11, R15, 0x3, P0 ;  /* 0x0000000b180f7c11 */ /* 0x000fcc00080f1c0f */
[----:B------:R-:W5:Y:S01]  /*1660*/  LDG.E.64 R14, desc[UR8][R14.64] ;  /* 0x000000080e0e7981 */ /* 0x000f62000c1e1b00 */
[----:B--2---:R-:W-:Y:S01]  /*1670*/  DADD R10, R10, R22 ;  /* 0x000000000a0a7229 */ /* 0x004fe20000000016 */
[----:B------:R-:W-:-:S04]  /*1680*/  IMAD.WIDE.U32 R22, R25, UR12, R4 ;  /* 0x0000000c19167c25 */ /* 0x000fc8000f8e0004 */
[----:B------:R-:W-:Y:S01]  /*1690*/  IMAD R25, R25, UR6, R23 ;  /* 0x0000000619197c24 */ /* 0x000fe2000f8e0217 */
[----:B------:R-:W-:Y:S01]  /*16a0*/  LEA R24, P0, R22, UR10, 0x3 ;  /* 0x0000000a16187c11 */ /* 0x000fe2000f8018ff */
[----:B------:R-:W-:-:S03]  /*16b0*/  VIADD R23, R3, 0x7 ;  /* 0x0000000703177836 */ /* 0x000fc60000000000 */
[----:B------:R-:W-:Y:S01]  /*16c0*/  LEA.HI.X R25, R22, UR11, R25, 0x3, P0 ;  /* 0x0000000b16197c11 */ /* 0x000fe200080f1c19 */
[----:B------:R-:W-:-:S04]  /*16d0*/  IMAD.WIDE.U32 R26, R23, UR12, R4 ;  /* 0x0000000c171a7c25 */ /* 0x000fc8000f8e0004 */
[----:B------:R-:W-:Y:S01]  /*16e0*/  IMAD R23, R23, UR6, R27 ;  /* 0x0000000617177c24 */ /* 0x000fe2000f8e021b */
[C---:B------:R-:W-:Y:S01]  /*16f0*/  LEA R22, P0, R26.reuse, UR10, 0x3 ;  /* 0x0000000a1a167c11 */ /* 0x040fe2000f8018ff */
[----:B------:R-:W2:Y:S03]  /*1700*/  LDG.E.64 R24, desc[UR8][R24.64] ;  /* 0x0000000818187981 */ /* 0x000ea6000c1e1b00 */
[----:B------:R-:W-:-:S06]  /*1710*/  LEA.HI.X R23, R26, UR11, R23, 0x3, P0 ;  /* 0x0000000b1a177c11 */ /* 0x000fcc00080f1c17 */
[----:B------:R-:W2:Y:S01]  /*1720*/  LDG.E.64 R22, desc[UR8][R22.64] ;  /* 0x0000000816167981 */ /* 0x000ea2000c1e1b00 */
[----:B---3--:R-:W-:-:S08]  /*1730*/  DADD R10, R10, R12 ;  /* 0x000000000a0a7229 */ /* 0x008fd0000000000c */
[----:B----4-:R-:W-:-:S08]  /*1740*/  DADD R10, R10, R16 ;  /* 0x000000000a0a7229 */ /* 0x010fd00000000010 */
[----:B-----5:R-:W-:-:S08]  /*1750*/  DADD R10, R10, R20 ;  /* 0x000000000a0a7229 */ /* 0x020fd00000000014 */
[----:B------:R-:W-:-:S08]  /*1760*/  DADD R10, R10, R18 ;  /* 0x000000000a0a7229 */ /* 0x000fd00000000012 */
[----:B------:R-:W-:Y:S01]  /*1770*/  DADD R10, R10, R14 ;  /* 0x000000000a0a7229 */ /* 0x000fe2000000000e */
[----:B------:R-:W-:Y:S01]  /*1780*/  MOV R4, RZ ;  /* 0x000000ff00047202 */ /* 0x000fe20000000f00 */
[----:B------:R-:W-:-:S06]  /*1790*/  VIADD R3, R3, 0x8 ;  /* 0x0000000803037836 */ /* 0x000fcc0000000000 */
[----:B--2---:R-:W-:-:S08]  /*17a0*/  DADD R10, R10, R24 ;  /* 0x000000000a0a7229 */ /* 0x004fd00000000018 */
[----:B------:R-:W-:-:S11]  /*17b0*/  DADD R10, R10, R22 ;  /* 0x000000000a0a7229 */ /* 0x000fd60000000016 */
.L_x_11:
[----:B------:R-:W-:Y:S05]  /*17c0*/  BRA.U !UP0, `(.L_x_8) ;  /* 0x0000000108e87547 */ /* 0x000fea000b800000 */
[----:B------:R-:W-:Y:S02]  /*17d0*/  UISETP.GE.U32.AND UP1, UPT, UR7, 0x4, UPT ;  /* 0x000000040700788c */ /* 0x000fe4000bf26070 */
[----:B------:R-:W-:Y:S02]  /*17e0*/  ULOP3.LUT UR5, UR4, 0x3, URZ, 0xc0, !UPT ;  /* 0x0000000304057892 */ /* 0x000fe4000f8ec0ff */
[----:B------:R-:W-:Y:S02]  /*17f0*/  UISETP.GE.U32.AND.EX UP1, UPT, URZ, URZ, UPT, UP1 ;  /* 0x000000ffff00728c */ /* 0x000fe4000bf26110 */
[----:B------:R-:W-:Y:S01]  /*1800*/  UISETP.NE.U32.AND UP0, UPT, UR5, URZ, UPT ;  /* 0x000000ff0500728c */ /* 0x000fe2000bf05070 */
[----:B------:R-:W-:Y:S01]  /*1810*/  UMOV UR4, URZ ;  /* 0x000000ff00047c82 */ /* 0x000fe20008000000 */
[----:B------:R-:W0:Y:S02]  /*1820*/  LDCU.64 UR14, c[0x0][0x3d0] ;  /* 0x00007a00ff0e77ac */ /* 0x000e240008000a00 */
[----:B------:R-:W-:-:S03]  /*1830*/  UISETP.NE.AND.EX UP0, UPT, UR4, URZ, UPT, UP0 ;  /* 0x000000ff0400728c */ /* 0x000fc6000bf05300 */
[----:B------:R-:W-:Y:S08]  /*1840*/  BRA.U !UP1, `(.L_x_12) ;  /* 0x0000000109847547 */ /* 0x000ff0000b800000 */
[----:B------:R-:W1:Y:S01]  /*1850*/  LDCU.64 UR10, c[0x0][0x3d0] ;  /* 0x00007a00ff0a77ac */ /* 0x000e620008000a00 */
[----:B------:R-:W-:Y:S01]  /*1860*/  IMAD R0, R4, UR12, RZ ;  /* 0x0000000c04007c24 */ /* 0x000fe2000f8e02ff */
[----:B------:R-:W-:Y:S01]  /*1870*/  MOV R4, R6 ;  /* 0x0000000600047202 */ /* 0x000fe20000000f00 */
[C---:B------:R-:W-:Y:S02]  /*1880*/  VIADD R19, R3.reuse, 0x1 ;  /* 0x0000000103137836 */ /* 0x040fe40000000000 */
[C---:B------:R-:W-:Y:S02]  /*1890*/  IMAD R13, R3.reuse, UR6, R0 ;  /* 0x00000006030d7c24 */ /* 0x040fe4000f8e0200 */
[----:B------:R-:W-:-:S04]  /*18a0*/  IMAD.WIDE.U32 R16, R3, UR12, R4 ;  /* 0x0000000c03107c25 */ /* 0x000fc8000f8e0004 */
[----:B------:R-:W-:Y:S01]  /*18b0*/  IMAD.WIDE.U32 R14, R19, UR12, R4 ;  /* 0x0000000c130e7c25 */ /* 0x000fe2000f8e0004 */
[----:B------:R-:W-:-:S03]  /*18c0*/  IADD3 R13, PT, PT, R17, R13, RZ ;  /* 0x0000000d110d7210 */ /* 0x000fc60007ffe0ff */
[----:B------:R-:W-:Y:S02]  /*18d0*/  VIADD R21, R3, 0x2 ;  /* 0x0000000203157836 */ /* 0x000fe40000000000 */
[----:B------:R-:W-:Y:S01]  /*18e0*/  IMAD R19, R19, UR6, R15 ;  /* 0x0000000613137c24 */ /* 0x000fe2000f8e020f */
[----:B-1----:R-:W-:-:S04]  /*18f0*/  LEA R12, P0, R16, UR10, 0x3 ;  /* 0x0000000a100c7c11 */ /* 0x002fc8000f8018ff */
[----:B------:R-:W-:Y:S02]  /*1900*/  LEA.HI.X R13, R16, UR11, R13, 0x3, P0 ;  /* 0x0000000b100d7c11 */ /* 0x000fe400080f1c0d */
[----:B------:R-:W-:Y:S01]  /*1910*/  LEA R18, P0, R14, UR10, 0x3 ;  /* 0x0000000a0e127c11 */ /* 0x000fe2000f8018ff */
[----:B------:R-:W-:-:S03]  /*1920*/  IMAD.WIDE.U32 R16, R21, UR12, R4 ;  /* 0x0000000c15107c25 */ /* 0x000fc6000f8e0004 */
[----:B------:R-:W2:Y:S01]  /*1930*/  LDG.E.64 R12, desc[UR8][R12.64] ;  /* 0x000000080c0c7981 */ /* 0x000ea2000c1e1b00 */
[----:B------:R-:W-:Y:S01]  /*1940*/  LEA.HI.X R19, R14, UR11, R19, 0x3, P0 ;  /* 0x0000000b0e137c11 */ /* 0x000fe200080f1c13 */
[----:B------:R-:W-:Y:S01]  /*1950*/  IMAD R21, R21, UR6, R17 ;  /* 0x0000000615157c24 */ /* 0x000fe2000f8e0211 */
[----:B------:R-:W-:Y:S02]  /*1960*/  IADD3 R25, PT, PT, R3, 0x3, RZ ;  /* 0x0000000303197810 */ /* 0x000fe40007ffe0ff */
[C---:B------:R-:W-:Y:S01]  /*1970*/  LEA R20, P0, R16.reuse, UR10, 0x3 ;  /* 0x0000000a10147c11 */ /* 0x040fe2000f8018ff */
[----:B------:R-:W3:Y:S02]  /*1980*/  LDG.E.64 R14, desc[UR8][R18.64] ;  /* 0x00000008120e7981 */ /* 0x000ee4000c1e1b00 */
[----:B------:R-:W-:Y:S01]  /*1990*/  IMAD.WIDE.U32 R22, R25, UR12, R4 ;  /* 0x0000000c19167c25 */ /* 0x000fe2000f8e0004 */
[----:B------:R-:W-:-:S03]  /*19a0*/  LEA.HI.X R21, R16, UR11, R21, 0x3, P0 ;  /* 0x0000000b10157c11 */ /* 0x000fc600080f1c15 */
[----:B------:R-:W-:Y:S01]  /*19b0*/  IMAD R25, R25, UR6, R23 ;  /* 0x0000000619197c24 */ /* 0x000fe2000f8e0217 */
[C---:B------:R-:W-:Y:S02]  /*19c0*/  LEA R16, P0, R22.reuse, UR10, 0x3 ;  /* 0x0000000a16107c11 */ /* 0x040fe4000f8018ff */
[----:B------:R-:W4:Y:S02]  /*19d0*/  LDG.E.64 R20, desc[UR8][R20.64] ;  /* 0x0000000814147981 */ /* 0x000f24000c1e1b00 */
[----:B------:R-:W-:-:S06]  /*19e0*/  LEA.HI.X R17, R22, UR11, R25, 0x3, P0 ;  /* 0x0000000b16117c11 */ /* 0x000fcc00080f1c19 */
[----:B------:R-:W5:Y:S01]  /*19f0*/  LDG.E.64 R16, desc[UR8][R16.64] ;  /* 0x0000000810107981 */ /* 0x000f62000c1e1b00 */
[----:B------:R-:W-:Y:S01]  /*1a00*/  IMAD.MOV.U32 R4, RZ, RZ, RZ ;  /* 0x000000ffff047224 */ /* 0x000fe200078e00ff */
[----:B------:R-:W-:Y:S01]  /*1a10*/  IADD3 R3, PT, PT, R3, 0x4, RZ ;  /* 0x0000000403037810 */ /* 0x000fe20007ffe0ff */
[----:B--2---:R-:W-:-:S08]  /*1a20*/  DADD R12, R10, R12 ;  /* 0x000000000a0c7229 */ /* 0x004fd0000000000c */
[----:B---3--:R-:W-:-:S08]  /*1a30*/  DADD R12, R12, R14 ;  /* 0x000000000c0c7229 */ /* 0x008fd0000000000e */
[----:B----4-:R-:W-:-:S08]  /*1a40*/  DADD R12, R12, R20 ;  /* 0x000000000c0c7229 */ /* 0x010fd00000000014 */
[----:B-----5:R-:W-:-:S11]  /*1a50*/  DADD R10, R12, R16 ;  /* 0x000000000c0a7229 */ /* 0x020fd60000000010 */
.L_x_12:
[----:B------:R-:W-:Y:S05]  /*1a60*/  BRA.U !UP0, `(.L_x_8) ;  /* 0x0000000108407547 */ /* 0x000fea000b800000 */
.L_x_13:
[----:B------:R-:W-:Y:S02]  /*1a70*/  IMAD R0, R4, UR12, RZ ;  /* 0x0000000c04007c24 */ /* 0x000fe4000f8e02ff */
[----:B------:R-:W-:Y:S02]  /*1a80*/  IMAD.MOV.U32 R4, RZ, RZ, R6 ;  /* 0x000000ffff047224 */ /* 0x000fe400078e0006 */
[C---:B------:R-:W-:Y:S02]  /*1a90*/  IMAD R15, R3.reuse, UR6, R0 ;  /* 0x00000006030f7c24 */ /* 0x040fe4000f8e0200 */
[----:B------:R-:W-:-:S05]  /*1aa0*/  IMAD.WIDE.U32 R12, R3, UR12, R4 ;  /* 0x0000000c030c7c25 */ /* 0x000fca000f8e0004 */
[----:B------:R-:W-:Y:S02]  /*1ab0*/  IADD3 R13, PT, PT, R13, R15, RZ ;  /* 0x0000000f0d0d7210 */ /* 0x000fe40007ffe0ff */
[----:B0-----:R-:W-:-:S04]  /*1ac0*/  LEA R14, P0, R12, UR14, 0x3 ;  /* 0x0000000e0c0e7c11 */ /* 0x001fc8000f8018ff */
[----:B------:R-:W-:-:S05]  /*1ad0*/  LEA.HI.X R15, R12, UR15, R13, 0x3, P0 ;  /* 0x0000000f0c0f7c11 */ /* 0x000fca00080f1c0d */
[----:B------:R-:W2:Y:S01]  /*1ae0*/  LDG.E.64 R12, desc[UR8][R14.64] ;  /* 0x000000080e0c7981 */ /* 0x000ea2000c1e1b00 */
[----:B------:R-:W-:Y:S01]  /*1af0*/  UIADD3 UR5, UP0, UPT, UR5, -0x1, URZ ;  /* 0xffffffff05057890 */ /* 0x000fe2000ff1e0ff */
[----:B------:R-:W-:Y:S01]  /*1b00*/  IMAD.MOV.U32 R4, RZ, RZ, RZ ;  /* 0x000000ffff047224 */ /* 0x000fe200078e00ff */
[----:B------:R-:W-:Y:S02]  /*1b10*/  IADD3 R3, PT, PT, R3, 0x1, RZ ;  /* 0x0000000103037810 */ /* 0x000fe40007ffe0ff */
[----:B------:R-:W-:Y:S02]  /*1b20*/  UIADD3.X UR4, UPT, UPT, UR4, -0x1, URZ, UP0, !UPT ;  /* 0xffffffff04047890 */ /* 0x000fe400087fe4ff */
[----:B------:R-:W-:-:S04]  /*1b30*/  UISETP.NE.U32.AND UP0, UPT, UR5, URZ, UPT ;  /* 0x000000ff0500728c */ /* 0x000fc8000bf05070 */
[----:B------:R-:W-:Y:S01]  /*1b40*/  UISETP.NE.AND.EX UP0, UPT, UR4, URZ, UPT, UP0 ;  /* 0x000000ff0400728c */ /* 0x000fe2000bf05300 */
[----:B--2---:R-:W-:-:S08]  /*1b50*/  DADD R10, R12, R10 ;  /* 0x000000000c0a7229 */ /* 0x004fd0000000000a */
[----:B------:R-:W-:Y:S05]  /*1b60*/  BRA.U UP0, `(.L_x_13) ;  /* 0xfffffffd00c07547 */ /* 0x000fea000b83ffff */
.L_x_8:
[----:B------:R-:W1:Y:S02]  /*1b70*/  LDCU.64 UR4, c[0x0][0x3d8] ;  /* 0x00007b00ff0477ac */ /* 0x000e640008000a00 */
[----:B-1----:R-:W-:-:S04]  /*1b80*/  LEA R4, P0, R8, UR4, 0x3 ;  /* 0x0000000408047c11 */ /* 0x002fc8000f8018ff */
[----:B------:R-:W-:-:S05]  /*1b90*/  LEA.HI.X R5, R8, UR5, R2, 0x3, P0 ;  /* 0x0000000508057c11 */ /* 0x000fca00080f1c02 */
[----:B------:R-:W2:Y:S02]  /*1ba0*/  LDG.E.64 R2, desc[UR8][R4.64] ;  /* 0x0000000804027981 */ /* 0x000ea4000c1e1b00 */
[----:B--2---:R-:W-:-:S07]  /*1bb0*/  DADD R2, R2, R10 ;  /* 0x0000000002027229 */ /* 0x004fce000000000a */
[----:B------:R-:W-:Y:S01]  /*1bc0*/  STG.E.64 desc[UR8][R4.64], R2 ;  /* 0x0000000204007986 */ /* 0x000fe2000c101b08 */
[----:B0-----:R-:W-:Y:S05]  /*1bd0*/  EXIT ;  /* 0x000000000000794d */ /* 0x001fea0003800000 */
        .weak           $__internal_0_$__cuda_sm20_div_u64
        .type           $__internal_0_$__cuda_sm20_div_u64,@function
        .size           $__internal_0_$__cuda_sm20_div_u64,($__internal_1_$__cuda_sm20_rem_u64 - $__internal_0_$__cuda_sm20_div_u64)
$__internal_0_$__cuda_sm20_div_u64:
[----:B------:R-:W0:Y:S08]  /*1be0*/  I2F.U64.RP R11, UR4 ;  /* 0x00000004000b7d12 */ /* 0x000e300008309000 */
[----:B0-----:R-:W0:Y:S02]  /*1bf0*/  MUFU.RCP R11, R11 ;  /* 0x0000000b000b7308 */ /* 0x001e240000001000 */
[----:B0-----:R-:W-:-:S06]  /*1c00*/  VIADD R6, R11, 0x1ffffffe ;  /* 0x1ffffffe0b067836 */ /* 0x001fcc0000000000 */
[----:B------:R-:W0:Y:S02]  /*1c10*/  F2I.U64.TRUNC R6, R6 ;  /* 0x0000000600067311 */ /* 0x000e24000020d800 */
[----:B0-----:R-:W-:-:S04]  /*1c20*/  IMAD.WIDE.U32 R14, R6, UR4, RZ ;  /* 0x00000004060e7c25 */ /* 0x001fc8000f8e00ff */
[----:B------:R-:W-:Y:S01]  /*1c30*/  IMAD R15, R6, UR5, R15 ;  /* 0x00000005060f7c24 */ /* 0x000fe2000f8e020f */
[----:B------:R-:W-:-:S03]  /*1c40*/  IADD3 R17, P0, PT, RZ, -R14, RZ ;  /* 0x8000000eff117210 */ /* 0x000fc60007f1e0ff */
[----:B------:R-:W-:Y:S02]  /*1c50*/  IMAD R15, R7, UR4, R15 ;  /* 0x00000004070f7c24 */ /* 0x000fe4000f8e020f */
[----:B------:R-:W-:-:S03]  /*1c60*/  IMAD.HI.U32 R14, R6, R17, RZ ;  /* 0x00000011060e7227 */ /* 0x000fc600078e00ff */
[----:B------:R-:W-:Y:S01]  /*1c70*/  IADD3.X R19, PT, PT, RZ, ~R15, RZ, P0, !PT ;  /* 0x8000000fff137210 */ /* 0x000fe200007fe4ff */
[----:B------:R-:W-:-:S04]  /*1c80*/  IMAD.MOV.U32 R15, RZ, RZ, R6 ;  /* 0x000000ffff0f7224 */ /* 0x000fc800078e0006 */
[----:B------:R-:W-:-:S04]  /*1c90*/  IMAD.WIDE.U32 R14, P0, R6, R19, R14 ;  /* 0x00000013060e7225 */ /* 0x000fc8000780000e */
[C---:B------:R-:W-:Y:S02]  /*1ca0*/  IMAD R21, R7.reuse, R19, RZ ;  /* 0x0000001307157224 */ /* 0x040fe400078e02ff */
[----:B------:R-:W-:-:S04]  /*1cb0*/  IMAD.HI.U32 R14, P1, R7, R17, R14 ;  /* 0x00000011070e7227 */ /* 0x000fc8000782000e */
[----:B------:R-:W-:Y:S01]  /*1cc0*/  IMAD.HI.U32 R11, R7, R19, RZ ;  /* 0x00000013070b7227 */ /* 0x000fe200078e00ff */
[----:B------:R-:W-:-:S04]  /*1cd0*/  IADD3 R15, P2, PT, R21, R14, RZ ;  /* 0x0000000e150f7210 */ /* 0x000fc80007f5e0ff */
[----:B------:R-:W-:Y:S01]  /*1ce0*/  IADD3.X R11, PT, PT, R11, R7, RZ, P0, !PT ;  /* 0x000000070b0b7210 */ /* 0x000fe200007fe4ff */
[----:B------:R-:W-:-:S03]  /*1cf0*/  IMAD.WIDE.U32 R6, R15, UR4, RZ ;  /* 0x000000040f067c25 */ /* 0x000fc6000f8e00ff */
[----:B------:R-:W-:Y:S01]  /*1d00*/  IADD3.X R11, PT, PT, RZ, RZ, R11, P2, P1 ;  /* 0x000000ffff0b7210 */ /* 0x000fe200017e240b */
[----:B------:R-:W-:Y:S01]  /*1d10*/  IMAD R14, R15, UR5, R7 ;  /* 0x000000050f0e7c24 */ /* 0x000fe2000f8e0207 */
[----:B------:R-:W-:-:S03]  /*1d20*/  IADD3 R7, P0, PT, RZ, -R6, RZ ;  /* 0x80000006ff077210 */ /* 0x000fc60007f1e0ff */
[----:B------:R-:W-:Y:S02]  /*1d30*/  IMAD R6, R11, UR4, R14 ;  /* 0x000000040b067c24 */ /* 0x000fe4000f8e020e */
[----:B------:R-:W-:-:S04]  /*1d40*/  IMAD.HI.U32 R14, R15, R7, RZ ;  /* 0x000000070f0e7227 */ /* 0x000fc800078e00ff */
[----:B------:R-:W-:-:S04]  /*1d50*/  IMAD.X R6, RZ, RZ, ~R6, P0 ;  /* 0x000000ffff067224 */ /* 0x000fc800000e0e06 */
[----:B------:R-:W-:-:S04]  /*1d60*/  IMAD.WIDE.U32 R14, P0, R15, R6, R14 ;  /* 0x000000060f0e7225 */ /* 0x000fc8000780000e */
[C---:B------:R-:W-:Y:S02]  /*1d70*/  IMAD R16, R11.reuse, R6, RZ ;  /* 0x000000060b107224 */ /* 0x040fe400078e02ff */
[----:B------:R-:W-:-:S04]  /*1d80*/  IMAD.HI.U32 R15, P1, R11, R7, R14 ;  /* 0x000000070b0f7227 */ /* 0x000fc8000782000e */
[----:B------:R-:W-:Y:S01]  /*1d90*/  IMAD.HI.U32 R6, R11, R6, RZ ;  /* 0x000000060b067227 */ /* 0x000fe200078e00ff */
[----:B------:R-:W-:-:S03]  /*1da0*/  IADD3 R15, P2, PT, R16, R15, RZ ;  /* 0x0000000f100f7210 */ /* 0x000fc60007f5e0ff */
[----:B------:R-:W-:Y:S01]  /*1db0*/  IMAD.MOV.U32 R7, RZ, RZ, RZ ;  /* 0x000000ffff077224 */ /* 0x000fe200078e00ff */
[----:B------:R-:W-:Y:S01]  /*1dc0*/  IADD3.X R11, PT, PT, R6, R11, RZ, P0, !PT ;  /* 0x0000000b060b7210 */ /* 0x000fe200007fe4ff */
[----:B------:R-:W-:-:S03]  /*1dd0*/  IMAD.HI.U32 R6, R15, R9, RZ ;  /* 0x000000090f067227 */ /* 0x000fc600078e00ff */
[----:B------:R-:W-:Y:S01]  /*1de0*/  IADD3.X R11, PT, PT, RZ, RZ, R11, P2, P1 ;  /* 0x000000ffff0b7210 */ /* 0x000fe200017e240b */
[----:B------:R-:W-:-:S04]  /*1df0*/  IMAD.WIDE.U32 R6, R15, R10, R6 ;  /* 0x0000000a0f067225 */ /* 0x000fc800078e0006 */
[C---:B------:R-:W-:Y:S02]  /*1e00*/  IMAD R15, R11.reuse, R10, RZ ;  /* 0x0000000a0b0f7224 */ /* 0x040fe400078e02ff */
[----:B------:R-:W-:-:S04]  /*1e10*/  IMAD.HI.U32 R6, P0, R11, R9, R6 ;  /* 0x000000090b067227 */ /* 0x000fc80007800006 */
[----:B------:R-:W-:Y:S01]  /*1e20*/  IMAD.HI.U32 R11, R11, R10, RZ ;  /* 0x0000000a0b0b7227 */ /* 0x000fe200078e00ff */
[----:B------:R-:W-:-:S04]  /*1e30*/  IADD3 R15, P1, PT, R15, R6, RZ ;  /* 0x000000060f0f7210 */ /* 0x000fc80007f3e0ff */
[----:B------:R-:W-:Y:S01]  /*1e40*/  IADD3.X R11, PT, PT, R11, RZ, RZ, P0, !PT ;  /* 0x000000ff0b0b7210 */ /* 0x000fe200007fe4ff */
[----:B------:R-:W-:-:S04]  /*1e50*/  IMAD.WIDE.U32 R6, R15, UR4, RZ ;  /* 0x000000040f067c25 */ /* 0x000fc8000f8e00ff */
[----:B------:R-:W-:Y:S01]  /*1e60*/  IMAD.X R11, RZ, RZ, R11, P1 ;  /* 0x000000ffff0b7224 */ /* 0x000fe200008e060b */
[----:B------:R-:W-:Y:S01]  /*1e70*/  IADD3 R16, P1, PT, -R6, R9, RZ ;  /* 0x0000000906107210 */ /* 0x000fe20007f3e1ff */
[----:B------:R-:W-:-:S03]  /*1e80*/  IMAD R14, R15, UR5, R7 ;  /* 0x000000050f0e7c24 */ /* 0x000fc6000f8e0207 */
[----:B------:R-:W-:Y:S01]  /*1e90*/  ISETP.GE.U32.AND P0, PT, R16, UR4, PT ;  /* 0x0000000410007c0c */ /* 0x000fe2000bf06070 */
[----:B------:R-:W-:-:S05]  /*1ea0*/  IMAD R7, R11, UR4, R14 ;  /* 0x000000040b077c24 */ /* 0x000fca000f8e020e */
[----:B------:R-:W-:Y:S02]  /*1eb0*/  IADD3.X R14, PT, PT, ~R7, R10, RZ, P1, !PT ;  /* 0x0000000a070e7210 */ /* 0x000fe40000ffe5ff */
[----:B------:R-:W-:Y:S02]  /*1ec0*/  IADD3 R6, P1, PT, R15, 0x1, RZ ;  /* 0x000000010f067810 */ /* 0x000fe40007f3e0ff */
[----:B------:R-:W-:Y:S02]  /*1ed0*/  IADD3 R7, P2, PT, R16, -UR4, RZ ;  /* 0x8000000410077c10 */ /* 0x000fe4000ff5e0ff */
[C---:B------:R-:W-:Y:S01]  /*1ee0*/  ISETP.GE.U32.AND.EX P0, PT, R14.reuse, UR5, PT, P0 ;  /* 0x000000050e007c0c */ /* 0x040fe2000bf06100 */
[----:B------:R-:W-:Y:S01]  /*1ef0*/  IMAD.X R10, RZ, RZ, R11, P1 ;  /* 0x000000ffff0a7224 */ /* 0x000fe200008e060b */
[----:B------:R-:W-:Y:S02]  /*1f00*/  IADD3.X R9, PT, PT, R14, ~UR5, RZ, P2, !PT ;  /* 0x800000050e097c10 */ /* 0x000fe400097fe4ff */
[----:B------:R-:W-:-:S02]  /*1f10*/  SEL R7, R7, R16, P0 ;  /* 0x0000001007077207 */ /* 0x000fc40000000000 */
[----:B------:R-:W-:Y:S02]  /*1f20*/  SEL R15, R6, R15, P0 ;  /* 0x0000000f060f7207 */ /* 0x000fe40000000000 */
[----:B------:R-:W-:Y:S02]  /*1f30*/  SEL R9, R9, R14, P0 ;  /* 0x0000000e09097207 */ /* 0x000fe40000000000 */
[----:B------:R-:W-:Y:S02]  /*1f40*/  SEL R6, R10, R11, P0 ;  /* 0x0000000b0a067207 */ /* 0x000fe40000000000 */
[----:B------:R-:W-:Y:S02]  /*1f50*/  ISETP.GE.U32.AND P0, PT, R7, UR4, PT ;  /* 0x0000000407007c0c */ /* 0x000fe4000bf06070 */
[----:B------:R-:W-:Y:S02]  /*1f60*/  IADD3 R10, P2, PT, R15, 0x1, RZ ;  /* 0x000000010f0a7810 */ /* 0x000fe40007f5e0ff */
[----:B------:R-:W-:-:S02]  /*1f70*/  ISETP.NE.U32.AND P1, PT, RZ, UR4, PT ;  /* 0x00000004ff007c0c */ /* 0x000fc4000bf25070 */
[----:B------:R-:W-:Y:S01]  /*1f80*/  ISETP.GE.U32.AND.EX P0, PT, R9, UR5, PT, P0 ;  /* 0x0000000509007c0c */ /* 0x000fe2000bf06100 */
[----:B------:R-:W-:Y:S01]  /*1f90*/  IMAD.MOV.U32 R9, RZ, RZ, 0x0 ;  /* 0x00000000ff097424 */ /* 0x000fe200078e00ff */
[-C--:B------:R-:W-:Y:S02]  /*1fa0*/  IADD3.X R11, PT, PT, RZ, R6.reuse, RZ, P2, !PT ;  /* 0x00000006ff0b7210 */ /* 0x080fe400017fe4ff */
[----:B------:R-:W-:Y:S02]  /*1fb0*/  ISETP.NE.AND.EX P1, PT, RZ, UR5, PT, P1 ;  /* 0x00000005ff007c0c */ /* 0x000fe4000bf25310 */
[----:B------:R-:W-:Y:S02]  /*1fc0*/  SEL R10, R10, R15, P0 ;  /* 0x0000000f0a0a7207 */ /* 0x000fe40000000000 */
[----:B------:R-:W-:Y:S02]  /*1fd0*/  SEL R11, R11, R6, P0 ;  /* 0x000000060b0b7207 */ /* 0x000fe40000000000 */
[----:B------:R-:W-:-:S02]  /*1fe0*/  SEL R10, R10, 0xffffffff, P1 ;  /* 0xffffffff0a0a7807 */ /* 0x000fc40000800000 */
[----:B------:R-:W-:Y:S01]  /*1ff0*/  SEL R11, R11, 0xffffffff, P1 ;  /* 0xffffffff0b0b7807 */ /* 0x000fe20000800000 */
[----:B------:R-:W-:Y:S06]  /*2000*/  RET.REL.NODEC R8 `(sum_transposed_filters_f64) ;  /* 0xffffffdc08fc7950 */ /* 0x000fec0003c3ffff */
        .weak           $__internal_1_$__cuda_sm20_rem_u64
        .type           $__internal_1_$__cuda_sm20_rem_u64,@function
        .size           $__internal_1_$__cuda_sm20_rem_u64,(.L_x_149 - $__internal_1_$__cuda_sm20_rem_u64)
$__internal_1_$__cuda_sm20_rem_u64:
[----:B------:R-:W0:Y:S01]  /*2010*/  LDCU.64 UR4, c[0x0][0x3a8] ;  /* 0x00007500ff0477ac */ /* 0x000e220008000a00 */
[----:B------:R-:W1:Y:S01]  /*2020*/  LDC.64 R8, c[0x0][0x3a8] ;  /* 0x0000ea00ff087b82 */ /* 0x000e620000000a00 */
[----:B0-----:R-:W0:Y:S08]  /*2030*/  I2F.U64.RP R13, UR4 ;  /* 0x00000004000d7d12 */ /* 0x001e300008309000 */
[----:B0-----:R-:W0:Y:S02]  /*2040*/  MUFU.RCP R13, R13 ;  /* 0x0000000d000d7308 */ /* 0x001e240000001000 */
[----:B0-----:R-:W-:-:S06]  /*2050*/  IADD3 R10, PT, PT, R13, 0x1ffffffe, RZ ;  /* 0x1ffffffe0d0a7810 */ /* 0x001fcc0007ffe0ff */
[----:B------:R-:W1:Y:S02]  /*2060*/  F2I.U64.TRUNC R10, R10 ;  /* 0x0000000a000a7311 */ /* 0x000e64000020d800 */
[----:B-1----:R-:W-:-:S04]  /*2070*/  IMAD.WIDE.U32 R16, R10, R8, RZ ;  /* 0x000000080a107225 */ /* 0x002fc800078e00ff */
[C---:B------:R-:W-:Y:S01]  /*2080*/  IMAD R15, R10.reuse, R9, R17 ;  /* 0x000000090a0f7224 */ /* 0x040fe200078e0211 */
[----:B------:R-:W-:Y:S02]  /*2090*/  IADD3 R19, P0, PT, RZ, -R16, RZ ;  /* 0x80000010ff137210 */ /* 0x000fe40007f1e0ff */
[----:B------:R-:W-:Y:S01]  /*20a0*/  MOV R17, R10 ;  /* 0x0000000a00117202 */ /* 0x000fe20000000f00 */
[----:B------:R-:W-:Y:S02]  /*20b0*/  IMAD R15, R11, R8, R15 ;  /* 0x000000080b0f7224 */ /* 0x000fe400078e020f */
[----:B------:R-:W-:-:S04]  /*20c0*/  IMAD.HI.U32 R16, R10, R19, RZ ;  /* 0x000000130a107227 */ /* 0x000fc800078e00ff */
[----:B------:R-:W-:-:S04]  /*20d0*/  IMAD.X R15, RZ, RZ, ~R15, P0 ;  /* 0x000000ffff0f7224 */ /* 0x000fc800000e0e0f */
[----:B------:R-:W-:-:S04]  /*20e0*/  IMAD.WIDE.U32 R16, P0, R10, R15, R16 ;  /* 0x0000000f0a107225 */ /* 0x000fc80007800010 */
[C---:B------:R-:W-:Y:S02]  /*20f0*/  IMAD R21, R11.reuse, R15, RZ ;  /* 0x0000000f0b157224 */ /* 0x040fe400078e02ff */
[----:B------:R-:W-:-:S04]  /*2100*/  IMAD.HI.U32 R16, P1, R11, R19, R16 ;  /* 0x000000130b107227 */ /* 0x000fc80007820010 */
[----:B------:R-:W-:Y:S01]  /*2110*/  IMAD.HI.U32 R13, R11, R15, RZ ;  /* 0x0000000f0b0d7227 */ /* 0x000fe200078e00ff */
[----:B------:R-:W-:-:S03]  /*2120*/  IADD3 R17, P2, PT, R21, R16, RZ ;  /* 0x0000001015117210 */ /* 0x000fc60007f5e0ff */
[----:B------:R-:W-:Y:S02]  /*2130*/  IMAD.X R13, R13, 0x1, R11, P0 ;  /* 0x000000010d0d7824 */ /* 0x000fe400000e060b */
[----:B------:R-:W-:-:S03]  /*2140*/  IMAD.WIDE.U32 R10, R17, R8, RZ ;  /* 0x00000008110a7225 */ /* 0x000fc600078e00ff */
[----:B------:R-:W-:Y:S01]  /*2150*/  IADD3.X R13, PT, PT, RZ, RZ, R13, P2, P1 ;  /* 0x000000ffff0d7210 */ /* 0x000fe200017e240d */
[----:B------:R-:W-:Y:S01]  /*2160*/  IMAD R11, R17, R9, R11 ;  /* 0x00000009110b7224 */ /* 0x000fe200078e020b */
[----:B------:R-:W-:-:S03]  /*2170*/  IADD3 R15, P0, PT, RZ, -R10, RZ ;  /* 0x8000000aff0f7210 */ /* 0x000fc60007f1e0ff */
[----:B------:R-:W-:Y:S02]  /*2180*/  IMAD R11, R13, R8, R11 ;  /* 0x000000080d0b7224 */ /* 0x000fe400078e020b */
[----:B------:R-:W-:-:S03]  /*2190*/  IMAD.HI.U32 R16, R17, R15, RZ ;  /* 0x0000000f11107227 */ /* 0x000fc600078e00ff */
[----:B------:R-:W-:Y:S01]  /*21a0*/  IADD3.X R10, PT, PT, RZ, ~R11, RZ, P0, !PT ;  /* 0x8000000bff0a7210 */ /* 0x000fe200007fe4ff */
[----:B------:R-:W-:-:S04]  /*21b0*/  HFMA2 R11, -RZ, RZ, 0, 0 ;  /* 0x00000000ff0b7431 */ /* 0x000fc800000001ff */
[----:B------:R-:W-:-:S04]  /*21c0*/  IMAD.WIDE.U32 R16, P0, R17, R10, R16 ;  /* 0x0000000a11107225 */ /* 0x000fc80007800010 */
[C---:B------:R-:W-:Y:S02]  /*21d0*/  IMAD R18, R13.reuse, R10, RZ ;  /* 0x0000000a0d127224 */ /* 0x040fe400078e02ff */
[----:B------:R-:W-:-:S04]  /*21e0*/  IMAD.HI.U32 R15, P1, R13, R15, R16 ;  /* 0x0000000f0d0f7227 */ /* 0x000fc80007820010 */
[----:B------:R-:W-:Y:S01]  /*21f0*/  IMAD.HI.U32 R10, R13, R10, RZ ;  /* 0x0000000a0d0a7227 */ /* 0x000fe200078e00ff */
[----:B------:R-:W-:-:S03]  /*2200*/  IADD3 R15, P2, PT, R18, R15, RZ ;  /* 0x0000000f120f7210 */ /* 0x000fc60007f5e0ff */
[----:B------:R-:W-:Y:S02]  /*2210*/  IMAD.X R13, R10, 0x1, R13, P0 ;  /* 0x000000010a0d7824 */ /* 0x000fe400000e060d */
[----:B------:R-:W-:-:S03]  /*2220*/  IMAD.HI.U32 R10, R15, R2, RZ ;  /* 0x000000020f0a7227 */ /* 0x000fc600078e00ff */
[----:B------:R-:W-:Y:S01]  /*2230*/  IADD3.X R13, PT, PT, RZ, RZ, R13, P2, P1 ;  /* 0x000000ffff0d7210 */ /* 0x000fe200017e240d */
[----:B------:R-:W-:-:S04]  /*2240*/  IMAD.WIDE.U32 R10, R15, R7, R10 ;  /* 0x000000070f0a7225 */ /* 0x000fc800078e000a */
[C---:B------:R-:W-:Y:S02]  /*2250*/  IMAD R15, R13.reuse, R7, RZ ;  /* 0x000000070d0f7224 */ /* 0x040fe400078e02ff */
[----:B------:R-:W-:-:S04]  /*2260*/  IMAD.HI.U32 R10, P0, R13, R2, R10 ;  /* 0x000000020d0a7227 */ /* 0x000fc8000780000a */
[----:B------:R-:W-:Y:S01]  /*2270*/  IMAD.HI.U32 R13, R13, R7, RZ ;  /* 0x000000070d0d7227 */ /* 0x000fe200078e00ff */
[----:B------:R-:W-:-:S03]  /*2280*/  IADD3 R15, P1, PT, R15, R10, RZ ;  /* 0x0000000a0f0f7210 */ /* 0x000fc60007f3e0ff */
[----:B------:R-:W-:Y:S02]  /*2290*/  IMAD.X R13, RZ, RZ, R13, P0 ;  /* 0x000000ffff0d7224 */ /* 0x000fe400000e060d */
[----:B------:R-:W-:-:S03]  /*22a0*/  IMAD.WIDE.U32 R10, R15, R8, RZ ;  /* 0x000000080f0a7225 */ /* 0x000fc600078e00ff */
[----:B------:R-:W-:Y:S01]  /*22b0*/  IADD3.X R13, PT, PT, RZ, R13, RZ, P1, !PT ;  /* 0x0000000dff0d7210 */ /* 0x000fe20000ffe4ff */
[----:B------:R-:W-:Y:S01]  /*22c0*/  IMAD R15, R15, R9, R11 ;  /* 0x000000090f0f7224 */ /* 0x000fe200078e020b */
[----:B------:R-:W-:-:S03]  /*22d0*/  IADD3 R17, P1, PT, -R10, R2, RZ ;  /* 0x000000020a117210 */ /* 0x000fc60007f3e1ff */
[-C--:B------:R-:W-:Y:S01]  /*22e0*/  IMAD R2, R13, R8.reuse, R15 ;  /* 0x000000080d027224 */ /* 0x080fe200078e020f */
[-C--:B------:R-:W-:Y:S02]  /*22f0*/  ISETP.GE.U32.AND P0, PT, R17, R8.reuse, PT ;  /* 0x000000081100720c */ /* 0x080fe40003f06070 */
[----:B------:R-:W-:Y:S01]  /*2300*/  MOV R15, 0x0 ;  /* 0x00000000000f7802 */ /* 0x000fe20000000f00 */
[----:B------:R-:W-:Y:S01]  /*2310*/  IMAD.X R2, R7, 0x1, ~R2, P1 ;  /* 0x0000000107027824 */ /* 0x000fe200008e0e02 */
[----:B------:R-:W-:-:S04]  /*2320*/  IADD3 R11, P1, PT, R17, -R8, RZ ;  /* 0x80000008110b7210 */ /* 0x000fc80007f3e0ff */
[CC--:B------:R-:W-:Y:S02]  /*2330*/  ISETP.GE.U32.AND.EX P0, PT, R2.reuse, R9.reuse, PT, P0 ;  /* 0x000000090200720c */ /* 0x0c0fe40003f06100 */
[----:B------:R-:W-:Y:S02]  /*2340*/  IADD3.X R10, PT, PT, R2, ~R9, RZ, P1, !PT ;  /* 0x80000009020a7210 */ /* 0x000fe40000ffe4ff */
[----:B------:R-:W-:Y:S02]  /*2350*/  SEL R11, R11, R17, P0 ;  /* 0x000000110b0b7207 */ /* 0x000fe40000000000 */
[----:B------:R-:W-:Y:S02]  /*2360*/  SEL R10, R10, R2, P0 ;  /* 0x000000020a0a7207 */ /* 0x000fe40000000000 */
[CC--:B------:R-:W-:Y:S02]  /*2370*/  IADD3 R2, P2, PT, R11.reuse, -R8.reuse, RZ ;  /* 0x800000080b027210 */ /* 0x0c0fe40007f5e0ff */
[----:B------:R-:W-:-:S02]  /*2380*/  ISETP.GE.U32.AND P0, PT, R11, R8, PT ;  /* 0x000000080b00720c */ /* 0x000fc40003f06070 */
[----:B------:R-:W-:Y:S01]  /*2390*/  ISETP.NE.U32.AND P1, PT, R8, RZ, PT ;  /* 0x000000ff0800720c */ /* 0x000fe20003f25070 */
[C---:B------:R-:W-:Y:S01]  /*23a0*/  IMAD.X R7, R10.reuse, 0x1, ~R9, P2 ;  /* 0x000000010a077824 */ /* 0x040fe200010e0e09 */
[----:B------:R-:W-:Y:S02]  /*23b0*/  ISETP.GE.U32.AND.EX P0, PT, R10, R9, PT, P0 ;  /* 0x000000090a00720c */ /* 0x000fe40003f06100 */
[----:B------:R-:W-:Y:S02]  /*23c0*/  ISETP.NE.AND.EX P1, PT, R9, RZ, PT, P1 ;  /* 0x000000ff0900720c */ /* 0x000fe40003f25310 */
[----:B------:R-:W-:Y:S02]  /*23d0*/  SEL R2, R2, R11, P0 ;  /* 0x0000000b02027207 */ /* 0x000fe40000000000 */
[----:B------:R-:W-:Y:S02]  /*23e0*/  SEL R7, R7, R10, P0 ;  /* 0x0000000a07077207 */ /* 0x000fe40000000000 */
[----:B------:R-:W-:-:S02]  /*23f0*/  SEL R2, R2, 0xffffffff, P1 ;  /* 0xffffffff02027807 */ /* 0x000fc40000800000 */
[----:B------:R-:W-:Y:S01]  /*2400*/  SEL R7, R7, 0xffffffff, P1 ;  /* 0xffffffff07077807 */ /* 0x000fe20000800000 */
[----:B------:R-:W-:Y:S06]  /*2410*/  RET.REL.NODEC R14 `(sum_transposed_filters_f64) ;  /* 0xffffffd80ef87950 */ /* 0x000fec0003c3ffff */
.L_x_14:
[----:B------:R-:W-:-:S00]  /*2420*/  BRA `(.L_x_14) ;  /* 0xfffffffc00fc7947 */ /* 0x000fc0000383ffff */
[----:B------:R-:W-:-:S00]  /*2430*/  NOP ;  /* 0x0000000000007918 */ /* 0x000fc00000000000 */
        /* <DEDUP_REMOVED lines=12> */
.L_x_149:


//--------------------- .text.transpose_and_broadcast_filters_f64 --------------------------
	.section	.text.transpose_and_broadcast_filters_f64,"ax",@progbits
	.align	128
        .global         transpose_and_broadcast_filters_f64
        .type           transpose_and_broadcast_filters_f64,@function
        .size           transpose_and_broadcast_filters_f64,(.L_x_151 - transpose_and_broadcast_filters_f64)
        .other          transpose_and_broadcast_filters_f64,@"STO_CUDA_ENTRY STV_DEFAULT"
transpose_and_broadcast_filters_f64:
.text.transpose_and_broadcast_filters_f64:
[----:B------:R-:W-:Y:S01]  /*0000*/  LDC R1, c[0x0][0x37c] ;  /* 0x0000df00ff017b82 */ /* 0x000fe20000000800 */
[----:B------:R-:W0:Y:S01]  /*0010*/  LDCU.128 UR8, c[0x0][0x3a0] ;  /* 0x00007400ff0877ac */ /* 0x000e220008000c00 */
[----:B------:R-:W1:Y:S06]  /*0020*/  S2R R7, SR_TID.X ;  /* 0x0000000000077919 */ /* 0x000e6c0000002100 */
[----:B------:R-:W1:Y:S01]  /*0030*/  LDC R6, c[0x0][0x360] ;  /* 0x0000d800ff067b82 */ /* 0x000e620000000800 */
[----:B------:R-:W2:Y:S01]  /*0040*/  LDCU.64 UR12, c[0x0][0x390] ;  /* 0x00007200ff0c77ac */ /* 0x000ea20008000a00 */
[----:B0-----:R-:W-:-:S02]  /*0050*/  UIMAD UR6, UR9, UR10, URZ ;  /* 0x0000000a090672a4 */ /* 0x001fc4000f8e02ff */
[----:B------:R-:W-:Y:S02]  /*0060*/  UIMAD.WIDE.U32 UR4, UR8, UR10, URZ ;  /* 0x0000000a080472a5 */ /* 0x000fe4000f8e00ff */
[----:B------:R-:W-:Y:S02]  /*0070*/  UIMAD UR6, UR8, UR11, UR6 ;  /* 0x0000000b080672a4 */ /* 0x000fe4000f8e0206 */
[----:B------:R-:W1:Y:S02]  /*0080*/  S2UR UR8, SR_CTAID.X ;  /* 0x00000000000879c3 */ /* 0x000e640000002500 */
[----:B------:R-:W-:Y:S02]  /*0090*/  UIADD3 UR5, UPT, UPT, UR5, UR6, URZ ;  /* 0x0000000605057290 */ /* 0x000fe4000fffe0ff */
[----:B--2---:R-:W-:Y:S02]  /*00a0*/  UIMAD.WIDE.U32 UR6, UR4, UR12, URZ ;  /* 0x0000000c040672a5 */ /* 0x004fe4000f8e00ff */
[----:B------:R-:W-:-:S02]  /*00b0*/  UIMAD UR5, UR5, UR12, URZ ;  /* 0x0000000c050572a4 */ /* 0x000fc4000f8e02ff */
[----:B------:R-:W-:Y:S02]  /*00c0*/  UIMAD.WIDE.U32 UR10, UR6, UR12, URZ ;  /* 0x0000000c060a72a5 */ /* 0x000fe4000f8e00ff */
[----:B------:R-:W-:-:S04]  /*00d0*/  UIMAD UR4, UR4, UR13, UR5 ;  /* 0x0000000d040472a4 */ /* 0x000fc8000f8e0205 */
[----:B------:R-:W-:-:S04]  /*00e0*/  UIADD3 UR4, UPT, UPT, UR7, UR4, URZ ;  /* 0x0000000407047290 */ /* 0x000fc8000fffe0ff */
[----:B------:R-:W-:-:S04]  /*00f0*/  UIMAD UR4, UR4, UR12, URZ ;  /* 0x0000000c040472a4 */ /* 0x000fc8000f8e02ff */
[----:B------:R-:W-:Y:S01]  /*0100*/  UIMAD UR6, UR6, UR13, UR4 ;  /* 0x0000000d060672a4 */ /* 0x000fe2000f8e0204 */
[----:B-1----:R-:W-:-:S03]  /*0110*/  IMAD R6, R6, UR8, R7 ;  /* 0x0000000806067c24 */ /* 0x002fc6000f8e0207 */
[----:B------:R-:W-:Y:S02]  /*0120*/  UIADD3 UR6, UPT, UPT, UR11, UR6, URZ ;  /* 0x000000060b067290 */ /* 0x000fe4000fffe0ff */
[----:B------:R-:W-:-:S04]  /*0130*/  ISETP.LT.U32.AND P0, PT, R6, UR10, PT ;  /* 0x0000000a06007c0c */ /* 0x000fc8000bf01070 */
[----:B------:R-:W-:-:S05]  /*0140*/  IMAD.U32 R0, RZ, RZ, UR6 ;  /* 0x00000006ff007e24 */ /* 0x000fca000f8e00ff */
[----:B------:R-:W-:-:S13]  /*0150*/  ISETP.GT.U32.AND.EX P0, PT, R0, RZ, PT, P0 ;  /* 0x000000ff0000720c */ /* 0x000fda0003f04100 */
[----:B------:R-:W-:Y:S05]  /*0160*/  @!P0 EXIT ;  /* 0x000000000000894d */ /* 0x000fea0003800000 */
[----:B------:R-:W-:-:S09]  /*0170*/  UISETP.NE.AND.EX UP0, UPT, UR13, URZ, UPT, !UPT ;  /* 0x000000ff0d00728c */ /* 0x000fd2000bf053f0 */
[----:B------:R-:W-:Y:S05]  /*0180*/  BRA.U UP0, `(.L_x_15) ;  /* 0x00000001005c7547 */ /* 0x000fea000b800000 */
[----:B------:R-:W0:Y:S01]  /*0190*/  I2F.U32.RP R0, UR12 ;  /* 0x0000000c00007d06 */ /* 0x000e220008209000 */
[----:B------:R-:W-:Y:S01]  /*01a0*/  ISETP.NE.U32.AND P2, PT, RZ, UR12, PT ;  /* 0x0000000cff007c0c */ /* 0x000fe2000bf45070 */
[----:B------:R-:W-:Y:S02]  /*01b0*/  IMAD.MOV.U32 R7, RZ, RZ, RZ ;  /* 0x000000ffff077224 */ /* 0x000fe400078e00ff */
[----:B------:R-:W-:-:S04]  /*01c0*/  IMAD.MOV.U32 R9, RZ, RZ, RZ ;  /* 0x000000ffff097224 */ /* 0x000fc800078e00ff */
        /* <DEDUP_REMOVED lines=19> */
.L_x_15:
[----:B------:R-:W-:Y:S01]  /*0300*/  MOV R4, R6 ;  /* 0x0000000600047202 */ /* 0x000fe20000000f00 */
[----:B------:R-:W-:Y:S01]  /*0310*/  IMAD.MOV.U32 R5, RZ, RZ, RZ ;  /* 0x000000ffff057224 */ /* 0x000fe200078e00ff */
[----:B------:R-:W-:Y:S01]  /*0320*/  MOV R0, 0x350 ;  /* 0x0000035000007802 */ /* 0x000fe20000000f00 */
[----:B------:R-:W0:Y:S06]  /*0330*/  LDCU.64 UR4, c[0x0][0x390] ;  /* 0x00007200ff0477ac */ /* 0x000e2c0008000a00 */
[----:B0-----:R-:W-:Y:S05]  /*0340*/  CALL.REL.NOINC `($__internal_2_$__cuda_sm20_div_u64) ;  /* 0x0000001000747944 */ /* 0x001fea0003c00000 */
[----:B------:R-:W0:Y:S01]  /*0350*/  LDCU.64 UR12, c[0x0][0x390] ;  /* 0x00007200ff0c77ac */ /* 0x000e220008000a00 */
[----:B------:R-:W-:Y:S01]  /*0360*/  IADD3 R5, P0, PT, RZ, -R2, RZ ;  /* 0x80000002ff057210 */ /* 0x000fe20007f1e0ff */
[----:B------:R-:W-:Y:S02]  /*0370*/  HFMA2 R7, -RZ, RZ, 0, 0 ;  /* 0x00000000ff077431 */ /* 0x000fe400000001ff */
[----:B------:R-:W-:Y:S01]  /*0380*/  IMAD.MOV.U32 R8, RZ, RZ, R2 ;  /* 0x000000ffff087224 */ /* 0x000fe200078e0002 */
[----:B------:R-:W-:Y:S01]  /*0390*/  MOV R9, R3 ;  /* 0x0000000300097202 */ /* 0x000fe20000000f00 */
[----:B------:R-:W-:-:S04]  /*03a0*/  IMAD.X R0, RZ, RZ, ~R3, P0 ;  /* 0x000000ffff007224 */ /* 0x000fc800000e0e03 */
[----:B0-----:R-:W-:Y:S02]  /*03b0*/  IMAD R0, R0, UR12, RZ ;  /* 0x0000000c00007c24 */ /* 0x001fe4000f8e02ff */
[----:B------:R-:W-:-:S04]  /*03c0*/  IMAD.WIDE.U32 R6, R5, UR12, R6 ;  /* 0x0000000c05067c25 */ /* 0x000fc8000f8e0006 */
[----:B------:R-:W-:-:S04]  /*03d0*/  IMAD R5, R5, UR13, R0 ;  /* 0x0000000d05057c24 */ /* 0x000fc8000f8e0200 */
[----:B------:R-:W-:-:S07]  /*03e0*/  IMAD.IADD R7, R7, 0x1, R5 ;  /* 0x0000000107077824 */ /* 0x000fce00078e0205 */
.L_x_16:
[----:B------:R-:W-:-:S09]  /*03f0*/  UISETP.NE.AND.EX UP0, UPT, UR13, URZ, UPT, !UPT ;  /* 0x000000ff0d00728c */ /* 0x000fd2000bf053f0 */
[----:B------:R-:W-:Y:S05]  /*0400*/  BRA.U UP0, `(.L_x_17) ;  /* 0x00000001005c7547 */ /* 0x000fea000b800000 */
[----:B------:R-:W0:Y:S01]  /*0410*/  I2F.U32.RP R4, UR12 ;  /* 0x0000000c00047d06 */ /* 0x000e220008209000 */
[----:B------:R-:W-:Y:S01]  /*0420*/  ISETP.NE.U32.AND P2, PT, RZ, UR12, PT ;  /* 0x0000000cff007c0c */ /* 0x000fe2000bf45070 */
[----:B------:R-:W-:Y:S01]  /*0430*/  IMAD.MOV.U32 R9, RZ, RZ, RZ ;  /* 0x000000ffff097224 */ /* 0x000fe200078e00ff */
[----:B------:R-:W-:-:S05]  /*0440*/  MOV R11, RZ ;  /* 0x000000ff000b7202 */ /* 0x000fca0000000f00 */
[----:B0-----:R-:W0:Y:S02]  /*0450*/  MUFU.RCP R4, R4 ;  /* 0x0000000400047308 */ /* 0x001e240000001000 */
[----:B0-----:R-:W-:-:S06]  /*0460*/  VIADD R2, R4, 0xffffffe ;  /* 0x0ffffffe04027836 */ /* 0x001fcc0000000000 */
        /* <DEDUP_REMOVED lines=17> */
.L_x_17:
[----:B------:R-:W-:Y:S01]  /*0580*/  IMAD.MOV.U32 R4, RZ, RZ, R8 ;  /* 0x000000ffff047224 */ /* 0x000fe200078e0008 */
[----:B------:R-:W-:Y:S01]  /*0590*/  MOV R5, R9 ;  /* 0x0000000900057202 */ /* 0x000fe20000000f00 */
[----:B------:R-:W0:Y:S01]  /*05a0*/  LDCU.64 UR4, c[0x0][0x390] ;  /* 0x00007200ff0477ac */ /* 0x000e220008000a00 */
[----:B------:R-:W-:-:S07]  /*05b0*/  MOV R0, 0x5d0 ;  /* 0x000005d000007802 */ /* 0x000fce0000000f00 */
[----:B0-----:R-:W-:Y:S05]  /*05c0*/  CALL.REL.NOINC `($__internal_2_$__cuda_sm20_div_u64) ;  /* 0x0000000c00d47944 */ /* 0x001fea0003c00000 */
        /* <DEDUP_REMOVED lines=9> */
.L_x_18:
[----:B------:R-:W0:Y:S02]  /*0660*/  LDCU UR4, c[0x0][0x3a4] ;  /* 0x00007480ff0477ac */ /* 0x000e240008000800 */
[----:B0-----:R-:W-:-:S09]  /*0670*/  UISETP.NE.U32.AND UP0, UPT, UR4, URZ, UPT ;  /* 0x000000ff0400728c */ /* 0x001fd2000bf05070 */
[----:B------:R-:W-:Y:S05]  /*0680*/  BRA.U UP0, `(.L_x_19) ;  /* 0x0000000100607547 */ /* 0x000fea000b800000 */
[----:B------:R-:W0:Y:S02]  /*0690*/  LDCU UR4, c[0x0][0x3a0] ;  /* 0x00007400ff0477ac */ /* 0x000e240008000800 */
[----:B0-----:R-:W0:Y:S01]  /*06a0*/  I2F.U32.RP R0, UR4 ;  /* 0x0000000400007d06 */ /* 0x001e220008209000 */
[----:B------:R-:W-:-:S07]  /*06b0*/  ISETP.NE.U32.AND P2, PT, RZ, UR4, PT ;  /* 0x00000004ff007c0c */ /* 0x000fce000bf45070 */
[----:B0-----:R-:W0:Y:S02]  /*06c0*/  MUFU.RCP R0, R0 ;  /* 0x0000000000007308 */ /* 0x001e240000001000 */
[----:B0-----:R-:W-:Y:S02]  /*06d0*/  VIADD R2, R0, 0xffffffe ;  /* 0x0ffffffe00027836 */ /* 0x001fe40000000000 */
[----:B------:R-:W-:-:S04]  /*06e0*/  IMAD.MOV.U32 R0, RZ, RZ, RZ ;  /* 0x000000ffff007224 */ /* 0x000fc800078e00ff */
        /* <DEDUP_REMOVED lines=15> */
[----:B------:R-:W-:Y:S02]  /*07e0*/  IMAD R10, R3, UR4, R10 ;  /* 0x00000004030a7c24 */ /* 0x000fe4000f8e020a */
[----:B------:R-:W-:Y:S01]  /*07f0*/  HFMA2 R3, -RZ, RZ, 0, 0 ;  /* 0x00000000ff037431 */ /* 0x000fe200000001ff */
[----:B------:R-:W-:Y:S06]  /*0800*/  BRA `(.L_x_20) ;  /* 0x0000000000307947 */ /* 0x000fec0003800000 */
.L_x_19:
[----:B------:R-:W-:Y:S01]  /*0810*/  IMAD.MOV.U32 R4, RZ, RZ, R10 ;  /* 0x000000ffff047224 */ /* 0x000fe200078e000a */
[----:B------:R-:W-:Y:S01]  /*0820*/  MOV R5, R11 ;  /* 0x0000000b00057202 */ /* 0x000fe20000000f00 */
[----:B------:R-:W0:Y:S01]  /*0830*/  LDCU.64 UR4, c[0x0][0x3a0] ;  /* 0x00007400ff0477ac */ /* 0x000e220008000a00 */
[----:B------:R-:W-:-:S07]  /*0840*/  MOV R0, 0x860 ;  /* 0x0000086000007802 */ /* 0x000fce0000000f00 */
[----:B0-----:R-:W-:Y:S05]  /*0850*/  CALL.REL.NOINC `($__internal_2_$__cuda_sm20_div_u64) ;  /* 0x0000000c00307944 */ /* 0x001fea0003c00000 */
[----:B------:R-:W0:Y:S01]  /*0860*/  LDCU.64 UR4, c[0x0][0x3a0] ;  /* 0x00007400ff0477ac */ /* 0x000e220008000a00 */
[----:B------:R-:W-:-:S05]  /*0870*/  IADD3 R5, P0, PT, RZ, -R2, RZ ;  /* 0x80000002ff057210 */ /* 0x000fca0007f1e0ff */
[----:B------:R-:W-:-:S04]  /*0880*/  IMAD.X R0, RZ, RZ, ~R3, P0 ;  /* 0x000000ffff007224 */ /* 0x000fc800000e0e03 */
[----:B0-----:R-:W-:Y:S02]  /*0890*/  IMAD R0, R0, UR4, RZ ;  /* 0x0000000400007c24 */ /* 0x001fe4000f8e02ff */
[----:B------:R-:W-:-:S04]  /*08a0*/  IMAD.WIDE.U32 R10, R5, UR4, R10 ;  /* 0x00000004050a7c25 */ /* 0x000fc8000f8e000a */
[----:B------:R-:W-:-:S05]  /*08b0*/  IMAD R5, R5, UR5, R0 ;  /* 0x0000000505057c24 */ /* 0x000fca000f8e0200 */
[----:B------:R-:W-:-:S07]  /*08c0*/  IADD3 R0, PT, PT, R11, R5, RZ ;  /* 0x000000050b007210 */ /* 0x000fce0007ffe0ff */
.L_x_20:
[----:B------:R-:W0:Y:S01]  /*08d0*/  LDCU UR7, c[0x0][0x3ac] ;  /* 0x00007580ff0777ac */ /* 0x000e220008000800 */
[----:B------:R-:W1:Y:S01]  /*08e0*/  LDCU.64 UR4, c[0x0][0x358] ;  /* 0x00006b00ff0477ac */ /* 0x000e620008000a00 */
[----:B0-----:R-:W-:-:S09]  /*08f0*/  UISETP.NE.U32.AND UP0, UPT, UR7, URZ, UPT ;  /* 0x000000ff0700728c */ /* 0x001fd2000bf05070 */
[----:B-1----:R-:W-:Y:S05]  /*0900*/  BRA.U UP0, `(.L_x_21) ;  /* 0x0000000100507547 */ /* 0x002fea000b800000 */
        /* <DEDUP_REMOVED lines=15> */
[----:B------:R-:W-:-:S05]  /*0a00*/  @P0 VIADD R12, R12, -UR7 ;  /* 0x800000070c0c0c36 */ /* 0x000fca0008000000 */
[----:B------:R-:W-:-:S13]  /*0a10*/  ISETP.GE.U32.AND P0, PT, R12, UR7, PT ;  /* 0x000000070c007c0c */ /* 0x000fda000bf06070 */
[----:B------:R-:W-:Y:S02]  /*0a20*/  @P0 IADD3 R12, PT, PT, R12, -UR7, RZ ;  /* 0x800000070c0c0c10 */ /* 0x000fe4000fffe0ff */
[----:B------:R-:W-:Y:S01]  /*0a30*/  @!P1 LOP3.LUT R12, RZ, UR7, RZ, 0x33, !PT ;  /* 0x00000007ff0c9c12 */ /* 0x000fe2000f8e33ff */
[----:B------:R-:W-:Y:S06]  /*0a40*/  BRA `(.L_x_22) ;  /* 0x0000000000107947 */ /* 0x000fec0003800000 */
.L_x_21:
[----:B------:R-:W-:Y:S01]  /*0a50*/  MOV R12, R2 ;  /* 0x00000002000c7202 */ /* 0x000fe20000000f00 */
[----:B------:R-:W-:Y:S01]  /*0a60*/  IMAD.MOV.U32 R11, RZ, RZ, R3 ;  /* 0x000000ffff0b7224 */ /* 0x000fe200078e0003 */
[----:B------:R-:W-:-:S07]  /*0a70*/  MOV R14, 0xa90 ;  /* 0x00000a90000e7802 */ /* 0x000fce0000000f00 */
[----:B------:R-:W-:Y:S05]  /*0a80*/  CALL.REL.NOINC `($__internal_3_$__cuda_sm20_rem_u64) ;  /* 0x0000000c00b47944 */ /* 0x000fea0003c00000 */
.L_x_22:
[----:B------:R-:W0:Y:S01]  /*0a90*/  LDC.64 R16, c[0x0][0x3d8] ;  /* 0x0000f600ff107b82 */ /* 0x000e220000000a00 */
[----:B------:R-:W1:Y:S01]  /*0aa0*/  LDCU.64 UR8, c[0x0][0x3d0] ;  /* 0x00007a00ff0877ac */ /* 0x000e620008000a00 */
[----:B0-----:R-:W2:Y:S04]  /*0ab0*/  LDG.E.64 R18, desc[UR4][R16.64] ;  /* 0x0000000410127981 */ /* 0x001ea8000c1e1b00 */
[----:B------:R-:W3:Y:S04]  /*0ac0*/  LDG.E.64 R2, desc[UR4][R16.64+0x8] ;  /* 0x0000080410027981 */ /* 0x000ee8000c1e1b00 */
[----:B------:R-:W4:Y:S04]  /*0ad0*/  LDG.E.64 R4, desc[UR4][R16.64+0x10] ;  /* 0x0000100410047981 */ /* 0x000f28000c1e1b00 */
[----:B------:R-:W5:Y:S01]  /*0ae0*/  LDG.E.64 R14, desc[UR4][R16.64+0x18] ;  /* 0x00001804100e7981 */ /* 0x000f62000c1e1b00 */
[----:B--2---:R-:W-:-:S04]  /*0af0*/  IMAD R11, R19, R12, RZ ;  /* 0x0000000c130b7224 */ /* 0x004fc800078e02ff */
[C---:B------:R-:W-:Y:S02]  /*0b00*/  IMAD R11, R18.reuse, R13, R11 ;  /* 0x0000000d120b7224 */ /* 0x040fe400078e020b */
[----:B------:R-:W-:-:S04]  /*0b10*/  IMAD.WIDE.U32 R18, R18, R12, RZ ;  /* 0x0000000c12127225 */ /* 0x000fc800078e00ff */
[----:B---3--:R-:W-:Y:S01]  /*0b20*/  IMAD R3, R3, R10, RZ ;  /* 0x0000000a03037224 */ /* 0x008fe200078e02ff */
[----:B------:R-:W-:Y:S01]  /*0b30*/  IADD3 R19, PT, PT, R19, R11, RZ ;  /* 0x0000000b13137210 */ /* 0x000fe20007ffe0ff */
[----:B----4-:R-:W-:Y:S02]  /*0b40*/  IMAD R5, R5, R8, RZ ;  /* 0x0000000805057224 */ /* 0x010fe400078e02ff */
[C---:B------:R-:W-:Y:S02]  /*0b50*/  IMAD R11, R2.reuse, R0, R3 ;  /* 0x00000000020b7224 */ /* 0x040fe400078e0203 */
[----:B------:R-:W-:Y:S02]  /*0b60*/  IMAD.WIDE.U32 R18, R2, R10, R18 ;  /* 0x0000000a02127225 */ /* 0x000fe400078e0012 */
[----:B------:R-:W0:Y:S02]  /*0b70*/  LDC.64 R2, c[0x0][0x398] ;  /* 0x0000e600ff027b82 */ /* 0x000e240000000a00 */
[----:B------:R-:W-:-:S02]  /*0b80*/  IMAD.IADD R19, R19, 0x1, R11 ;  /* 0x0000000113137824 */ /* 0x000fc400078e020b */
[C---:B------:R-:W-:Y:S02]  /*0b90*/  IMAD R11, R4.reuse, R9, R5 ;  /* 0x00000009040b7224 */ /* 0x040fe400078e0205 */
[----:B------:R-:W-:-:S05]  /*0ba0*/  IMAD.WIDE.U32 R4, R4, R8, R18 ;  /* 0x0000000804047225 */ /* 0x000fca00078e0012 */
[----:B------:R-:W-:Y:S01]  /*0bb0*/  IADD3 R5, PT, PT, R5, R11, RZ ;  /* 0x0000000b05057210 */ /* 0x000fe20007ffe0ff */
[----:B-----5:R-:W-:-:S04]  /*0bc0*/  IMAD R11, R15, R6, RZ ;  /* 0x000000060f0b7224 */ /* 0x020fc800078e02ff */
[C---:B------:R-:W-:Y:S02]  /*0bd0*/  IMAD R11, R14.reuse, R7, R11 ;  /* 0x000000070e0b7224 */ /* 0x040fe400078e020b */
[----:B------:R-:W-:-:S04]  /*0be0*/  IMAD.WIDE.U32 R14, R14, R6, R4 ;  /* 0x000000060e0e7225 */ /* 0x000fc800078e0004 */
[----:B------:R-:W-:Y:S01]  /*0bf0*/  IMAD.IADD R5, R15, 0x1, R11 ;  /* 0x000000010f057824 */ /* 0x000fe200078e020b */
[----:B-1----:R-:W-:Y:S02]  /*0c00*/  LEA R4, P1, R14, UR8, 0x3 ;  /* 0x000000080e047c11 */ /* 0x002fe4000f8218ff */
[----:B0-----:R-:W-:Y:S02]  /*0c10*/  ISETP.NE.U32.AND P0, PT, R2, RZ, PT ;  /* 0x000000ff0200720c */ /* 0x001fe40003f05070 */
[----:B------:R-:W-:Y:S02]  /*0c20*/  LEA.HI.X R5, R14, UR9, R5, 0x3, P1 ;  /* 0x000000090e057c11 */ /* 0x000fe400088f1c05 */
[----:B------:R-:W-:-:S13]  /*0c30*/  ISETP.NE.AND.EX P0, PT, R3, RZ, PT, P0 ;  /* 0x000000ff0300720c */ /* 0x000fda0003f05300 */
[----:B------:R-:W-:Y:S05]  /*0c40*/  @!P0 EXIT ;  /* 0x000000000000894d */ /* 0x000fea0003800000 */
[----:B------:R-:W5:Y:S01]  /*0c50*/  LDG.E.64 R4, desc[UR4][R4.64] ;  /* 0x0000000404047981 */ /* 0x000f62000c1e1b00 */
[----:B------:R-:W0:Y:S01]  /*0c60*/  LDCU.64 UR8, c[0x0][0x3a8] ;  /* 0x00007500ff0877ac */ /* 0x000e220008000a00 */
[C---:B------:R-:W-:Y:S01]  /*0c70*/  ISETP.GE.U32.AND P1, PT, R2.reuse, 0x8, PT ;  /* 0x000000080200780c */ /* 0x040fe20003f26070 */
[----:B------:R-:W-:Y:S01]  /*0c80*/  IMAD.MOV.U32 R24, RZ, RZ, RZ ;  /* 0x000000ffff187224 */ /* 0x000fe200078e00ff */
[----:B------:R-:W-:Y:S01]  /*0c90*/  LOP3.LUT R26, R2, 0x7, RZ, 0xc0, !PT ;  /* 0x00000007021a7812 */ /* 0x000fe200078ec0ff */
[----:B------:R-:W1:Y:S01]  /*0ca0*/  LDCU.64 UR12, c[0x0][0x390] ;  /* 0x00007200ff0c77ac */ /* 0x000e620008000a00 */
[----:B------:R-:W-:Y:S02]  /*0cb0*/  ISETP.GE.U32.AND.EX P1, PT, R3, RZ, PT, P1 ;  /* 0x000000ff0300720c */ /* 0x000fe40003f26110 */
[----:B------:R-:W-:-:S04]  /*0cc0*/  ISETP.NE.U32.AND P0, PT, R26, RZ, PT ;  /* 0x000000ff1a00720c */ /* 0x000fc80003f05070 */
[----:B------:R-:W-:Y:S01]  /*0cd0*/  ISETP.NE.AND.EX P0, PT, RZ, RZ, PT, P0 ;  /* 0x000000ffff00720c */ /* 0x000fe20003f05300 */
[----:B0-----:R-:W-:Y:S02]  /*0ce0*/  IMAD R11, R0, UR8, RZ ;  /* 0x00000008000b7c24 */ /* 0x001fe4000f8e02ff */
[----:B------:R-:W-:-:S04]  /*0cf0*/  IMAD.WIDE.U32 R12, R10, UR8, R12 ;  /* 0x000000080a0c7c25 */ /* 0x000fc8000f8e000c */
[----:B------:R-:W-:Y:S02]  /*0d00*/  IMAD R11, R10, UR9, R11 ;  /* 0x000000090a0b7c24 */ /* 0x000fe4000f8e020b */
[----:B-1----:R-:W-:-:S03]  /*0d10*/  IMAD.WIDE.U32 R8, R12, UR12, R8 ;  /* 0x0000000c0c087c25 */ /* 0x002fc6000f8e0008 */
[----:B------:R-:W-:Y:S01]  /*0d20*/  IADD3 R0, PT, PT, R13, R11, RZ ;  /* 0x0000000b0d007210 */ /* 0x000fe20007ffe0ff */
[----:B------:R-:W-:-:S04]  /*0d30*/  IMAD.WIDE.U32 R6, R8, UR12, R6 ;  /* 0x0000000c08067c25 */ /* 0x000fc8000f8e0006 */
[----:B------:R-:W-:-:S04]  /*0d40*/  IMAD R11, R0, UR12, RZ ;  /* 0x0000000c000b7c24 */ /* 0x000fc8000f8e02ff */
[----:B------:R-:W-:-:S04]  /*0d50*/  IMAD R11, R12, UR13, R11 ;  /* 0x0000000d0c0b7c24 */ /* 0x000fc8000f8e020b */
[----:B------:R-:W-:-:S04]  /*0d60*/  IMAD.IADD R0, R9, 0x1, R11 ;  /* 0x0000000109007824 */ /* 0x000fc800078e020b */
[----:B------:R-:W-:Y:S02]  /*0d70*/  IMAD R3, R0, UR12, RZ ;  /* 0x0000000c00037c24 */ /* 0x000fe4000f8e02ff */
[----:B------:R-:W-:Y:S02]  /*0d80*/  HFMA2 R0, -RZ, RZ, 0, 0 ;  /* 0x00000000ff007431 */ /* 0x000fe400000001ff */
[----:B------:R-:W-:-:S05]  /*0d90*/  IMAD R3, R8, UR13, R3 ;  /* 0x0000000d08037c24 */ /* 0x000fca000f8e0203 */
[----:B------:R-:W-:Y:S01]  /*0da0*/  IADD3 R3, PT, PT, R7, R3, RZ ;  /* 0x0000000307037210 */ /* 0x000fe20007ffe0ff */
[----:B------:R-:W-:Y:S06]  /*0db0*/  @!P1 BRA `(.L_x_23) ;  /* 0x0000000000b89947 */ /* 0x000fec0003800000 */
[----:B------:R-:W0:Y:S01]  /*0dc0*/  LDC R24, c[0x0][0x39c] ;  /* 0x0000e700ff187b82 */ /* 0x000e220000000800 */
[----:B------:R-:W-:Y:S01]  /*0dd0*/  LOP3.LUT R0, R2, 0xfffffff8, RZ, 0xc0, !PT ;  /* 0xfffffff802007812 */ /* 0x000fe200078ec0ff */
[----:B------:R-:W-:Y:S01]  /*0de0*/  IMAD.MOV.U32 R27, RZ, RZ, RZ ;  /* 0x000000ffff1b7224 */ /* 0x000fe200078e00ff */
[----:B------:R-:W-:Y:S01]  /*0df0*/  MOV R25, RZ ;  /* 0x000000ff00197202 */ /* 0x000fe20000000f00 */
[----:B------:R-:W1:Y:S02]  /*0e00*/  LDCU.64 UR12, c[0x0][0x3e0] ;  /* 0x00007c00ff0c77ac */ /* 0x000e640008000a00 */
[----:B------:R-:W-:Y:S01]  /*0e10*/  IMAD.MOV.U32 R29, RZ, RZ, R0 ;  /* 0x000000ffff1d7224 */ /* 0x000fe200078e0000 */
[----:B------:R-:W-:Y:S02]  /*0e20*/  USHF.L.U64.HI UR8, UR10, 0x3, UR6 ;  /* 0x000000030a087899 */ /* 0x000fe40008010206 */
[----:B------:R-:W-:Y:S01]  /*0e30*/  USHF.L.U32 UR7, UR10, 0x3, URZ ;  /* 0x000000030a077899 */ /* 0x000fe200080006ff */
[----:B01----:R-:W-:-:S11]  /*0e40*/  MOV R28, R24 ;  /* 0x00000018001c7202 */ /* 0x003fd60000000f00 */
.L_x_24:
[----:B------:R-:W-:Y:S01]  /*0e50*/  MOV R9, R3 ;  /* 0x0000000300097202 */ /* 0x000fe20000000f00 */
[----:B------:R-:W-:Y:S02]  /*0e60*/  IMAD R10, R25, UR10, RZ ;  /* 0x0000000a190a7c24 */ /* 0x000fe4000f8e02ff */
[----:B------:R-:W-:Y:S02]  /*0e70*/  IMAD.MOV.U32 R8, RZ, RZ, R6 ;  /* 0x000000ffff087224 */ /* 0x000fe400078e0006 */
[C---:B------:R-:W-:Y:S02]  /*0e80*/  IMAD R11, R27.reuse, UR6, R10 ;  /* 0x000000061b0b7c24 */ /* 0x040fe4000f8e020a */
[C---:B------:R-:W-:Y:S01]  /*0e90*/  IMAD.WIDE.U32 R8, R27.reuse, UR10, R8 ;  /* 0x0000000a1b087c25 */ /* 0x040fe2000f8e0008 */
[----:B------:R-:W-:-:S03]  /*0ea0*/  IADD3 R27, P2, PT, R27, 0x8, RZ ;  /* 0x000000081b1b7810 */ /* 0x000fc60007f5e0ff */
[----:B------:R-:W-:Y:S01]  /*0eb0*/  IMAD.IADD R9, R9, 0x1, R11 ;  /* 0x0000000109097824 */ /* 0x000fe200078e020b */
[C---:B------:R-:W-:Y:S02]  /*0ec0*/  LEA R16, P1, R8.reuse, UR12, 0x3 ;  /* 0x0000000c08107c11 */ /* 0x040fe4000f8218ff */
[----:B------:R-:W-:Y:S02]  /*0ed0*/  IADD3.X R25, PT, PT, RZ, R25, RZ, P2, !PT ;  /* 0x00000019ff197210 */ /* 0x000fe400017fe4ff */
[----:B------:R-:W-:Y:S02]  /*0ee0*/  LEA.HI.X R17, R8, UR13, R9, 0x3, P1 ;  /* 0x0000000d08117c11 */ /* 0x000fe400088f1c09 */
[----:B------:R-:W-:-:S03]  /*0ef0*/  IADD3 R18, P1, PT, R16, UR7, RZ ;  /* 0x0000000710127c10 */ /* 0x000fc6000ff3e0ff */
[----:B-----5:R0:W-:Y:S01]  /*0f00*/  STG.E.64 desc[UR4][R16.64], R4 ;  /* 0x0000000410007986 */ /* 0x0201e2000c101b04 */
[----:B------:R-:W-:Y:S02]  /*0f10*/  IADD3.X R19, PT, PT, R17, UR8, RZ, P1, !PT ;  /* 0x0000000811137c10 */ /* 0x000fe40008ffe4ff */
[----:B------:R-:W-:-:S03]  /*0f20*/  IADD3 R14, P1, PT, R18, UR7, RZ ;  /* 0x00000007120e7c10 */ /* 0x000fc6000ff3e0ff */
[----:B------:R0:W-:Y:S01]  /*0f30*/  STG.E.64 desc[UR4][R18.64], R4 ;  /* 0x0000000412007986 */ /* 0x0001e2000c101b04 */
        /* <DEDUP_REMOVED lines=16> */
[----:B------:R-:W-:-:S03]  /*1040*/  IADD3 R29, P1, PT, R29, -0x8, RZ ;  /* 0xfffffff81d1d7810 */ /* 0x000fc60007f3e0ff */
[----:B------:R0:W-:Y:S01]  /*1050*/  STG.E.64 desc[UR4][R22.64], R4 ;  /* 0x0000000416007986 */ /* 0x0001e2000c101b04 */
[----:B------:R-:W-:Y:S02]  /*1060*/  IADD3.X R28, PT, PT, R28, -0x1, RZ, P1, !PT ;  /* 0xffffffff1c1c7810 */ /* 0x000fe40000ffe4ff */
[----:B------:R-:W-:-:S04]  /*1070*/  ISETP.NE.U32.AND P1, PT, R29, RZ, PT ;  /* 0x000000ff1d00720c */ /* 0x000fc80003f25070 */
[----:B------:R-:W-:-:S13]  /*1080*/  ISETP.NE.AND.EX P1, PT, R28, RZ, PT, P1 ;  /* 0x000000ff1c00720c */ /* 0x000fda0003f25310 */
[----:B0-----:R-:W-:Y:S05]  /*1090*/  @P1 BRA `(.L_x_24) ;  /* 0xfffffffc006c1947 */ /* 0x001fea000383ffff */
.L_x_23:
[----:B------:R-:W-:Y:S05]  /*10a0*/  @!P0 EXIT ;  /* 0x000000000000894d */ /* 0x000fea0003800000 */
[----:B------:R-:W-:Y:S02]  /*10b0*/  ISETP.GE.U32.AND P1, PT, R26, 0x4, PT ;  /* 0x000000041a00780c */ /* 0x000fe40003f26070 */
[----:B------:R-:W-:Y:S02]  /*10c0*/  LOP3.LUT R22, R2, 0x3, RZ, 0xc0, !PT ;  /* 0x0000000302167812 */ /* 0x000fe400078ec0ff */
[----:B------:R-:W-:Y:S02]  /*10d0*/  ISETP.GE.U32.AND.EX P1, PT, RZ, RZ, PT, P1 ;  /* 0x000000ffff00720c */ /* 0x000fe40003f26110 */
[----:B------:R-:W-:-:S04]  /*10e0*/  ISETP.NE.U32.AND P0, PT, R22, RZ, PT ;  /* 0x000000ff1600720c */ /* 0x000fc80003f05070 */
[----:B------:R-:W-:-:S07]  /*10f0*/  ISETP.NE.AND.EX P0, PT, RZ, RZ, PT, P0 ;  /* 0x000000ffff00720c */ /* 0x000fce0003f05300 */
[----:B------:R-:W-:Y:S06]  /*1100*/  @!P1 BRA `(.L_x_25) ;  /* 0x0000000000789947 */ /* 0x000fec0003800000 */
[----:B------:R-:W0:Y:S01]  /*1110*/  LDCU.64 UR8, c[0x0][0x3e0] ;  /* 0x00007c00ff0877ac */ /* 0x000e220008000a00 */
[----:B------:R-:W-:Y:S01]  /*1120*/  MOV R15, R3 ;  /* 0x00000003000f7202 */ /* 0x000fe20000000f00 */
[----:B------:R-:W-:Y:S01]  /*1130*/  IMAD R9, R24, UR10, RZ ;  /* 0x0000000a18097c24 */ /* 0x000fe2000f8e02ff */
[C---:B------:R-:W-:Y:S01]  /*1140*/  IADD3 R21, PT, PT, R0.reuse, 0x2, RZ ;  /* 0x0000000200157810 */ /* 0x040fe20007ffe0ff */
[----:B------:R-:W-:Y:S02]  /*1150*/  IMAD.MOV.U32 R14, RZ, RZ, R6 ;  /* 0x000000ffff0e7224 */ /* 0x000fe400078e0006 */
[C---:B------:R-:W-:Y:S02]  /*1160*/  IMAD R9, R0.reuse, UR6, R9 ;  /* 0x0000000600097c24 */ /* 0x040fe4000f8e0209 */
[----:B------:R-:W-:-:S04]  /*1170*/  IMAD.WIDE.U32 R16, R0, UR10, R14 ;  /* 0x0000000a00107c25 */ /* 0x000fc8000f8e000e */
[C---:B------:R-:W-:Y:S01]  /*1180*/  VIADD R23, R0.reuse, 0x1 ;  /* 0x0000000100177836 */ /* 0x040fe20000000000 */
[----:B------:R-:W-:Y:S01]  /*1190*/  IADD3 R9, PT, PT, R17, R9, RZ ;  /* 0x0000000911097210 */ /* 0x000fe20007ffe0ff */
[C---:B------:R-:W-:Y:S01]  /*11a0*/  VIADD R19, R0.reuse, 0x3 ;  /* 0x0000000300137836 */ /* 0x040fe20000000000 */
[----:B------:R-:W-:Y:S01]  /*11b0*/  IADD3 R0, PT, PT, R0, 0x4, RZ ;  /* 0x0000000400007810 */ /* 0x000fe20007ffe0ff */
[----:B------:R-:W-:Y:S01]  /*11c0*/  IMAD.WIDE.U32 R10, R23, UR10, R14 ;  /* 0x0000000a170a7c25 */ /* 0x000fe2000f8e000e */
[----:B0-----:R-:W-:-:S03]  /*11d0*/  LEA R8, P1, R16, UR8, 0x3 ;  /* 0x0000000810087c11 */ /* 0x001fc6000f8218ff */
[----:B------:R-:W-:Y:S01]  /*11e0*/  IMAD.WIDE.U32 R12, R21, UR10, R14 ;  /* 0x0000000a150c7c25 */ /* 0x000fe2000f8e000e */
[----:B------:R-:W-:-:S03]  /*11f0*/  LEA.HI.X R9, R16, UR9, R9, 0x3, P1 ;  /* 0x0000000910097c11 */ /* 0x000fc600088f1c09 */
[----:B------:R-:W-:Y:S01]  /*1200*/  IMAD.WIDE.U32 R14, R19, UR10, R14 ;  /* 0x0000000a130e7c25 */ /* 0x000fe2000f8e000e */
[----:B------:R-:W-:Y:S02]  /*1210*/  LEA R16, P1, R10, UR8, 0x3 ;  /* 0x000000080a107c11 */ /* 0x000fe4000f8218ff */
[----:B------:R-:W-:Y:S01]  /*1220*/  LEA R18, P2, R12, UR8, 0x3 ;  /* 0x000000080c127c11 */ /* 0x000fe2000f8418ff */
[----:B------:R-:W-:Y:S01]  /*1230*/  IMAD R17, R23, UR6, R11 ;  /* 0x0000000617117c24 */ /* 0x000fe2000f8e020b */
[----:B------:R-:W-:Y:S01]  /*1240*/  LEA R20, P3, R14, UR8, 0x3 ;  /* 0x000000080e147c11 */ /* 0x000fe2000f8618ff */
[----:B------:R-:W-:Y:S01]  /*1250*/  IMAD R13, R21, UR6, R13 ;  /* 0x00000006150d7c24 */ /* 0x000fe2000f8e020d */
[----:B-----5:R0:W-:Y:S01]  /*1260*/  STG.E.64 desc[UR4][R8.64], R4 ;  /* 0x0000000408007986 */ /* 0x0201e2000c101b04 */
[----:B------:R-:W-:Y:S01]  /*1270*/  IMAD R11, R19, UR6, R15 ;  /* 0x00000006130b7c24 */ /* 0x000fe2000f8e020f */
[----:B------:R-:W-:Y:S01]  /*1280*/  LEA.HI.X R17, R10, UR9, R17, 0x3, P1 ;  /* 0x000000090a117c11 */ /* 0x000fe200088f1c11 */
[----:B------:R-:W-:Y:S01]  /*1290*/  IMAD.MOV.U32 R24, RZ, RZ, RZ ;  /* 0x000000ffff187224 */ /* 0x000fe200078e00ff */
[----:B------:R-:W-:-:S02]  /*12a0*/  LEA.HI.X R19, R12, UR9, R13, 0x3, P2 ;  /* 0x000000090c137c11 */ /* 0x000fc400090f1c0d */
[----:B------:R-:W-:Y:S01]  /*12b0*/  LEA.HI.X R21, R14, UR9, R11, 0x3, P3 ;  /* 0x000000090e157c11 */ /* 0x000fe200098f1c0b */
[----:B------:R0:W-:Y:S04]  /*12c0*/  STG.E.64 desc[UR4][R16.64], R4 ;  /* 0x0000000410007986 */ /* 0x0001e8000c101b04 */
[----:B------:R0:W-:Y:S04]  /*12d0*/  STG.E.64 desc[UR4][R18.64], R4 ;  /* 0x0000000412007986 */ /* 0x0001e8000c101b04 */
[----:B------:R0:W-:Y:S02]  /*12e0*/  STG.E.64 desc[UR4][R20.64], R4 ;  /* 0x0000000414007986 */ /* 0x0001e4000c101b04 */
.L_x_25:
[----:B------:R-:W-:Y:S05]  /*12f0*/  @!P0 EXIT ;  /* 0x000000000000894d */ /* 0x000fea0003800000 */
[----:B------:R-:W-:Y:S02]  /*1300*/  ISETP.NE.U32.AND P0, PT, R22, 0x1, PT ;  /* 0x000000011600780c */ /* 0x000fe40003f05070 */
[----:B------:R-:W-:Y:S02]  /*1310*/  LOP3.LUT R2, R2, 0x1, RZ, 0xc0, !PT ;  /* 0x0000000102027812 */ /* 0x000fe400078ec0ff */
[----:B------:R-:W-:Y:S02]  /*1320*/  ISETP.NE.AND.EX P0, PT, RZ, RZ, PT, P0 ;  /* 0x000000ffff00720c */ /* 0x000fe40003f05300 */
[----:B------:R-:W-:-:S04]  /*1330*/  ISETP.NE.U32.AND P1, PT, R2, 0x1, PT ;  /* 0x000000010200780c */ /* 0x000fc80003f25070 */
[----:B------:R-:W-:-:S07]  /*1340*/  ISETP.NE.U32.AND.EX P1, PT, RZ, RZ, PT, P1 ;  /* 0x000000ffff00720c */ /* 0x000fce0003f25110 */
[----:B------:R-:W-:Y:S06]  /*1350*/  @!P0 BRA `(.L_x_26) ;  /* 0x0000000000448947 */ /* 0x000fec0003800000 */
[----:B------:R-:W1:Y:S01]  /*1360*/  LDCU.64 UR8, c[0x0][0x3e0] ;  /* 0x00007c00ff0877ac */ /* 0x000e620008000a00 */
[----:B0-----:R-:W-:Y:S01]  /*1370*/  IMAD R9, R24, UR10, RZ ;  /* 0x0000000a18097c24 */ /* 0x001fe2000f8e02ff */
[----:B------:R-:W-:Y:S01]  /*1380*/  MOV R2, R6 ;  /* 0x0000000600027202 */ /* 0x000fe20000000f00 */
[C---:B------:R-:W-:Y:S02]  /*1390*/  VIADD R15, R0.reuse, 0x1 ;  /* 0x00000001000f7836 */ /* 0x040fe40000000000 */
[----:B------:R-:W-:Y:S02]  /*13a0*/  HFMA2 R24, -RZ, RZ, 0, 0 ;  /* 0x00000000ff187431 */ /* 0x000fe400000001ff */
[C---:B------:R-:W-:Y:S02]  /*13b0*/  IMAD R11, R0.reuse, UR6, R9 ;  /* 0x00000006000b7c24 */ /* 0x040fe4000f8e0209 */
[----:B------:R-:W-:-:S04]  /*13c0*/  IMAD.WIDE.U32 R8, R0, UR10, R2 ;  /* 0x0000000a00087c25 */ /* 0x000fc8000f8e0002 */
[----:B------:R-:W-:-:S04]  /*13d0*/  IMAD.WIDE.U32 R12, R15, UR10, R2 ;  /* 0x0000000a0f0c7c25 */ /* 0x000fc8000f8e0002 */
[----:B------:R-:W-:Y:S02]  /*13e0*/  IMAD.IADD R11, R9, 0x1, R11 ;  /* 0x00000001090b7824 */ /* 0x000fe400078e020b */
[----:B------:R-:W-:Y:S01]  /*13f0*/  IMAD R15, R15, UR6, R13 ;  /* 0x000000060f0f7c24 */ /* 0x000fe2000f8e020d */
[----:B-1----:R-:W-:Y:S01]  /*1400*/  LEA R10, P0, R8, UR8, 0x3 ;  /* 0x00000008080a7c11 */ /* 0x002fe2000f8018ff */
[----:B------:R-:W-:Y:S01]  /*1410*/  VIADD R0, R0, 0x2 ;  /* 0x0000000200007836 */ /* 0x000fe20000000000 */
[----:B------:R-:W-:Y:S02]  /*1420*/  LEA R14, P2, R12, UR8, 0x3 ;  /* 0x000000080c0e7c11 */ /* 0x000fe4000f8418ff */
[----:B------:R-:W-:Y:S02]  /*1430*/  LEA.HI.X R11, R8, UR9, R11, 0x3, P0 ;  /* 0x00000009080b7c11 */ /* 0x000fe400080f1c0b */
[----:B------:R-:W-:-:S03]  /*1440*/  LEA.HI.X R15, R12, UR9, R15, 0x3, P2 ;  /* 0x000000090c0f7c11 */ /* 0x000fc600090f1c0f */
[----:B-----5:R1:W-:Y:S04]  /*1450*/  STG.E.64 desc[UR4][R10.64], R4 ;  /* 0x000000040a007986 */ /* 0x0203e8000c101b04 */
[----:B------:R1:W-:Y:S02]  /*1460*/  STG.E.64 desc[UR4][R14.64], R4 ;  /* 0x000000040e007986 */ /* 0x0003e4000c101b04 */
.L_x_26:
[----:B------:R-:W-:Y:S05]  /*1470*/  @P1 EXIT ;  /* 0x000000000000194d */ /* 0x000fea0003800000 */
[----:B------:R-:W2:Y:S01]  /*1480*/  LDCU.64 UR8, c[0x0][0x3e0] ;  /* 0x00007c00ff0877ac */ /* 0x000ea20008000a00 */
[----:B------:R-:W-:Y:S01]  /*1490*/  MOV R2, R6 ;  /* 0x0000000600027202 */ /* 0x000fe20000000f00 */
[----:B------:R-:W-:-:S04]  /*14a0*/  IMAD R7, R24, UR10, RZ ;  /* 0x0000000a18077c24 */ /* 0x000fc8000f8e02ff */
[----:B------:R-:W-:-:S04]  /*14b0*/  IMAD.WIDE.U32 R2, R0, UR10, R2 ;  /* 0x0000000a00027c25 */ /* 0x000fc8000f8e0002 */
[----:B------:R-:W-:-:S04]  /*14c0*/  IMAD R7, R0, UR6, R7 ;  /* 0x0000000600077c24 */ /* 0x000fc8000f8e0207 */
[----:B------:R-:W-:Y:S01]  /*14d0*/  IMAD.IADD R3, R3, 0x1, R7 ;  /* 0x0000000103037824 */ /* 0x000fe200078e0207 */
[----:B--2---:R-:W-:-:S04]  /*14e0*/  LEA R6, P0, R2, UR8, 0x3 ;  /* 0x0000000802067c11 */ /* 0x004fc8000f8018ff */
[----:B------:R-:W-:-:S05]  /*14f0*/  LEA.HI.X R7, R2, UR9, R3, 0x3, P0 ;  /* 0x0000000902077c11 */ /* 0x000fca00080f1c03 */
[----:B-----5:R-:W-:Y:S01]  /*1500*/  STG.E.64 desc[UR4][R6.64], R4 ;  /* 0x0000000406007986 */ /* 0x020fe2000c101b04 */
[----:B------:R-:W-:Y:S05]  /*1510*/  EXIT ;  /* 0x000000000000794d */ /* 0x000fea0003800000 */
        .weak           $__internal_2_$__cuda_sm20_div_u64
        .type           $__internal_2_$__cuda_sm20_div_u64,@function
        .size           $__internal_2_$__cuda_sm20_div_u64,($__internal_3_$__cuda_sm20_rem_u64 - $__internal_2_$__cuda_sm20_div_u64)
$__internal_2_$__cuda_sm20_div_u64:
[----:B------:R-:W0:Y:S08]  /*1520*/  I2F.U64.RP R14, UR4 ;  /* 0x00000004000e7d12 */ /* 0x000e300008309000 */
[----:B0-----:R-:W0:Y:S02]  /*1530*/  MUFU.RCP R14, R14 ;  /* 0x0000000e000e7308 */ /* 0x001e240000001000 */
[----:B0-----:R-:W-:-:S06]  /*1540*/  IADD3 R2, PT, PT, R14, 0x1ffffffe, RZ ;  /* 0x1ffffffe0e027810 */ /* 0x001fcc0007ffe0ff */
[----:B------:R-:W0:Y:S02]  /*1550*/  F2I.U64.TRUNC R2, R2 ;  /* 0x0000000200027311 */ /* 0x000e24000020d800 */
[----:B0-----:R-:W-:-:S04]  /*1560*/  IMAD.WIDE.U32 R12, R2, UR4, RZ ;  /* 0x00000004020c7c25 */ /* 0x001fc8000f8e00ff */
[----:B------:R-:W-:Y:S01]  /*1570*/  IMAD R13, R2, UR5, R13 ;  /* 0x00000005020d7c24 */ /* 0x000fe2000f8e020d */
[----:B------:R-:W-:-:S03]  /*1580*/  IADD3 R15, P0, PT, RZ, -R12, RZ ;  /* 0x8000000cff0f7210 */ /* 0x000fc60007f1e0ff */
[----:B------:R-:W-:Y:S02]  /*1590*/  IMAD R13, R3, UR4, R13 ;  /* 0x00000004030d7c24 */ /* 0x000fe4000f8e020d */
[----:B------:R-:W-:-:S04]  /*15a0*/  IMAD.HI.U32 R12, R2, R15, RZ ;  /* 0x0000000f020c7227 */ /* 0x000fc800078e00ff */
[----:B------:R-:W-:Y:S01]  /*15b0*/  IMAD.X R17, RZ, RZ, ~R13, P0 ;  /* 0x000000ffff117224 */ /* 0x000fe200000e0e0d */
[----:B------:R-:W-:-:S03]  /*15c0*/  MOV R13, R2 ;  /* 0x00000002000d7202 */ /* 0x000fc60000000f00 */
[-C--:B------:R-:W-:Y:S02]  /*15d0*/  IMAD R19, R3, R17.reuse, RZ ;  /* 0x0000001103137224 */ /* 0x080fe400078e02ff */
[----:B------:R-:W-:-:S04]  /*15e0*/  IMAD.WIDE.U32 R12, P0, R2, R17, R12 ;  /* 0x00000011020c7225 */ /* 0x000fc8000780000c */
[----:B------:R-:W-:-:S04]  /*15f0*/  IMAD.HI.U32 R17, R3, R17, RZ ;  /* 0x0000001103117227 */ /* 0x000fc800078e00ff */
[----:B------:R-:W-:-:S05]  /*1600*/  IMAD.HI.U32 R12, P1, R3, R15, R12 ;  /* 0x0000000f030c7227 */ /* 0x000fca000782000c */
[----:B------:R-:W-:Y:S01]  /*1610*/  IADD3 R13, P2, PT, R19, R12, RZ ;  /* 0x0000000c130d7210 */ /* 0x000fe20007f5e0ff */
[----:B------:R-:W-:-:S04]  /*1620*/  IMAD.X R12, R17, 0x1, R3, P0 ;  /* 0x00000001110c7824 */ /* 0x000fc800000e0603 */
[----:B------:R-:W-:Y:S01]  /*1630*/  IMAD.WIDE.U32 R2, R13, UR4, RZ ;  /* 0x000000040d027c25 */ /* 0x000fe2000f8e00ff */
[----:B------:R-:W-:-:S03]  /*1640*/  IADD3.X R15, PT, PT, RZ, RZ, R12, P2, P1 ;  /* 0x000000ffff0f7210 */ /* 0x000fc600017e240c */
[----:B------:R-:W-:Y:S01]  /*1650*/  IMAD R12, R13, UR5, R3 ;  /* 0x000000050d0c7c24 */ /* 0x000fe2000f8e0203 */
[----:B------:R-:W-:-:S03]  /*1660*/  IADD3 R3, P0, PT, RZ, -R2, RZ ;  /* 0x80000002ff037210 */ /* 0x000fc60007f1e0ff */
[----:B------:R-:W-:Y:S02]  /*1670*/  IMAD R2, R15, UR4, R12 ;  /* 0x000000040f027c24 */ /* 0x000fe4000f8e020c */
[----:B------:R-:W-:-:S03]  /*1680*/  IMAD.HI.U32 R12, R13, R3, RZ ;  /* 0x000000030d0c7227 */ /* 0x000fc600078e00ff */
[----:B------:R-:W-:-:S05]  /*1690*/  IADD3.X R2, PT, PT, RZ, ~R2, RZ, P0, !PT ;  /* 0x80000002ff027210 */ /* 0x000fca00007fe4ff */
[----:B------:R-:W-:-:S04]  /*16a0*/  IMAD.WIDE.U32 R12, P0, R13, R2, R12 ;  /* 0x000000020d0c7225 */ /* 0x000fc8000780000c */
[C---:B------:R-:W-:Y:S02]  /*16b0*/  IMAD R14, R15.reuse, R2, RZ ;  /* 0x000000020f0e7224 */ /* 0x040fe400078e02ff */
[----:B------:R-:W-:-:S04]  /*16c0*/  IMAD.HI.U32 R13, P1, R15, R3, R12 ;  /* 0x000000030f0d7227 */ /* 0x000fc8000782000c */
[----:B------:R-:W-:Y:S02]  /*16d0*/  HFMA2 R3, -RZ, RZ, 0, 0 ;  /* 0x00000000ff037431 */ /* 0x000fe400000001ff */
        /* <DEDUP_REMOVED lines=11> */
[----:B------:R-:W-:-:S03]  /*1790*/  IMAD.WIDE.U32 R2, R13, UR4, RZ ;  /* 0x000000040d027c25 */ /* 0x000fc6000f8e00ff */
[----:B------:R-:W-:Y:S01]  /*17a0*/  IADD3.X R12, PT, PT, RZ, R12, RZ, P1, !PT ;  /* 0x0000000cff0c7210 */ /* 0x000fe20000ffe4ff */
[----:B------:R-:W-:Y:S01]  /*17b0*/  IMAD R3, R13, UR5, R3 ;  /* 0x000000050d037c24 */ /* 0x000fe2000f8e0203 */
[----:B------:R-:W-:-:S03]  /*17c0*/  IADD3 R15, P1, PT, -R2, R4, RZ ;  /* 0x00000004020f7210 */ /* 0x000fc60007f3e1ff */
[----:B------:R-:W-:Y:S01]  /*17d0*/  IMAD R2, R12, UR4, R3 ;  /* 0x000000040c027c24 */ /* 0x000fe2000f8e0203 */
[----:B------:R-:W-:-:S03]  /*17e0*/  ISETP.GE.U32.AND P0, PT, R15, UR4, PT ;  /* 0x000000040f007c0c */ /* 0x000fc6000bf06070 */
[----:B------:R-:W-:Y:S01]  /*17f0*/  IMAD.X R14, R5, 0x1, ~R2, P1 ;  /* 0x00000001050e7824 */ /* 0x000fe200008e0e02 */
[----:B------:R-:W-:Y:S02]  /*1800*/  IADD3 R2, P2, PT, R13, 0x1, RZ ;  /* 0x000000010d027810 */ /* 0x000fe40007f5e0ff */
[----:B------:R-:W-:Y:S02]  /*1810*/  IADD3 R4, P1, PT, R15, -UR4, RZ ;  /* 0x800000040f047c10 */ /* 0x000fe4000ff3e0ff */
[----:B------:R-:W-:Y:S02]  /*1820*/  ISETP.GE.U32.AND.EX P0, PT, R14, UR5, PT, P0 ;  /* 0x000000050e007c0c */ /* 0x000fe4000bf06100 */
[----:B------:R-:W-:Y:S02]  /*1830*/  IADD3.X R3, PT, PT, RZ, R12, RZ, P2, !PT ;  /* 0x0000000cff037210 */ /* 0x000fe400017fe4ff */
[----:B------:R-:W-:Y:S02]  /*1840*/  SEL R13, R2, R13, P0 ;  /* 0x0000000d020d7207 */ /* 0x000fe40000000000 */
[----:B------:R-:W-:-:S02]  /*1850*/  IADD3.X R5, PT, PT, R14, ~UR5, RZ, P1, !PT ;  /* 0x800000050e057c10 */ /* 0x000fc40008ffe4ff */
[----:B------:R-:W-:Y:S02]  /*1860*/  SEL R4, R4, R15, P0 ;  /* 0x0000000f04047207 */ /* 0x000fe40000000000 */
[----:B------:R-:W-:Y:S02]  /*1870*/  SEL R12, R3, R12, P0 ;  /* 0x0000000c030c7207 */ /* 0x000fe40000000000 */
[----:B------:R-:W-:Y:S02]  /*1880*/  IADD3 R2, P2, PT, R13, 0x1, RZ ;  /* 0x000000010d027810 */ /* 0x000fe40007f5e0ff */
[----:B------:R-:W-:Y:S02]  /*1890*/  SEL R5, R5, R14, P0 ;  /* 0x0000000e05057207 */ /* 0x000fe40000000000 */
[----:B------:R-:W-:Y:S01]  /*18a0*/  ISETP.GE.U32.AND P0, PT, R4, UR4, PT ;  /* 0x0000000404007c0c */ /* 0x000fe2000bf06070 */
[----:B------:R-:W-:Y:S01]  /*18b0*/  IMAD.X R3, RZ, RZ, R12, P2 ;  /* 0x000000ffff037224 */ /* 0x000fe200010e060c */
[----:B------:R-:W-:-:S02]  /*18c0*/  ISETP.NE.U32.AND P1, PT, RZ, UR4, PT ;  /* 0x00000004ff007c0c */ /* 0x000fc4000bf25070 */
[----:B------:R-:W-:Y:S01]  /*18d0*/  ISETP.GE.U32.AND.EX P0, PT, R5, UR5, PT, P0 ;  /* 0x0000000505007c0c */ /* 0x000fe2000bf06100 */
[----:B------:R-:W-:Y:S01]  /*18e0*/  IMAD.MOV.U32 R5, RZ, RZ, 0x0 ;  /* 0x00000000ff057424 */ /* 0x000fe200078e00ff */
[----:B------:R-:W-:Y:S02]  /*18f0*/  MOV R4, R0 ;  /* 0x0000000000047202 */ /* 0x000fe40000000f00 */
[----:B------:R-:W-:Y:S02]  /*1900*/  ISETP.NE.AND.EX P1, PT, RZ, UR5, PT, P1 ;  /* 0x00000005ff007c0c */ /* 0x000fe4000bf25310 */
[----:B------:R-:W-:Y:S02]  /*1910*/  SEL R2, R2, R13, P0 ;  /* 0x0000000d02027207 */ /* 0x000fe40000000000 */
[----:B------:R-:W-:Y:S02]  /*1920*/  SEL R3, R3, R12, P0 ;  /* 0x0000000c03037207 */ /* 0x000fe40000000000 */
[----:B------:R-:W-:-:S02]  /*1930*/  SEL R2, R2, 0xffffffff, P1 ;  /* 0xffffffff02027807 */ /* 0x000fc40000800000 */
[----:B------:R-:W-:Y:S01]  /*1940*/  SEL R3, R3, 0xffffffff, P1 ;  /* 0xffffffff03037807 */ /* 0x000fe20000800000 */
[----:B------:R-:W-:Y:S06]  /*1950*/  RET.REL.NODEC R4 `(transpose_and_broadcast_filters_f64) ;  /* 0xffffffe404a87950 */ /* 0x000fec0003c3ffff */
        .weak           $__internal_3_$__cuda_sm20_rem_u64
        .type           $__internal_3_$__cuda_sm20_rem_u64,@function
        .size           $__internal_3_$__cuda_sm20_rem_u64,(.L_x_151 - $__internal_3_$__cuda_sm20_rem_u64)
$__internal_3_$__cuda_sm20_rem_u64:
        /* <DEDUP_REMOVED lines=64> */
[----:B------:R-:W-:Y:S06]  /*1d60*/  RET.REL.NODEC R14 `(transpose_and_broadcast_filters_f64) ;  /* 0xffffffe00ea47950 */ /* 0x000fec0003c3ffff */
.L_x_27:
        /* <DEDUP_REMOVED lines=9> */
.L_x_151:


//--------------------- .text.unfold_output_into_patches_f64 --------------------------
	.section	.text.unfold_output_into_patches_f64,"ax",@progbits
	.align	128
        .global         unfold_output_into_patches_f64
        .type           unfold_output_into_patches_f64,@function
        .size           unfold_output_into_patches_f64,(.L_x_153 - unfold_output_into_patches_f64)
        .other          unfold_output_into_patches_f64,@"STO_CUDA_ENTRY STV_DEFAULT"
unfold_output_into_patches_f64:
.text.unfold_output_into_patches_f64:
[----:B------:R-:W-:Y:S01]  /*0000*/  LDC R1, c[0x0][0x37c] ;  /* 0x0000df00ff017b82 */ /* 0x000fe20000000800 */
[----:B------:R-:W0:Y:S01]  /*0010*/  LDCU.64 UR8, c[0x0][0x390] ;  /* 0x00007200ff0877ac */ /* 0x000e220008000a00 */
[----:B------:R-:W1:Y:S06]  /*0020*/  S2R R19, SR_TID.X ;  /* 0x0000000000137919 */ /* 0x000e6c0000002100 */
[----:B------:R-:W1:Y:S01]  /*0030*/  LDC R18, c[0x0][0x360] ;  /* 0x0000d800ff127b82 */ /* 0x000e620000000800 */
[----:B------:R-:W0:Y:S01]  /*0040*/  LDCU.64 UR10, c[0x0][0x3a8] ;  /* 0x00007500ff0a77ac */ /* 0x000e220008000a00 */
[----:B------:R-:W2:Y:S01]  /*0050*/  LDCU.64 UR12, c[0x0][0x3c0] ;  /* 0x00007800ff0c77ac */ /* 0x000ea20008000a00 */
[----:B0-----:R-:W-:-:S02]  /*0060*/  UIMAD UR6, UR9, UR10, URZ ;  /* 0x0000000a090672a4 */ /* 0x001fc4000f8e02ff */
[----:B------:R-:W-:Y:S02]  /*0070*/  UIMAD.WIDE.U32 UR4, UR8, UR10, URZ ;  /* 0x0000000a080472a5 */ /* 0x000fe4000f8e00ff */
[----:B------:R-:W-:Y:S01]  /*0080*/  UIMAD UR6, UR8, UR11, UR6 ;  /* 0x0000000b080672a4 */ /* 0x000fe2000f8e0206 */
[----:B------:R-:W0:Y:S03]  /*0090*/  LDCU.64 UR10, c[0x0][0x3b0] ;  /* 0x00007600ff0a77ac */ /* 0x000e260008000a00 */
[----:B------:R-:W-:Y:S02]  /*00a0*/  UIADD3 UR5, UPT, UPT, UR5, UR6, URZ ;  /* 0x0000000605057290 */ /* 0x000fe4000fffe0ff */
[----:B------:R-:W-:Y:S02]  /*00b0*/  UIMAD.WIDE.U32 UR6, UR4, UR8, URZ ;  /* 0x00000008040672a5 */ /* 0x000fe4000f8e00ff */
[----:B------:R-:W-:Y:S01]  /*00c0*/  UIMAD UR5, UR5, UR8, URZ ;  /* 0x00000008050572a4 */ /* 0x000fe2000f8e02ff */
[----:B------:R-:W1:Y:S03]  /*00d0*/  S2UR UR8, SR_CTAID.X ;  /* 0x00000000000879c3 */ /* 0x000e660000002500 */
[----:B------:R-:W-:-:S04]  /*00e0*/  UIMAD UR4, UR4, UR9, UR5 ;  /* 0x00000009040472a4 */ /* 0x000fc8000f8e0205 */
[----:B------:R-:W-:-:S04]  /*00f0*/  UIADD3 UR4, UPT, UPT, UR7, UR4, URZ ;  /* 0x0000000407047290 */ /* 0x000fc8000fffe0ff */
[----:B0-----:R-:W-:Y:S02]  /*0100*/  UIMAD UR7, UR4, UR10, URZ ;  /* 0x0000000a040772a4 */ /* 0x001fe4000f8e02ff */
[----:B------:R-:W-:Y:S02]  /*0110*/  UIMAD.WIDE.U32 UR4, UR6, UR10, URZ ;  /* 0x0000000a060472a5 */ /* 0x000fe4000f8e00ff */
[----:B------:R-:W-:Y:S02]  /*0120*/  UIMAD UR7, UR6, UR11, UR7 ;  /* 0x0000000b060772a4 */ /* 0x000fe4000f8e0207 */
[----:B--2---:R-:W-:Y:S02]  /*0130*/  UIMAD.WIDE.U32 UR16, UR4, UR12, URZ ;  /* 0x0000000c041072a5 */ /* 0x004fe4000f8e00ff */
[----:B------:R-:W-:-:S04]  /*0140*/  UIADD3 UR5, UPT, UPT, UR5, UR7, URZ ;  /* 0x0000000705057290 */ /* 0x000fc8000fffe0ff */
[----:B------:R-:W-:Y:S01]  /*0150*/  UIMAD UR5, UR5, UR12, URZ ;  /* 0x0000000c050572a4 */ /* 0x000fe2000f8e02ff */
[----:B-1----:R-:W-:-:S03]  /*0160*/  IMAD R18, R18, UR8, R19 ;  /* 0x0000000812127c24 */ /* 0x002fc6000f8e0213 */
[----:B------:R-:W-:Y:S02]  /*0170*/  UIMAD UR5, UR4, UR13, UR5 ;  /* 0x0000000d040572a4 */ /* 0x000fe4000f8e0205 */
[----:B------:R-:W-:Y:S02]  /*0180*/  ISETP.LT.U32.AND P0, PT, R18, UR16, PT ;  /* 0x0000001012007c0c */ /* 0x000fe4000bf01070 */
[----:B------:R-:W-:-:S06]  /*0190*/  UIADD3 UR8, UPT, UPT, UR17, UR5, URZ ;  /* 0x0000000511087290 */ /* 0x000fcc000fffe0ff */
[----:B------:R-:W-:-:S05]  /*01a0*/  IMAD.U32 R0, RZ, RZ, UR8 ;  /* 0x00000008ff007e24 */ /* 0x000fca000f8e00ff */
[----:B------:R-:W-:-:S13]  /*01b0*/  ISETP.GT.U32.AND.EX P0, PT, R0, RZ, PT, P0 ;  /* 0x000000ff0000720c */ /* 0x000fda0003f04100 */
[----:B------:R-:W-:Y:S05]  /*01c0*/  @!P0 EXIT ;  /* 0x000000000000894d */ /* 0x000fea0003800000 */
[----:B------:R-:W-:-:S09]  /*01d0*/  UISETP.NE.U32.AND UP0, UPT, UR13, URZ, UPT ;  /* 0x000000ff0d00728c */ /* 0x000fd2000bf05070 */
        /* <DEDUP_REMOVED lines=24> */
.L_x_28:
[----:B------:R-:W0:Y:S01]  /*0360*/  LDCU.64 UR4, c[0x0][0x3c0] ;  /* 0x00007800ff0477ac */ /* 0x000e220008000a00 */
[----:B------:R-:W-:Y:S01]  /*0370*/  HFMA2 R30, -RZ, RZ, 0, 0 ;  /* 0x00000000ff1e7431 */ /* 0x000fe200000001ff */
[----:B------:R-:W-:Y:S02]  /*0380*/  MOV R29, R18 ;  /* 0x00000012001d7202 */ /* 0x000fe40000000f00 */
[----:B------:R-:W-:Y:S01]  /*0390*/  MOV R0, 0x3d0 ;  /* 0x000003d000007802 */ /* 0x000fe20000000f00 */
[----:B0-----:R-:W-:Y:S02]  /*03a0*/  IMAD.U32 R2, RZ, RZ, UR4 ;  /* 0x00000004ff027e24 */ /* 0x001fe4000f8e00ff */
[----:B------:R-:W-:-:S07]  /*03b0*/  IMAD.U32 R3, RZ, RZ, UR5 ;  /* 0x00000005ff037e24 */ /* 0x000fce000f8e00ff */
[----:B------:R-:W-:Y:S05]  /*03c0*/  CALL.REL.NOINC `($__internal_4_$__cuda_sm20_div_u64) ;  /* 0x0000003400fc7944 */ /* 0x000fea0003c00000 */
[----:B------:R-:W0:Y:S01]  /*03d0*/  LDCU.64 UR4, c[0x0][0x3c0] ;  /* 0x00007800ff0477ac */ /* 0x000e220008000a00 */
[-C--:B------:R-:W-:Y:S01]  /*03e0*/  IADD3 R3, P0, PT, RZ, -R24.reuse, RZ ;  /* 0x80000018ff037210 */ /* 0x080fe20007f1e0ff */
[--C-:B------:R-:W-:Y:S01]  /*03f0*/  IMAD.MOV.U32 R23, RZ, RZ, R25.reuse ;  /* 0x000000ffff177224 */ /* 0x100fe200078e0019 */
[----:B------:R-:W-:Y:S02]  /*0400*/  MOV R19, RZ ;  /* 0x000000ff00137202 */ /* 0x000fe40000000f00 */
[----:B------:R-:W-:Y:S01]  /*0410*/  MOV R22, R24 ;  /* 0x0000001800167202 */ /* 0x000fe20000000f00 */
[----:B------:R-:W-:-:S04]  /*0420*/  IMAD.X R0, RZ, RZ, ~R25, P0 ;  /* 0x000000ffff007224 */ /* 0x000fc800000e0e19 */
[----:B0-----:R-:W-:Y:S02]  /*0430*/  IMAD R0, R0, UR4, RZ ;  /* 0x0000000400007c24 */ /* 0x001fe4000f8e02ff */
[----:B------:R-:W-:-:S04]  /*0440*/  IMAD.WIDE.U32 R26, R3, UR4, R18 ;  /* 0x00000004031a7c25 */ /* 0x000fc8000f8e0012 */
[----:B------:R-:W-:-:S04]  /*0450*/  IMAD R3, R3, UR5, R0 ;  /* 0x0000000503037c24 */ /* 0x000fc8000f8e0200 */
[----:B------:R-:W-:-:S07]  /*0460*/  IMAD.IADD R27, R27, 0x1, R3 ;  /* 0x000000011b1b7824 */ /* 0x000fce00078e0203 */
.L_x_29:
[----:B------:R-:W0:Y:S02]  /*0470*/  LDCU UR4, c[0x0][0x3b4] ;  /* 0x00007680ff0477ac */ /* 0x000e240008000800 */
[----:B0-----:R-:W-:-:S09]  /*0480*/  UISETP.NE.U32.AND UP0, UPT, UR4, URZ, UPT ;  /* 0x000000ff0400728c */ /* 0x001fd2000bf05070 */
[----:B------:R-:W-:Y:S05]  /*0490*/  BRA.U UP0, `(.L_x_30) ;  /* 0x0000000100607547 */ /* 0x000fea000b800000 */
[----:B------:R-:W0:Y:S01]  /*04a0*/  LDCU UR4, c[0x0][0x3b0] ;  /* 0x00007600ff0477ac */ /* 0x000e220008000800 */
[----:B------:R-:W-:Y:S01]  /*04b0*/  MOV R12, RZ ;  /* 0x000000ff000c7202 */ /* 0x000fe20000000f00 */
[----:B------:R-:W-:Y:S01]  /*04c0*/  IMAD.MOV.U32 R9, RZ, RZ, RZ ;  /* 0x000000ffff097224 */ /* 0x000fe200078e00ff */
        /* <DEDUP_REMOVED lines=16> */
[----:B------:R-:W-:Y:S02]  /*05d0*/  @P1 IADD3 R8, PT, PT, R8, 0x1, RZ ;  /* 0x0000000108081810 */ /* 0x000fe40007ffe0ff */
[----:B------:R-:W-:-:S05]  /*05e0*/  @!P2 LOP3.LUT R8, RZ, UR4, RZ, 0x33, !PT ;  /* 0x00000004ff08ac12 */ /* 0x000fca000f8e33ff */
[----:B------:R-:W-:-:S04]  /*05f0*/  IMAD.MOV R3, RZ, RZ, -R8 ;  /* 0x000000ffff037224 */ /* 0x000fc800078e0a08 */
[----:B------:R-:W-:Y:S01]  /*0600*/  IMAD R22, R3, UR4, R22 ;  /* 0x0000000403167c24 */ /* 0x000fe2000f8e0216 */
[----:B------:R-:W-:Y:S06]  /*0610*/  BRA `(.L_x_31) ;  /* 0x0000000000407947 */ /* 0x000fec0003800000 */
.L_x_30:
[----:B------:R-:W0:Y:S01]  /*0620*/  LDCU.64 UR4, c[0x0][0x3b0] ;  /* 0x00007600ff0477ac */ /* 0x000e220008000a00 */
[----:B------:R-:W-:Y:S01]  /*0630*/  MOV R29, R22 ;  /* 0x00000016001d7202 */ /* 0x000fe20000000f00 */
[----:B------:R-:W-:Y:S01]  /*0640*/  IMAD.MOV.U32 R30, RZ, RZ, R23 ;  /* 0x000000ffff1e7224 */ /* 0x000fe200078e0017 */
[----:B------:R-:W-:Y:S01]  /*0650*/  MOV R0, 0x690 ;  /* 0x0000069000007802 */ /* 0x000fe20000000f00 */
[----:B0-----:R-:W-:Y:S01]  /*0660*/  IMAD.U32 R2, RZ, RZ, UR4 ;  /* 0x00000004ff027e24 */ /* 0x001fe2000f8e00ff */
[----:B------:R-:W-:-:S07]  /*0670*/  MOV R3, UR5 ;  /* 0x0000000500037c02 */ /* 0x000fce0008000f00 */
[----:B------:R-:W-:Y:S05]  /*0680*/  CALL.REL.NOINC `($__internal_4_$__cuda_sm20_div_u64) ;  /* 0x00000034004c7944 */ /* 0x000fea0003c00000 */
[----:B------:R-:W0:Y:S01]  /*0690*/  LDCU.64 UR4, c[0x0][0x3b0] ;  /* 0x00007600ff0477ac */ /* 0x000e220008000a00 */
[-C--:B------:R-:W-:Y:S01]  /*06a0*/  IADD3 R3, P0, PT, RZ, -R24.reuse, RZ ;  /* 0x80000018ff037210 */ /* 0x080fe20007f1e0ff */
[----:B------:R-:W-:Y:S01]  /*06b0*/  IMAD.MOV.U32 R9, RZ, RZ, R25 ;  /* 0x000000ffff097224 */ /* 0x000fe200078e0019 */
[----:B------:R-:W-:Y:S02]  /*06c0*/  MOV R8, R24 ;  /* 0x0000001800087202 */ /* 0x000fe40000000f00 */
[----:B------:R-:W-:-:S05]  /*06d0*/  IADD3.X R0, PT, PT, RZ, ~R25, RZ, P0, !PT ;  /* 0x80000019ff007210 */ /* 0x000fca00007fe4ff */
[----:B0-----:R-:W-:Y:S02]  /*06e0*/  IMAD R0, R0, UR4, RZ ;  /* 0x0000000400007c24 */ /* 0x001fe4000f8e02ff */
[----:B------:R-:W-:-:S04]  /*06f0*/  IMAD.WIDE.U32 R22, R3, UR4, R22 ;  /* 0x0000000403167c25 */ /* 0x000fc8000f8e0016 */
[----:B------:R-:W-:-:S04]  /*0700*/  IMAD R3, R3, UR5, R0 ;  /* 0x0000000503037c24 */ /* 0x000fc8000f8e0200 */
[----:B------:R-:W-:-:S07]  /*0710*/  IMAD.IADD R12, R23, 0x1, R3 ;  /* 0x00000001170c7824 */ /* 0x000fce00078e0203 */
.L_x_31:
[----:B------:R-:W0:Y:S02]  /*0720*/  LDCU UR5, c[0x0][0x394] ;  /* 0x00007280ff0577ac */ /* 0x000e240008000800 */
[----:B0-----:R-:W-:-:S09]  /*0730*/  UISETP.NE.AND.EX UP0, UPT, UR5, URZ, UPT, !UPT ;  /* 0x000000ff0500728c */ /* 0x001fd2000bf053f0 */
[----:B------:R-:W-:Y:S05]  /*0740*/  BRA.U UP0, `(.L_x_32) ;  /* 0x0000000100607547 */ /* 0x000fea000b800000 */
[----:B------:R-:W0:Y:S01]  /*0750*/  LDCU UR4, c[0x0][0x390] ;  /* 0x00007200ff0477ac */ /* 0x000e220008000800 */
[----:B------:R-:W-:Y:S01]  /*0760*/  IMAD.MOV.U32 R11, RZ, RZ, RZ ;  /* 0x000000ffff0b7224 */ /* 0x000fe200078e00ff */
[----:B0-----:R-:W0:Y:S01]  /*0770*/  I2F.U32.RP R0, UR4 ;  /* 0x0000000400007d06 */ /* 0x001e220008209000 */
[----:B------:R-:W-:-:S07]  /*0780*/  ISETP.NE.U32.AND P2, PT, RZ, UR4, PT ;  /* 0x00000004ff007c0c */ /* 0x000fce000bf45070 */
[----:B0-----:R-:W0:Y:S02]  /*0790*/  MUFU.RCP R0, R0 ;  /* 0x0000000000007308 */ /* 0x001e240000001000 */
[----:B0-----:R-:W-:-:S06]  /*07a0*/  IADD3 R2, PT, PT, R0, 0xffffffe, RZ ;  /* 0x0ffffffe00027810 */ /* 0x001fcc0007ffe0ff */
[----:B------:R0:W1:Y:S02]  /*07b0*/  F2I.FTZ.U32.TRUNC.NTZ R3, R2 ;  /* 0x0000000200037305 */ /* 0x000064000021f000 */
[----:B0-----:R-:W-:Y:S02]  /*07c0*/  HFMA2 R2, -RZ, RZ, 0, 0 ;  /* 0x00000000ff027431 */ /* 0x001fe400000001ff */
[----:B-1----:R-:W-:-:S04]  /*07d0*/  IMAD R4, R3, UR4, RZ ;  /* 0x0000000403047c24 */ /* 0x002fc8000f8e02ff */
[----:B------:R-:W-:Y:S01]  /*07e0*/  IMAD.MOV R5, RZ, RZ, -R4 ;  /* 0x000000ffff057224 */ /* 0x000fe200078e0a04 */
[----:B------:R-:W-:-:S03]  /*07f0*/  MOV R4, RZ ;  /* 0x000000ff00047202 */ /* 0x000fc60000000f00 */
        /* <DEDUP_REMOVED lines=13> */
.L_x_32:
        /* <DEDUP_REMOVED lines=10> */
[----:B------:R-:W-:Y:S01]  /*0970*/  MOV R7, R9 ;  /* 0x0000000900077202 */ /* 0x000fe20000000f00 */
[----:B------:R-:W-:Y:S01]  /*0980*/  IMAD.MOV.U32 R11, RZ, RZ, R25 ;  /* 0x000000ffff0b7224 */ /* 0x000fe200078e0019 */
[----:B------:R-:W-:Y:S02]  /*0990*/  IADD3.X R0, PT, PT, RZ, ~R25, RZ, P0, !PT ;  /* 0x80000019ff007210 */ /* 0x000fe400007fe4ff */
[----:B------:R-:W-:-:S03]  /*09a0*/  MOV R10, R24 ;  /* 0x00000018000a7202 */ /* 0x000fc60000000f00 */
[----:B0-----:R-:W-:Y:S02]  /*09b0*/  IMAD R0, R0, UR4, RZ ;  /* 0x0000000400007c24 */ /* 0x001fe4000f8e02ff */
[----:B------:R-:W-:-:S04]  /*09c0*/  IMAD.WIDE.U32 R6, R3, UR4, R6 ;  /* 0x0000000403067c25 */ /* 0x000fc8000f8e0006 */
[----:B------:R-:W-:-:S04]  /*09d0*/  IMAD R3, R3, UR5, R0 ;  /* 0x0000000503037c24 */ /* 0x000fc8000f8e0200 */
[----:B------:R-:W-:-:S07]  /*09e0*/  IMAD.IADD R4, R7, 0x1, R3 ;  /* 0x0000000107047824 */ /* 0x000fce00078e0203 */
.L_x_33:
[----:B------:R-:W-:-:S09]  /*09f0*/  UISETP.NE.AND.EX UP0, UPT, UR5, URZ, UPT, !UPT ;  /* 0x000000ff0500728c */ /* 0x000fd2000bf053f0 */
[----:B------:R-:W-:Y:S05]  /*0a00*/  BRA.U UP0, `(.L_x_34) ;  /* 0x00000001005c7547 */ /* 0x000fea000b800000 */
[----:B------:R-:W0:Y:S01]  /*0a10*/  I2F.U32.RP R5, UR4 ;  /* 0x0000000400057d06 */ /* 0x000e220008209000 */
[----:B------:R-:W-:Y:S01]  /*0a20*/  ISETP.NE.U32.AND P2, PT, RZ, UR4, PT ;  /* 0x00000004ff007c0c */ /* 0x000fe2000bf45070 */
[----:B------:R-:W-:Y:S01]  /*0a30*/  IMAD.MOV.U32 R25, RZ, RZ, RZ ;  /* 0x000000ffff197224 */ /* 0x000fe200078e00ff */
[----:B------:R-:W-:-:S05]  /*0a40*/  MOV R8, RZ ;  /* 0x000000ff00087202 */ /* 0x000fca0000000f00 */
        /* <DEDUP_REMOVED lines=19> */
.L_x_34:
        /* <DEDUP_REMOVED lines=8> */
[----:B------:R-:W-:-:S04]  /*0c00*/  IADD3 R3, P0, PT, RZ, -R24, RZ ;  /* 0x80000018ff037210 */ /* 0x000fc80007f1e0ff */
[----:B------:R-:W-:-:S05]  /*0c10*/  IADD3.X R0, PT, PT, RZ, ~R25, RZ, P0, !PT ;  /* 0x80000019ff007210 */ /* 0x000fca00007fe4ff */
[----:B0-----:R-:W-:Y:S02]  /*0c20*/  IMAD R0, R0, UR4, RZ ;  /* 0x0000000400007c24 */ /* 0x001fe4000f8e02ff */
[----:B------:R-:W-:-:S04]  /*0c30*/  IMAD.WIDE.U32 R10, R3, UR4, R10 ;  /* 0x00000004030a7c25 */ /* 0x000fc8000f8e000a */
[----:B------:R-:W-:-:S04]  /*0c40*/  IMAD R3, R3, UR5, R0 ;  /* 0x0000000503037c24 */ /* 0x000fc8000f8e0200 */
[----:B------:R-:W-:-:S07]  /*0c50*/  IMAD.IADD R8, R3, 0x1, R11 ;  /* 0x0000000103087824 */ /* 0x000fce00078e020b */
.L_x_35:
[----:B------:R-:W0:Y:S02]  /*0c60*/  LDCU UR4, c[0x0][0x3ac] ;  /* 0x00007580ff0477ac */ /* 0x000e240008000800 */
[----:B0-----:R-:W-:-:S09]  /*0c70*/  UISETP.NE.U32.AND UP0, UPT, UR4, URZ, UPT ;  /* 0x000000ff0400728c */ /* 0x001fd2000bf05070 */
[----:B------:R-:W-:Y:S05]  /*0c80*/  BRA.U UP0, `(.L_x_36) ;  /* 0x0000000100507547 */ /* 0x000fea000b800000 */
        /* <DEDUP_REMOVED lines=20> */
.L_x_36:
[----:B------:R-:W0:Y:S01]  /*0dd0*/  LDCU.64 UR4, c[0x0][0x3a8] ;  /* 0x00007500ff0477ac */ /* 0x000e220008000a00 */
[----:B------:R-:W-:Y:S01]  /*0de0*/  IMAD.MOV.U32 R0, RZ, RZ, R24 ;  /* 0x000000ffff007224 */ /* 0x000fe200078e0018 */
[----:B------:R-:W-:Y:S02]  /*0df0*/  MOV R13, R25 ;  /* 0x00000019000d7202 */ /* 0x000fe40000000f00 */
[----:B------:R-:W-:Y:S01]  /*0e00*/  MOV R14, 0xe40 ;  /* 0x00000e40000e7802 */ /* 0x000fe20000000f00 */
[----:B0-----:R-:W-:Y:S01]  /*0e10*/  IMAD.U32 R7, RZ, RZ, UR4 ;  /* 0x00000004ff077e24 */ /* 0x001fe2000f8e00ff */
[----:B------:R-:W-:-:S07]  /*0e20*/  MOV R5, UR5 ;  /* 0x0000000500057c02 */ /* 0x000fce0008000f00 */
[----:B------:R-:W-:Y:S05]  /*0e30*/  CALL.REL.NOINC `($__internal_5_$__cuda_sm20_rem_u64) ;  /* 0x0000003000707944 */ /* 0x000fea0003c00000 */
[----:B------:R-:W-:Y:S01]  /*0e40*/  IMAD.MOV.U32 R20, RZ, RZ, R0 ;  /* 0x000000ffff147224 */ /* 0x000fe200078e0000 */
[----:B------:R-:W-:-:S07]  /*0e50*/  MOV R21, R5 ;  /* 0x0000000500157202 */ /* 0x000fce0000000f00 */
.L_x_37:
[----:B------:R-:W0:Y:S01]  /*0e60*/  LDCU.64 UR4, c[0x0][0x388] ;  /* 0x00007100ff0477ac */ /* 0x000e220008000a00 */
[----:B------:R-:W-:Y:S01]  /*0e70*/  BSSY.RECONVERGENT B0, `(.L_x_38) ;  /* 0x0000027000007945 */ /* 0x000fe20003800200 */
[----:B------:R-:W1:Y:S01]  /*0e80*/  LDCU UR6, c[0x0][0x384] ;  /* 0x00007080ff0677ac */ /* 0x000e620008000800 */
[----:B0-----:R-:W-:-:S04]  /*0e90*/  IADD3 R9, P0, PT, R22, UR4, RZ ;  /* 0x0000000416097c10 */ /* 0x001fc8000ff1e0ff */
[----:B------:R-:W-:Y:S02]  /*0ea0*/  IADD3.X R11, PT, PT, R12, UR5, RZ, P0, !PT ;  /* 0x000000050c0b7c10 */ /* 0x000fe400087fe4ff */
[----:B------:R-:W-:-:S05]  /*0eb0*/  IADD3 R12, P0, PT, -R10, R9, RZ ;  /* 0x000000090a0c7210 */ /* 0x000fca0007f1e1ff */
[----:B------:R-:W-:-:S05]  /*0ec0*/  IMAD.X R13, R11, 0x1, ~R8, P0 ;  /* 0x000000010b0d7824 */ /* 0x000fca00000e0e08 */
[----:B-1----:R-:W-:-:S04]  /*0ed0*/  LOP3.LUT R0, R13, UR6, RZ, 0xfc, !PT ;  /* 0x000000060d007c12 */ /* 0x002fc8000f8efcff */
[----:B------:R-:W-:-:S13]  /*0ee0*/  ISETP.NE.U32.AND P2, PT, R0, RZ, PT ;  /* 0x000000ff0000720c */ /* 0x000fda0003f45070 */
[----:B------:R-:W-:Y:S05]  /*0ef0*/  @P2 BRA `(.L_x_39) ;  /* 0x0000000000542947 */ /* 0x000fea0003800000 */
        /* <DEDUP_REMOVED lines=19> */
[----:B------:R-:W-:Y:S01]  /*1030*/  @!P3 LOP3.LUT R22, RZ, UR4, RZ, 0x33, !PT ;  /* 0x00000004ff16bc12 */ /* 0x000fe2000f8e33ff */
[----:B------:R-:W-:Y:S06]  /*1040*/  BRA `(.L_x_40) ;  /* 0x0000000000247947 */ /* 0x000fec0003800000 */
.L_x_39:
[----:B------:R-:W0:Y:S01]  /*1050*/  LDCU.64 UR4, c[0x0][0x380] ;  /* 0x00007000ff0477ac */ /* 0x000e220008000a00 */
[----:B------:R-:W-:Y:S01]  /*1060*/  MOV R29, R12 ;  /* 0x0000000c001d7202 */ /* 0x000fe20000000f00 */
[----:B------:R-:W-:Y:S01]  /*1070*/  IMAD.MOV.U32 R30, RZ, RZ, R13 ;  /* 0x000000ffff1e7224 */ /* 0x000fe200078e000d */
[----:B------:R-:W-:Y:S01]  /*1080*/  MOV R0, 0x10c0 ;  /* 0x000010c000007802 */ /* 0x000fe20000000f00 */
[----:B0-----:R-:W-:Y:S01]  /*1090*/  IMAD.U32 R2, RZ, RZ, UR4 ;  /* 0x00000004ff027e24 */ /* 0x001fe2000f8e00ff */
[----:B------:R-:W-:-:S07]  /*10a0*/  MOV R3, UR5 ;  /* 0x0000000500037c02 */ /* 0x000fce0008000f00 */
[----:B------:R-:W-:Y:S05]  /*10b0*/  CALL.REL.NOINC `($__internal_4_$__cuda_sm20_div_u64) ;  /* 0x0000002800c07944 */ /* 0x000fea0003c00000 */
[----:B------:R-:W-:Y:S01]  /*10c0*/  MOV R22, R24 ;  /* 0x0000001800167202 */ /* 0x000fe20000000f00 */
[----:B------:R-:W-:-:S07]  /*10d0*/  IMAD.MOV.U32 R23, RZ, RZ, R25 ;  /* 0x000000ffff177224 */ /* 0x000fce00078e0019 */
.L_x_40:
[----:B------:R-:W-:Y:S05]  /*10e0*/  BSYNC.RECONVERGENT B0 ;  /* 0x0000000000007941 */ /* 0x000fea0003800200 */
.L_x_38:
[----:B------:R-:W0:Y:S01]  /*10f0*/  LDCU.64 UR4, c[0x0][0x388] ;  /* 0x00007100ff0477ac */ /* 0x000e220008000a00 */
[----:B------:R-:W-:Y:S01]  /*1100*/  BSSY.RECONVERGENT B0, `(.L_x_41) ;  /* 0x0000023000007945 */ /* 0x000fe20003800200 */
[----:B------:R-:W1:Y:S01]  /*1110*/  LDCU UR6, c[0x0][0x384] ;  /* 0x00007080ff0677ac */ /* 0x000e620008000800 */
[----:B0-----:R-:W-:-:S04]  /*1120*/  IADD3 R15, P0, PT, R26, UR4, RZ ;  /* 0x000000041a0f7c10 */ /* 0x001fc8000ff1e0ff */
[----:B------:R-:W-:Y:S02]  /*1130*/  IADD3.X R27, PT, PT, R27, UR5, RZ, P0, !PT ;  /* 0x000000051b1b7c10 */ /* 0x000fe400087fe4ff */
[----:B------:R-:W-:-:S04]  /*1140*/  IADD3 R29, P0, PT, -R6, R15, RZ ;  /* 0x0000000f061d7210 */ /* 0x000fc80007f1e1ff */
[----:B------:R-:W-:-:S04]  /*1150*/  IADD3.X R30, PT, PT, ~R4, R27, RZ, P0, !PT ;  /* 0x0000001b041e7210 */ /* 0x000fc800007fe5ff */
[----:B-1----:R-:W-:-:S04]  /*1160*/  LOP3.LUT R26, R30, UR6, RZ, 0xfc, !PT ;  /* 0x000000061e1a7c12 */ /* 0x002fc8000f8efcff */
[----:B------:R-:W-:-:S13]  /*1170*/  ISETP.NE.AND.EX P0, PT, R26, RZ, PT, !PT ;  /* 0x000000ff1a00720c */ /* 0x000fda0003f053f0 */
[----:B------:R-:W-:Y:S05]  /*1180*/  @P0 BRA `(.L_x_42) ;  /* 0x0000000000540947 */ /* 0x000fea0003800000 */
[----:B------:R-:W0:Y:S01]  /*1190*/  LDCU UR4, c[0x0][0x380] ;  /* 0x00007000ff0477ac */ /* 0x000e220008000800 */
[----:B------:R-:W-:Y:S01]  /*11a0*/  HFMA2 R25, -RZ, RZ, 0, 0 ;  /* 0x00000000ff197431 */ /* 0x000fe200000001ff */
        /* <DEDUP_REMOVED lines=17> */
[----:B------:R-:W-:Y:S01]  /*12c0*/  @!P3 LOP3.LUT R24, RZ, UR4, RZ, 0x33, !PT ;  /* 0x00000004ff18bc12 */ /* 0x000fe2000f8e33ff */
[----:B------:R-:W-:Y:S06]  /*12d0*/  BRA `(.L_x_43) ;  /* 0x0000000000147947 */ /* 0x000fec0003800000 */
.L_x_42:
[----:B------:R-:W0:Y:S01]  /*12e0*/  LDCU.64 UR4, c[0x0][0x380] ;  /* 0x00007000ff0477ac */ /* 0x000e220008000a00 */
[----:B------:R-:W-:Y:S01]  /*12f0*/  MOV R0, 0x1330 ;  /* 0x0000133000007802 */ /* 0x000fe20000000f00 */
[----:B0-----:R-:W-:Y:S01]  /*1300*/  IMAD.U32 R2, RZ, RZ, UR4 ;  /* 0x00000004ff027e24 */ /* 0x001fe2000f8e00ff */
[----:B------:R-:W-:-:S07]  /*1310*/  MOV R3, UR5 ;  /* 0x0000000500037c02 */ /* 0x000fce0008000f00 */
[----:B------:R-:W-:Y:S05]  /*1320*/  CALL.REL.NOINC `($__internal_4_$__cuda_sm20_div_u64) ;  /* 0x0000002800247944 */ /* 0x000fea0003c00000 */
.L_x_43:
[----:B------:R-:W-:Y:S05]  /*1330*/  BSYNC.RECONVERGENT B0 ;  /* 0x0000000000007941 */ /* 0x000fea0003800200 */
.L_x_41:
[----:B------:R-:W-:Y:S01]  /*1340*/  ISETP.GE.U32.AND P0, PT, R9, R10, PT ;  /* 0x0000000a0900720c */ /* 0x000fe20003f06070 */
[----:B------:R-:W0:Y:S01]  /*1350*/  LDCU.64 UR18, c[0x0][0x358] ;  /* 0x00006b00ff1277ac */ /* 0x000e220008000a00 */
[----:B------:R-:W-:Y:S02]  /*1360*/  BSSY.RECONVERGENT B0, `(.L_x_44) ;  /* 0x00001e9000007945 */ /* 0x000fe40003800200 */
[----:B------:R-:W-:-:S13]  /*1370*/  ISETP.GE.U32.AND.EX P0, PT, R11, R8, PT, P0 ;  /* 0x000000080b00720c */ /* 0x000fda0003f06100 */
[----:B------:R-:W-:Y:S05]  /*1380*/  @!P0 BRA `(.L_x_45) ;  /* 0x0000001c00988947 */ /* 0x000fea0003800000 */
[----:B------:R-:W-:Y:S04]  /*1390*/  BSSY.RECONVERGENT B1, `(.L_x_46) ;  /* 0x000001f000017945 */ /* 0x000fe80003800200 */
[----:B------:R-:W-:Y:S05]  /*13a0*/  @P2 BRA `(.L_x_47) ;  /* 0x0000000000542947 */ /* 0x000fea0003800000 */
[----:B------:R-:W1:Y:S02]  /*13b0*/  LDCU UR4, c[0x0][0x380] ;  /* 0x00007000ff0477ac */ /* 0x000e640008000800 */
[----:B-1----:R-:W1:Y:S01]  /*13c0*/  I2F.U32.RP R0, UR4 ;  /* 0x0000000400007d06 */ /* 0x002e620008209000 */
[----:B------:R-:W-:-:S07]  /*13d0*/  ISETP.NE.U32.AND P1, PT, RZ, UR4, PT ;  /* 0x00000004ff007c0c */ /* 0x000fce000bf25070 */
[----:B-1----:R-:W1:Y:S02]  /*13e0*/  MUFU.RCP R0, R0 ;  /* 0x0000000000007308 */ /* 0x002e640000001000 */
[----:B-1----:R-:W-:-:S06]  /*13f0*/  VIADD R2, R0, 0xffffffe ;  /* 0x0ffffffe00027836 */ /* 0x002fcc0000000000 */
[----:B------:R1:W2:Y:S02]  /*1400*/  F2I.FTZ.U32.TRUNC.NTZ R3, R2 ;  /* 0x0000000200037305 */ /* 0x0002a4000021f000 */
[----:B-1----:R-:W-:Y:S01]  /*1410*/  IMAD.MOV.U32 R2, RZ, RZ, RZ ;  /* 0x000000ffff027224 */ /* 0x002fe200078e00ff */
[----:B--2---:R-:W-:-:S05]  /*1420*/  IADD3 R5, PT, PT, RZ, -R3, RZ ;  /* 0x80000003ff057210 */ /* 0x004fca0007ffe0ff */
        /* <DEDUP_REMOVED lines=9> */
[----:B------:R-:W-:-:S04]  /*14c0*/  @!P1 LOP3.LUT R5, RZ, UR4, RZ, 0x33, !PT ;  /* 0x00000004ff059c12 */ /* 0x000fc8000f8e33ff */
[----:B------:R-:W-:-:S04]  /*14d0*/  ISETP.NE.U32.AND P0, PT, R5, RZ, PT ;  /* 0x000000ff0500720c */ /* 0x000fc80003f05070 */
[----:B------:R-:W-:Y:S01]  /*14e0*/  ISETP.NE.AND.EX P0, PT, RZ, RZ, PT, P0 ;  /* 0x000000ffff00720c */ /* 0x000fe20003f05300 */
[----:B------:R-:W-:-:S12]  /*14f0*/  BRA `(.L_x_48) ;  /* 0x0000000000207947 */ /* 0x000fd80003800000 */
.L_x_47:
[----:B------:R-:W1:Y:S01]  /*1500*/  LDCU.64 UR4, c[0x0][0x380] ;  /* 0x00007000ff0477ac */ /* 0x000e620008000a00 */
[----:B------:R-:W-:Y:S01]  /*1510*/  IMAD.MOV.U32 R0, RZ, RZ, R12 ;  /* 0x000000ffff007224 */ /* 0x000fe200078e000c */
[----:B------:R-:W-:Y:S02]  /*1520*/  MOV R14, 0x1560 ;  /* 0x00001560000e7802 */ /* 0x000fe40000000f00 */
[----:B-1----:R-:W-:Y:S01]  /*1530*/  MOV R7, UR4 ;  /* 0x0000000400077c02 */ /* 0x002fe20008000f00 */
[----:B------:R-:W-:-:S07]  /*1540*/  IMAD.U32 R5, RZ, RZ, UR5 ;  /* 0x00000005ff057e24 */ /* 0x000fce000f8e00ff */
[----:B0-----:R-:W-:Y:S05]  /*1550*/  CALL.REL.NOINC `($__internal_5_$__cuda_sm20_rem_u64) ;  /* 0x0000002800a87944 */ /* 0x001fea0003c00000 */
[----:B------:R-:W-:-:S04]  /*1560*/  ISETP.NE.U32.AND P0, PT, R0, RZ, PT ;  /* 0x000000ff0000720c */ /* 0x000fc80003f05070 */
[----:B------:R-:W-:-:S13]  /*1570*/  ISETP.NE.AND.EX P0, PT, R5, RZ, PT, P0 ;  /* 0x000000ff0500720c */ /* 0x000fda0003f05300 */
.L_x_48:
[----:B0-----:R-:W-:Y:S05]  /*1580*/  BSYNC.RECONVERGENT B1 ;  /* 0x0000000000017941 */ /* 0x001fea0003800200 */
.L_x_46:
[----:B------:R-:W0:Y:S01]  /*1590*/  LDCU.64 UR4, c[0x0][0x3b8] ;  /* 0x00007700ff0477ac */ /* 0x000e220008000a00 */
[----:B------:R-:W-:Y:S02]  /*15a0*/  ISETP.LT.U32.AND P2, PT, R15, R6, PT ;  /* 0x000000060f00720c */ /* 0x000fe40003f41070 */
[----:B0-----:R-:W-:-:S04]  /*15b0*/  ISETP.GE.U32.AND P1, PT, R22, UR4, PT ;  /* 0x0000000416007c0c */ /* 0x001fc8000bf26070 */
[----:B------:R-:W-:-:S04]  /*15c0*/  ISETP.GE.U32.OR.EX P0, PT, R23, UR5, P0, P1 ;  /* 0x0000000517007c0c */ /* 0x000fc80008706510 */
[----:B------:R-:W-:-:S13]  /*15d0*/  ISETP.LT.U32.OR.EX P0, PT, R27, R4, P0, P2 ;  /* 0x000000041b00720c */ /* 0x000fda0000701520 */
[----:B------:R-:W-:Y:S05]  /*15e0*/  @P0 BRA `(.L_x_45) ;  /* 0x0000001c00000947 */ /* 0x000fea0003800000 */
[----:B------:R-:W-:Y:S01]  /*15f0*/  ISETP.NE.AND.EX P0, PT, R26, RZ, PT, !PT ;  /* 0x000000ff1a00720c */ /* 0x000fe20003f053f0 */
[----:B------:R-:W-:-:S12]  /*1600*/  BSSY.RECONVERGENT B1, `(.L_x_49) ;  /* 0x0000020000017945 */ /* 0x000fd80003800200 */
[----:B------:R-:W-:Y:S05]  /*1610*/  @P0 BRA `(.L_x_50) ;  /* 0x0000000000540947 */ /* 0x000fea0003800000 */
[----:B------:R-:W0:Y:S02]  /*1620*/  LDCU UR4, c[0x0][0x380] ;  /* 0x00007000ff0477ac */ /* 0x000e240008000800 */
[----:B0-----:R-:W0:Y:S01]  /*1630*/  I2F.U32.RP R0, UR4 ;  /* 0x0000000400007d06 */ /* 0x001e220008209000 */
[----:B------:R-:W-:-:S07]  /*1640*/  ISETP.NE.U32.AND P1, PT, RZ, UR4, PT ;  /* 0x00000004ff007c0c */ /* 0x000fce000bf25070 */
[----:B0-----:R-:W0:Y:S02]  /*1650*/  MUFU.RCP R0, R0 ;  /* 0x0000000000007308 */ /* 0x001e240000001000 */
[----:B0-----:R-:W-:-:S06]  /*1660*/  IADD3 R2, PT, PT, R0, 0xffffffe, RZ ;  /* 0x0ffffffe00027810 */ /* 0x001fcc0007ffe0ff */
[----:B------:R0:W1:Y:S02]  /*1670*/  F2I.FTZ.U32.TRUNC.NTZ R3, R2 ;  /* 0x0000000200037305 */ /* 0x000064000021f000 */
[----:B0-----:R-:W-:Y:S01]  /*1680*/  MOV R2, RZ ;  /* 0x000000ff00027202 */ /* 0x001fe20000000f00 */
        /* <DEDUP_REMOVED lines=10> */
[----:B------:R-:W-:-:S04]  /*1730*/  @!P1 LOP3.LUT R4, RZ, UR4, RZ, 0x33, !PT ;  /* 0x00000004ff049c12 */ /* 0x000fc8000f8e33ff */
[----:B------:R-:W-:-:S04]  /*1740*/  ISETP.NE.U32.AND P0, PT, R4, RZ, PT ;  /* 0x000000ff0400720c */ /* 0x000fc80003f05070 */
[----:B------:R-:W-:Y:S01]  /*1750*/  ISETP.NE.AND.EX P0, PT, RZ, RZ, PT, P0 ;  /* 0x000000ffff00720c */ /* 0x000fe20003f05300 */
[----:B------:R-:W-:-:S12]  /*1760*/  BRA `(.L_x_51) ;  /* 0x0000000000247947 */ /* 0x000fd80003800000 */
.L_x_50:
[----:B------:R-:W0:Y:S01]  /*1770*/  LDCU.64 UR4, c[0x0][0x380] ;  /* 0x00007000ff0477ac */ /* 0x000e220008000a00 */
[----:B------:R-:W-:Y:S01]  /*1780*/  MOV R0, R29 ;  /* 0x0000001d00007202 */ /* 0x000fe20000000f00 */
[----:B------:R-:W-:Y:S01]  /*1790*/  IMAD.MOV.U32 R13, RZ, RZ, R30 ;  /* 0x000000ffff0d7224 */ /* 0x000fe200078e001e */
[----:B------:R-:W-:Y:S01]  /*17a0*/  MOV R14, 0x17e0 ;  /* 0x000017e0000e7802 */ /* 0x000fe20000000f00 */
[----:B0-----:R-:W-:Y:S01]  /*17b0*/  IMAD.U32 R7, RZ, RZ, UR4 ;  /* 0x00000004ff077e24 */ /* 0x001fe2000f8e00ff */
[----:B------:R-:W-:-:S07]  /*17c0*/  MOV R5, UR5 ;  /* 0x0000000500057c02 */ /* 0x000fce0008000f00 */
[----:B------:R-:W-:Y:S05]  /*17d0*/  CALL.REL.NOINC `($__internal_5_$__cuda_sm20_rem_u64) ;  /* 0x0000002800087944 */ /* 0x000fea0003c00000 */
[----:B------:R-:W-:-:S04]  /*17e0*/  ISETP.NE.U32.AND P0, PT, R0, RZ, PT ;  /* 0x000000ff0000720c */ /* 0x000fc80003f05070 */
[----:B------:R-:W-:-:S13]  /*17f0*/  ISETP.NE.AND.EX P0, PT, R5, RZ, PT, P0 ;  /* 0x000000ff0500720c */ /* 0x000fda0003f05300 */
.L_x_51:
[----:B------:R-:W-:Y:S05]  /*1800*/  BSYNC.RECONVERGENT B1 ;  /* 0x0000000000017941 */ /* 0x000fea0003800200 */
.L_x_49:
[----:B------:R-:W0:Y:S02]  /*1810*/  LDCU.64 UR4, c[0x0][0x3c8] ;  /* 0x00007900ff0477ac */ /* 0x000e240008000a00 */
[----:B0-----:R-:W-:Y:S01]  /*1820*/  MOV R3, UR4 ;  /* 0x0000000400037c02 */ /* 0x001fe20008000f00 */
[----:B------:R-:W-:-:S03]  /*1830*/  IMAD.U32 R5, RZ, RZ, UR5 ;  /* 0x00000005ff057e24 */ /* 0x000fc6000f8e00ff */
[----:B------:R-:W-:-:S04]  /*1840*/  ISETP.GE.U32.AND P1, PT, R24, R3, PT ;  /* 0x000000031800720c */ /* 0x000fc80003f26070 */
[----:B------:R-:W-:-:S13]  /*1850*/  ISETP.GE.U32.OR.EX P0, PT, R25, R5, P0, P1 ;  /* 0x000000051900720c */ /* 0x000fda0000706510 */
[----:B------:R-:W-:Y:S05]  /*1860*/  @P0 BRA `(.L_x_45) ;  /* 0x0000001800600947 */ /* 0x000fea0003800000 */
[----:B------:R-:W0:Y:S02]  /*1870*/  LDCU.64 UR12, c[0x0][0x398] ;  /* 0x00007300ff0c77ac */ /* 0x000e240008000a00 */
[----:B0-----:R-:W-:-:S04]  /*1880*/  ISETP.NE.U32.AND P0, PT, RZ, UR12, PT ;  /* 0x0000000cff007c0c */ /* 0x001fc8000bf05070 */
[----:B------:R-:W-:-:S13]  /*1890*/  ISETP.NE.AND.EX P0, PT, RZ, UR13, PT, P0 ;  /* 0x0000000dff007c0c */ /* 0x000fda000bf05300 */
[----:B------:R-:W-:Y:S05]  /*18a0*/  @!P0 EXIT ;  /* 0x000000000000894d */ /* 0x000fea0003800000 */
[----:B------:R-:W0:Y:S01]  /*18b0*/  LDC R0, c[0x0][0x398] ;  /* 0x0000e600ff007b82 */ /* 0x000e220000000800 */
[----:B------:R-:W-:Y:S01]  /*18c0*/  UISETP.GE.U32.AND UP0, UPT, UR12, 0x8, UPT ;  /* 0x000000080c00788c */ /* 0x000fe2000bf06070 */
[----:B------:R-:W-:Y:S01]  /*18d0*/  UMOV UR4, URZ ;  /* 0x000000ff00047c82 */ /* 0x000fe20008000000 */
[----:B------:R-:W-:Y:S02]  /*18e0*/  UMOV UR7, URZ ;  /* 0x000000ff00077c82 */ /* 0x000fe40008000000 */
[----:B------:R-:W-:Y:S01]  /*18f0*/  UISETP.GE.U32.AND.EX UP0, UPT, UR13, URZ, UPT, UP0 ;  /* 0x000000ff0d00728c */ /* 0x000fe2000bf06100 */
[----:B0-----:R-:W-:-:S04]  /*1900*/  LOP3.LUT R4, R0, 0x7, RZ, 0xc0, !PT ;  /* 0x0000000700047812 */ /* 0x001fc800078ec0ff */
[----:B------:R-:W-:-:S04]  /*1910*/  ISETP.NE.U32.AND P0, PT, R4, RZ, PT ;  /* 0x000000ff0400720c */ /* 0x000fc80003f05070 */
[----:B------:R-:W-:Y:S01]  /*1920*/  ISETP.NE.AND.EX P0, PT, RZ, RZ, PT, P0 ;  /* 0x000000ffff00720c */ /* 0x000fe20003f05300 */
[----:B------:R-:W-:-:S12]  /*1930*/  BRA.U !UP0, `(.L_x_52) ;  /* 0x0000000d080c7547 */ /* 0x000fd8000b800000 */
[----:B------:R-:W0:Y:S01]  /*1940*/  LDCU.64 UR10, c[0x0][0x390] ;  /* 0x00007200ff0a77ac */ /* 0x000e220008000a00 */
[----:B------:R-:W1:Y:S01]  /*1950*/  LDCU.64 UR14, c[0x0][0x3a8] ;  /* 0x00007500ff0e77ac */ /* 0x000e620008000a00 */
[----:B------:R-:W2:Y:S01]  /*1960*/  LDCU.64 UR20, c[0x0][0x3b0] ;  /* 0x00007600ff1477ac */ /* 0x000ea20008000a00 */
[----:B------:R-:W3:Y:S01]  /*1970*/  LDCU.64 UR24, c[0x0][0x3d8] ;  /* 0x00007b00ff1877ac */ /* 0x000ee20008000a00 */
[----:B------:R-:W4:Y:S01]  /*1980*/  LDCU.64 UR28, c[0x0][0x3a8] ;  /* 0x00007500ff1c77ac */ /* 0x000f220008000a00 */
[----:B0-----:R-:W-:Y:S02]  /*1990*/  UIMAD UR6, UR11, UR10, URZ ;  /* 0x0000000a0b0672a4 */ /* 0x001fe4000f8e02ff */
[----:B------:R-:W-:Y:S02]  /*19a0*/  UIMAD.WIDE.U32 UR4, UR10, UR10, URZ ;  /* 0x0000000a0a0472a5 */ /* 0x000fe4000f8e00ff */
[----:B------:R-:W-:Y:S01]  /*19b0*/  UIMAD UR6, UR10, UR11, UR6 ;  /* 0x0000000b0a0672a4 */ /* 0x000fe2000f8e0206 */
[----:B------:R-:W0:Y:S03]  /*19c0*/  LDCU.64 UR30, c[0x0][0x3b8] ;  /* 0x00007700ff1e77ac */ /* 0x000e260008000a00 */
[----:B------:R-:W-:Y:S01]  /*19d0*/  UIADD3 UR5, UPT, UPT, UR5, UR6, URZ ;  /* 0x0000000605057290 */ /* 0x000fe2000fffe0ff */
[----:B---3--:R-:W-:Y:S01]  /*19e0*/  LEA R6, P1, R18, UR24, 0x3 ;  /* 0x0000001812067c11 */ /* 0x008fe2000f8218ff */
[----:B-1----:R-:W-:-:S02]  /*19f0*/  UIMAD.WIDE.U32 UR6, UR4, UR14, URZ ;  /* 0x0000000e040672a5 */ /* 0x002fc4000f8e00ff */
[----:B------:R-:W-:Y:S01]  /*1a00*/  UIMAD UR5, UR5, UR14, URZ ;  /* 0x0000000e050572a4 */ /* 0x000fe2000f8e02ff */
[----:B------:R-:W-:Y:S01]  /*1a10*/  LEA.HI.X R7, R18, UR25, RZ, 0x3, P1 ;  /* 0x0000001912077c11 */ /* 0x000fe200088f1cff */
[----:B--2---:R-:W-:Y:S02]  /*1a20*/  UIMAD.WIDE.U32 UR10, UR6, UR20, URZ ;  /* 0x00000014060a72a5 */ /* 0x004fe4000f8e00ff */
[----:B------:R-:W-:Y:S01]  /*1a30*/  UIMAD UR4, UR4, UR15, UR5 ;  /* 0x0000000f040472a4 */ /* 0x000fe2000f8e0205 */
[----:B------:R-:W1:Y:S03]  /*1a40*/  LDCU.64 UR14, c[0x0][0x3c0] ;  /* 0x00007800ff0e77ac */ /* 0x000e660008000a00 */
[----:B------:R-:W-:Y:S01]  /*1a50*/  UIADD3 UR4, UPT, UPT, UR7, UR4, URZ ;  /* 0x0000000407047290 */ /* 0x000fe2000fffe0ff */
[----:B------:R-:W2:Y:S03]  /*1a60*/  LDCU UR7, c[0x0][0x39c] ;  /* 0x00007380ff0777ac */ /* 0x000ea60008000800 */
[----:B------:R-:W-:Y:S01]  /*1a70*/  UIMAD UR4, UR4, UR20, URZ ;  /* 0x00000014040472a4 */ /* 0x000fe2000f8e02ff */
[----:B------:R-:W3:Y:S03]  /*1a80*/  LDCU.64 UR32, c[0x0][0x3c8] ;  /* 0x00007900ff2077ac */ /* 0x000ee60008000a00 */
[----:B------:R-:W-:Y:S01]  /*1a90*/  UIMAD UR4, UR6, UR21, UR4 ;  /* 0x00000015060472a4 */ /* 0x000fe2000f8e0204 */
[----:B------:R-:W0:Y:S03]  /*1aa0*/  LDCU.64 UR26, c[0x0][0x3d0] ;  /* 0x00007a00ff1a77ac */ /* 0x000e260008000a00 */
[----:B------:R-:W-:Y:S01]  /*1ab0*/  UIADD3 UR4, UPT, UPT, UR11, UR4, URZ ;  /* 0x000000040b047290 */ /* 0x000fe2000fffe0ff */
[----:B------:R-:W-:-:S03]  /*1ac0*/  UMOV UR6, URZ ;  /* 0x000000ff00067c82 */ /* 0x000fc60008000000 */
[----:B-1----:R-:W-:Y:S02]  /*1ad0*/  UIMAD UR5, UR4, UR14, URZ ;  /* 0x0000000e040572a4 */ /* 0x002fe4000f8e02ff */
[----:B------:R-:W-:Y:S02]  /*1ae0*/  ULOP3.LUT UR4, UR12, 0xfffffff8, URZ, 0xc0, !UPT ;  /* 0xfffffff80c047892 */ /* 0x000fe4000f8ec0ff */
[----:B------:R-:W-:Y:S02]  /*1af0*/  UIMAD.WIDE.U32 UR12, UR10, UR14, URZ ;  /* 0x0000000e0a0c72a5 */ /* 0x000fe4000f8e00ff */
[----:B------:R-:W-:-:S03]  /*1b00*/  UIMAD UR11, UR10, UR15, UR5 ;  /* 0x0000000f0a0b72a4 */ /* 0x000fc6000f8e0205 */
[----:B------:R-:W-:Y:S01]  /*1b10*/  UMOV UR5, URZ ;  /* 0x000000ff00057c82 */ /* 0x000fe20008000000 */
[----:B------:R-:W-:Y:S01]  /*1b20*/  UIADD3 UR11, UPT, UPT, UR13, UR11, URZ ;  /* 0x0000000b0d0b7290 */ /* 0x000fe2000fffe0ff */
[----:B------:R-:W-:Y:S01]  /*1b30*/  UMOV UR9, UR4 ;  /* 0x0000000400097c82 */ /* 0x000fe20008000000 */
[----:B--2---:R-:W-:Y:S02]  /*1b40*/  UMOV UR10, UR7 ;  /* 0x00000007000a7c82 */ /* 0x004fe40008000000 */
[----:B------:R-:W-:Y:S02]  /*1b50*/  USHF.L.U64.HI UR22, UR12, 0x3, UR11 ;  /* 0x000000030c167899 */ /* 0x000fe4000801020b */
[----:B------:R-:W-:Y:S02]  /*1b60*/  USHF.L.U64.HI UR21, UR12, 0x6, UR11 ;  /* 0x000000060c157899 */ /* 0x000fe4000801020b */
[----:B------:R-:W-:Y:S02]  /*1b70*/  USHF.L.U64.HI UR20, UR12, 0x4, UR11 ;  /* 0x000000040c147899 */ /* 0x000fe4000801020b */
[----:B0--34-:R-:W-:-:S12]  /*1b80*/  USHF.L.U64.HI UR15, UR12, 0x5, UR11 ;  /* 0x000000050c0f7899 */ /* 0x019fd8000801020b */
.L_x_53:
[----:B------:R-:W-:Y:S01]  /*1b90*/  UIMAD UR14, UR6, UR28, URZ ;  /* 0x0000001c060e72a4 */ /* 0x000fe2000f8e02ff */
[----:B------:R-:W-:Y:S01]  /*1ba0*/  MOV R5, UR5 ;  /* 0x0000000500057c02 */ /* 0x000fe20008000f00 */
[----:B------:R-:W-:Y:S01]  /*1bb0*/  IMAD.MOV.U32 R2, RZ, RZ, R20 ;  /* 0x000000ffff027224 */ /* 0x000fe200078e0014 */
[----:B------:R-:W-:Y:S01]  /*1bc0*/  MOV R3, R21 ;  /* 0x0000001500037202 */ /* 0x000fe20000000f00 */
[----:B------:R-:W-:Y:S01]  /*1bd0*/  UIMAD UR14, UR5, UR29, UR14 ;  /* 0x0000001d050e72a4 */ /* 0x000fe2000f8e020e */
[----:B0-----:R-:W-:Y:S01]  /*1be0*/  MOV R10, R22 ;  /* 0x00000016000a7202 */ /* 0x001fe20000000f00 */
[----:B------:R-:W-:Y:S01]  /*1bf0*/  IMAD.MOV.U32 R11, RZ, RZ, R23 ;  /* 0x000000ffff0b7224 */ /* 0x000fe200078e0017 */
[----:B------:R-:W-:Y:S01]  /*1c00*/  MOV R9, R25 ;  /* 0x0000001900097202 */ /* 0x000fe20000000f00 */
[----:B------:R-:W-:-:S04]  /*1c10*/  IMAD.WIDE.U32 R2, R5, UR28, R2 ;  /* 0x0000001c05027c25 */ /* 0x000fc8000f8e0002 */
[----:B------:R-:W-:Y:S02]  /*1c20*/  VIADD R16, R3, UR14 ;  /* 0x0000000e03107c36 */ /* 0x000fe40008000000 */
[----:B------:R-:W-:-:S04]  /*1c30*/  IMAD.WIDE.U32 R12, R2, UR30, R10 ;  /* 0x0000001e020c7c25 */ /* 0x000fc8000f8e000a */
[----:B------:R-:W-:-:S04]  /*1c40*/  IMAD R3, R16, UR30, RZ ;  /* 0x0000001e10037c24 */ /* 0x000fc8000f8e02ff */
[----:B------:R-:W-:Y:S01]  /*1c50*/  IMAD R5, R2, UR31, R3 ;  /* 0x0000001f02057c24 */ /* 0x000fe2000f8e0203 */
[----:B------:R-:W-:-:S03]  /*1c60*/  MOV R3, UR32 ;  /* 0x0000002000037c02 */ /* 0x000fc60008000f00 */
[----:B------:R-:W-:Y:S01]  /*1c70*/  IMAD.IADD R8, R13, 0x1, R5 ;  /* 0x000000010d087824 */ /* 0x000fe200078e0205 */
[----:B------:R-:W-:-:S03]  /*1c80*/  MOV R5, UR33 ;  /* 0x0000002100057c02 */ /* 0x000fc60008000f00 */
[----:B------:R-:W-:Y:S02]  /*1c90*/  IMAD R13, R8, R3, RZ ;  /* 0x00000003080d7224 */ /* 0x000fe400078e02ff */
[----:B------:R-:W-:Y:S02]  /*1ca0*/  IMAD.MOV.U32 R8, RZ, RZ, R24 ;  /* 0x000000ffff087224 */ /* 0x000fe400078e0018 */
[C---:B------:R-:W-:Y:S02]  /*1cb0*/  IMAD R13, R12.reuse, R5, R13 ;  /* 0x000000050c0d7224 */ /* 0x040fe400078e020d */
[----:B------:R-:W-:-:S04]  /*1cc0*/  IMAD.WIDE.U32 R14, R12, R3, R8 ;  /* 0x000000030c0e7225 */ /* 0x000fc800078e0008 */
[----:B------:R-:W-:Y:S01]  /*1cd0*/  IMAD.IADD R13, R15, 0x1, R13 ;  /* 0x000000010f0d7824 */ /* 0x000fe200078e020d */
[----:B------:R-:W-:-:S04]  /*1ce0*/  LEA R12, P1, R14, UR26, 0x3 ;  /* 0x0000001a0e0c7c11 */ /* 0x000fc8000f8218ff */
[----:B------:R-:W-:-:S06]  /*1cf0*/  LEA.HI.X R13, R14, UR27, R13, 0x3, P1 ;  /* 0x0000001b0e0d7c11 */ /* 0x000fcc00088f1c0d */
[----:B------:R-:W2:Y:S01]  /*1d00*/  LDG.E.64 R12, desc[UR18][R12.64] ;  /* 0x000000120c0c7981 */ /* 0x000ea2000c1e1b00 */
[----:B------:R-:W-:-:S04]  /*1d10*/  IADD3 R27, P1, PT, R2, UR28, RZ ;  /* 0x0000001c021b7c10 */ /* 0x000fc8000ff3e0ff */
[----:B------:R-:W-:Y:S01]  /*1d20*/  IADD3.X R2, PT, PT, R16, UR29, RZ, P1, !PT ;  /* 0x0000001d10027c10 */ /* 0x000fe20008ffe4ff */
[----:B------:R-:W-:-:S04]  /*1d30*/  IMAD.WIDE.U32 R14, R27, UR30, R10 ;  /* 0x0000001e1b0e7c25 */ /* 0x000fc8000f8e000a */
[----:B------:R-:W-:-:S04]  /*1d40*/  IMAD R16, R2, UR30, RZ ;  /* 0x0000001e02107c24 */ /* 0x000fc8000f8e02ff */
[----:B------:R-:W-:-:S05]  /*1d50*/  IMAD R17, R27, UR31, R16 ;  /* 0x0000001f1b117c24 */ /* 0x000fca000f8e0210 */
[----:B------:R-:W-:-:S05]  /*1d60*/  IADD3 R16, PT, PT, R15, R17, RZ ;  /* 0x000000110f107210 */ /* 0x000fca0007ffe0ff */
[-C--:B------:R-:W-:Y:S02]  /*1d70*/  IMAD R15, R16, R3.reuse, RZ ;  /* 0x00000003100f7224 */ /* 0x080fe400078e02ff */
[----:B------:R-:W-:-:S04]  /*1d80*/  IMAD.WIDE.U32 R16, R14, R3, R8 ;  /* 0x000000030e107225 */ /* 0x000fc800078e0008 */
[----:B------:R-:W-:Y:S01]  /*1d90*/  IMAD R15, R14, R5, R15 ;  /* 0x000000050e0f7224 */ /* 0x000fe200078e020f */
[----:B------:R-:W-:-:S03]  /*1da0*/  LEA R14, P1, R16, UR26, 0x3 ;  /* 0x0000001a100e7c11 */ /* 0x000fc6000f8218ff */
[----:B------:R-:W-:-:S05]  /*1db0*/  IMAD.IADD R15, R17, 0x1, R15 ;  /* 0x00000001110f7824 */ /* 0x000fca00078e020f */
[----:B------:R-:W-:Y:S01]  /*1dc0*/  LEA.HI.X R15, R16, UR27, R15, 0x3, P1 ;  /* 0x0000001b100f7c11 */ /* 0x000fe200088f1c0f */
[----:B--2---:R0:W-:Y:S05]  /*1dd0*/  STG.E.64 desc[UR18][R6.64], R12 ;  /* 0x0000000c06007986 */ /* 0x0041ea000c101b12 */
[----:B------:R-:W2:Y:S01]  /*1de0*/  LDG.E.64 R14, desc[UR18][R14.64] ;  /* 0x000000120e0e7981 */ /* 0x000ea2000c1e1b00 */
[----:B------:R-:W-:Y:S01]  /*1df0*/  IADD3 R29, P1, PT, R27, UR28, RZ ;  /* 0x0000001c1b1d7c10 */ /* 0x000fe2000ff3e0ff */
[----:B------:R-:W-:-:S03]  /*1e00*/  IMAD.U32 R31, RZ, RZ, UR12 ;  /* 0x0000000cff1f7e24 */ /* 0x000fc6000f8e00ff */
[----:B------:R-:W-:Y:S01]  /*1e10*/  IADD3.X R2, PT, PT, R2, UR29, RZ, P1, !PT ;  /* 0x0000001d02027c10 */ /* 0x000fe20008ffe4ff */
[----:B------:R-:W-:-:S04]  /*1e20*/  IMAD.WIDE.U32 R26, R29, UR30, R10 ;  /* 0x0000001e1d1a7c25 */ /* 0x000fc8000f8e000a */
[----:B------:R-:W-:Y:S01]  /*1e30*/  IMAD R16, R2, UR30, RZ ;  /* 0x0000001e02107c24 */ /* 0x000fe2000f8e02ff */
[----:B0-----:R-:W-:-:S03]  /*1e40*/  LEA R12, P1, R31, R6, 0x3 ;  /* 0x000000061f0c7211 */ /* 0x001fc600078218ff */
[----:B------:R-:W-:Y:S01]  /*1e50*/  IMAD R17, R29, UR31, R16 ;  /* 0x0000001f1d117c24 */ /* 0x000fe2000f8e0210 */
[----:B------:R-:W-:-:S04]  /*1e60*/  IADD3.X R13, PT, PT, R7, UR22, RZ, P1, !PT ;  /* 0x00000016070d7c10 */ /* 0x000fc80008ffe4ff */
[----:B------:R-:W-:-:S05]  /*1e70*/  IADD3 R16, PT, PT, R27, R17, RZ ;  /* 0x000000111b107210 */ /* 0x000fca0007ffe0ff */
[-C--:B------:R-:W-:Y:S02]  /*1e80*/  IMAD R27, R16, R3.reuse, RZ ;  /* 0x00000003101b7224 */ /* 0x080fe400078e02ff */
[----:B------:R-:W-:-:S04]  /*1e90*/  IMAD.WIDE.U32 R16, R26, R3, R8 ;  /* 0x000000031a107225 */ /* 0x000fc800078e0008 */
[----:B------:R-:W-:Y:S01]  /*1ea0*/  IMAD R27, R26, R5, R27 ;  /* 0x000000051a1b7224 */ /* 0x000fe200078e021b */
[----:B------:R-:W-:-:S04]  /*1eb0*/  LEA R26, P2, R16, UR26, 0x3 ;  /* 0x0000001a101a7c11 */ /* 0x000fc8000f8418ff */
[----:B------:R-:W-:-:S04]  /*1ec0*/  IADD3 R17, PT, PT, R17, R27, RZ ;  /* 0x0000001b11117210 */ /* 0x000fc80007ffe0ff */
[----:B------:R-:W-:Y:S01]  /*1ed0*/  LEA.HI.X R27, R16, UR27, R17, 0x3, P2 ;  /* 0x0000001b101b7c11 */ /* 0x000fe200090f1c11 */
[----:B--2---:R0:W-:Y:S04]  /*1ee0*/  STG.E.64 desc[UR18][R12.64], R14 ;  /* 0x0000000e0c007986 */ /* 0x0041e8000c101b12 */
[----:B------:R1:W2:Y:S01]  /*1ef0*/  LDG.E.64 R16, desc[UR18][R26.64] ;  /* 0x000000121a107981 */ /* 0x0002a2000c1e1b00 */
[----:B------:R-:W-:Y:S02]  /*1f00*/  IADD3 R33, P1, PT, R29, UR28, RZ ;  /* 0x0000001c1d217c10 */ /* 0x000fe4000ff3e0ff */
[----:B------:R-:W-:Y:S02]  /*1f10*/  MOV R35, UR12 ;  /* 0x0000000c00237c02 */ /* 0x000fe40008000f00 */
[----:B------:R-:W-:Y:S01]  /*1f20*/  IADD3.X R2, PT, PT, R2, UR29, RZ, P1, !PT ;  /* 0x0000001d02027c10 */ /* 0x000fe20008ffe4ff */
[----:B------:R-:W-:-:S04]  /*1f30*/  IMAD.WIDE.U32 R30, R33, UR30, R10 ;  /* 0x0000001e211e7c25 */ /* 0x000fc8000f8e000a */
[----:B------:R-:W-:Y:S01]  /*1f40*/  IMAD R28, R2, UR30, RZ ;  /* 0x0000001e021c7c24 */ /* 0x000fe2000f8e02ff */
[----:B-1----:R-:W-:-:S03]  /*1f50*/  LEA R26, P1, R35, R6, 0x4 ;  /* 0x00000006231a7211 */ /* 0x002fc600078220ff */
[----:B------:R-:W-:Y:S01]  /*1f60*/  IMAD R29, R33, UR31, R28 ;  /* 0x0000001f211d7c24 */ /* 0x000fe2000f8e021c */
[----:B------:R-:W-:-:S03]  /*1f70*/  IADD3.X R27, PT, PT, R7, UR20, RZ, P1, !PT ;  /* 0x00000014071b7c10 */ /* 0x000fc60008ffe4ff */
[----:B------:R-:W-:-:S04]  /*1f80*/  IMAD.IADD R28, R31, 0x1, R29 ;  /* 0x000000011f1c7824 */ /* 0x000fc800078e021d */
[-C--:B------:R-:W-:Y:S02]  /*1f90*/  IMAD R31, R28, R3.reuse, RZ ;  /* 0x000000031c1f7224 */ /* 0x080fe400078e02ff */
[----:B------:R-:W-:-:S04]  /*1fa0*/  IMAD.WIDE.U32 R28, R30, R3, R8 ;  /* 0x000000031e1c7225 */ /* 0x000fc800078e0008 */
[----:B------:R-:W-:Y:S01]  /*1fb0*/  IMAD R31, R30, R5, R31 ;  /* 0x000000051e1f7224 */ /* 0x000fe200078e021f */
[----:B0-----:R-:W-:-:S03]  /*1fc0*/  LEA R12, P2, R28, UR26, 0x3 ;  /* 0x0000001a1c0c7c11 */ /* 0x001fc6000f8418ff */
[----:B------:R-:W-:-:S05]  /*1fd0*/  IMAD.IADD R13, R29, 0x1, R31 ;  /* 0x000000011d0d7824 */ /* 0x000fca00078e021f */
[----:B------:R-:W-:Y:S02]  /*1fe0*/  LEA.HI.X R13, R28, UR27, R13, 0x3, P2 ;  /* 0x0000001b1c0d7c11 */ /* 0x000fe400090f1c0d */
[----:B------:R-:W-:Y:S01]  /*1ff0*/  IADD3 R29, P1, PT, R33, UR28, RZ ;  /* 0x0000001c211d7c10 */ /* 0x000fe2000ff3e0ff */
[----:B--2---:R0:W-:Y:S04]  /*2000*/  STG.E.64 desc[UR18][R26.64], R16 ;  /* 0x000000101a007986 */ /* 0x0041e8000c101b12 */
[----:B------:R-:W2:Y:S01]  /*2010*/  LDG.E.64 R12, desc[UR18][R12.64] ;  /* 0x000000120c0c7981 */ /* 0x000ea2000c1e1b00 */
[----:B------:R-:W-:Y:S01]  /*2020*/  IADD3.X R2, PT, PT, R2, UR29, RZ, P1, !PT ;  /* 0x0000001d02027c10 */ /* 0x000fe20008ffe4ff */
[----:B------:R-:W-:Y:S01]  /*2030*/  IMAD.WIDE.U32 R30, R29, UR30, R10 ;  /* 0x0000001e1d1e7c25 */ /* 0x000fe2000f8e000a */
[----:B------:R-:W-:-:S03]  /*2040*/  UIMAD UR14, UR11, 0x18, URZ ;  /* 0x000000180b0e78a4 */ /* 0x000fc6000f8e02ff */
[----:B------:R-:W-:Y:S02]  /*2050*/  IMAD R14, R2, UR30, RZ ;  /* 0x0000001e020e7c24 */ /* 0x000fe4000f8e02ff */
[----:B------:R-:W-:Y:S02]  /*2060*/  IMAD.U32 R33, RZ, RZ, UR12 ;  /* 0x0000000cff217e24 */ /* 0x000fe4000f8e00ff */
[----:B------:R-:W-:Y:S02]  /*2070*/  IMAD R15, R29, UR31, R14 ;  /* 0x0000001f1d0f7c24 */ /* 0x000fe4000f8e020e */
[----:B0-----:R-:W-:-:S03]  /*2080*/  IMAD.WIDE.U32 R16, R33, 0x18, R6 ;  /* 0x0000001821107825 */ /* 0x001fc600078e0006 */
[----:B------:R-:W-:-:S05]  /*2090*/  IADD3 R14, PT, PT, R31, R15, RZ ;  /* 0x0000000f1f0e7210 */ /* 0x000fca0007ffe0ff */
[-C--:B------:R-:W-:Y:S02]  /*20a0*/  IMAD R28, R14, R3.reuse, RZ ;  /* 0x000000030e1c7224 */ /* 0x080fe400078e02ff */
[----:B------:R-:W-:-:S04]  /*20b0*/  IMAD.WIDE.U32 R14, R30, R3, R8 ;  /* 0x000000031e0e7225 */ /* 0x000fc800078e0008 */
[----:B------:R-:W-:Y:S01]  /*20c0*/  IMAD R31, R30, R5, R28 ;  /* 0x000000051e1f7224 */ /* 0x000fe200078e021c */
[----:B------:R-:W-:Y:S02]  /*20d0*/  LEA R26, P1, R14, UR26, 0x3 ;  /* 0x0000001a0e1a7c11 */ /* 0x000fe4000f8218ff */
[----:B------:R-:W-:Y:S02]  /*20e0*/  MOV R30, R16 ;  /* 0x00000010001e7202 */ /* 0x000fe40000000f00 */
[----:B------:R-:W-:Y:S01]  /*20f0*/  IADD3 R15, PT, PT, R15, R31, RZ ;  /* 0x0000001f0f0f7210 */ /* 0x000fe20007ffe0ff */
[----:B------:R-:W-:-:S03]  /*2100*/  VIADD R31, R17, UR14 ;  /* 0x0000000e111f7c36 */ /* 0x000fc60008000000 */
[----:B------:R-:W-:Y:S02]  /*2110*/  LEA.HI.X R27, R14, UR27, R15, 0x3, P1 ;  /* 0x0000001b0e1b7c11 */ /* 0x000fe400088f1c0f */
[----:B------:R-:W-:Y:S01]  /*2120*/  IADD3 R33, P1, PT, R29, UR28, RZ ;  /* 0x0000001c1d217c10 */ /* 0x000fe2000ff3e0ff */
[----:B--2---:R0:W-:Y:S04]  /*2130*/  STG.E.64 desc[UR18][R30.64], R12 ;  /* 0x0000000c1e007986 */ /* 0x0041e8000c101b12 */
[----:B------:R1:W2:Y:S01]  /*2140*/  LDG.E.64 R16, desc[UR18][R26.64] ;  /* 0x000000121a107981 */ /* 0x0002a2000c1e1b00 */
[----:B------:R-:W-:Y:S01]  /*2150*/  IADD3.X R2, PT, PT, R2, UR29, RZ, P1, !PT ;  /* 0x0000001d02027c10 */ /* 0x000fe20008ffe4ff */
[----:B------:R-:W-:-:S04]  /*2160*/  IMAD.WIDE.U32 R28, R33, UR30, R10 ;  /* 0x0000001e211c7c25 */ /* 0x000fc8000f8e000a */
[----:B------:R-:W-:-:S04]  /*2170*/  IMAD R14, R2, UR30, RZ ;  /* 0x0000001e020e7c24 */ /* 0x000fc8000f8e02ff */
[----:B------:R-:W-:Y:S01]  /*2180*/  IMAD R15, R33, UR31, R14 ;  /* 0x0000001f210f7c24 */ /* 0x000fe2000f8e020e */
[----:B-1----:R-:W-:-:S03]  /*2190*/  LEA R26, P1, R35, R6, 0x5 ;  /* 0x00000006231a7211 */ /* 0x002fc600078228ff */
[----:B------:R-:W-:Y:S01]  /*21a0*/  IMAD.IADD R14, R29, 0x1, R15 ;  /* 0x000000011d0e7824 */ /* 0x000fe200078e020f */
[----:B------:R-:W-:-:S03]  /*21b0*/  IADD3.X R27, PT, PT, R7, UR15, RZ, P1, !PT ;  /* 0x0000000f071b7c10 */ /* 0x000fc60008ffe4ff */
[-C--:B------:R-:W-:Y:S02]  /*21c0*/  IMAD R29, R14, R3.reuse, RZ ;  /* 0x000000030e1d7224 */ /* 0x080fe400078e02ff */
[----:B------:R-:W-:-:S04]  /*21d0*/  IMAD.WIDE.U32 R14, R28, R3, R8 ;  /* 0x000000031c0e7225 */ /* 0x000fc800078e0008 */
[----:B------:R-:W-:Y:S01]  /*21e0*/  IMAD R29, R28, R5, R29 ;  /* 0x000000051c1d7224 */ /* 0x000fe200078e021d */
[----:B0-----:R-:W-:-:S04]  /*21f0*/  LEA R12, P2, R14, UR26, 0x3 ;  /* 0x0000001a0e0c7c11 */ /* 0x001fc8000f8418ff */
[----:B------:R-:W-:-:S04]  /*2200*/  IADD3 R13, PT, PT, R15, R29, RZ ;  /* 0x0000001d0f0d7210 */ /* 0x000fc80007ffe0ff */
[----:B------:R-:W-:Y:S02]  /*2210*/  LEA.HI.X R13, R14, UR27, R13, 0x3, P2 ;  /* 0x0000001b0e0d7c11 */ /* 0x000fe400090f1c0d */
[----:B------:R-:W-:Y:S01]  /*2220*/  IADD3 R29, P1, PT, R33, UR28, RZ ;  /* 0x0000001c211d7c10 */ /* 0x000fe2000ff3e0ff */
[----:B--2---:R0:W-:Y:S04]  /*2230*/  STG.E.64 desc[UR18][R26.64], R16 ;  /* 0x000000101a007986 */ /* 0x0041e8000c101b12 */
[----:B------:R-:W2:Y:S01]  /*2240*/  LDG.E.64 R12, desc[UR18][R12.64] ;  /* 0x000000120c0c7981 */ /* 0x000ea2000c1e1b00 */
[----:B------:R-:W-:Y:S01]  /*2250*/  IADD3.X R2, PT, PT, R2, UR29, RZ, P1, !PT ;  /* 0x0000001d02027c10 */ /* 0x000fe20008ffe4ff */
[----:B------:R-:W-:Y:S01]  /*2260*/  IMAD.WIDE.U32 R30, R29, UR30, R10 ;  /* 0x0000001e1d1e7c25 */ /* 0x000fe2000f8e000a */
[----:B------:R-:W-:Y:S01]  /*2270*/  MOV R33, UR12 ;  /* 0x0000000c00217c02 */ /* 0x000fe20008000f00 */
[----:B------:R-:W-:-:S02]  /*2280*/  UIMAD UR14, UR11, 0x28, URZ ;  /* 0x000000280b0e78a4 */ /* 0x000fc4000f8e02ff */
[----:B------:R-:W-:-:S04]  /*2290*/  IMAD R14, R2, UR30, RZ ;  /* 0x0000001e020e7c24 */ /* 0x000fc8000f8e02ff */
[----:B------:R-:W-:Y:S02]  /*22a0*/  IMAD R15, R29, UR31, R14 ;  /* 0x0000001f1d0f7c24 */ /* 0x000fe4000f8e020e */
[----:B0-----:R-:W-:-:S04]  /*22b0*/  IMAD.WIDE.U32 R16, R33, 0x28, R6 ;  /* 0x0000002821107825 */ /* 0x001fc800078e0006 */
[----:B------:R-:W-:Y:S01]  /*22c0*/  IMAD.IADD R14, R31, 0x1, R15 ;  /* 0x000000011f0e7824 */ /* 0x000fe200078e020f */
[----:B------:R-:W-:-:S03]  /*22d0*/  IADD3 R17, PT, PT, R17, UR14, RZ ;  /* 0x0000000e11117c10 */ /* 0x000fc6000fffe0ff */
[-C--:B------:R-:W-:Y:S02]  /*22e0*/  IMAD R28, R14, R3.reuse, RZ ;  /* 0x000000030e1c7224 */ /* 0x080fe400078e02ff */
[----:B------:R-:W-:-:S04]  /*22f0*/  IMAD.WIDE.U32 R14, R30, R3, R8 ;  /* 0x000000031e0e7225 */ /* 0x000fc800078e0008 */
[----:B------:R-:W-:Y:S01]  /*2300*/  IMAD R31, R30, R5, R28 ;  /* 0x000000051e1f7224 */ /* 0x000fe200078e021c */
[----:B------:R-:W-:-:S03]  /*2310*/  LEA R26, P1, R14, UR26, 0x3 ;  /* 0x0000001a0e1a7c11 */ /* 0x000fc6000f8218ff */
        /* <DEDUP_REMOVED lines=9> */
[----:B------:R-:W-:-:S04]  /*23b0*/  IMAD.WIDE.U32 R8, R10, R3, R8 ;  /* 0x000000030a087225 */ /* 0x000fc800078e0008 */
[----:B------:R-:W-:Y:S01]  /*23c0*/  IMAD R29, R29, UR31, R2 ;  /* 0x0000001f1d1d7c24 */ /* 0x000fe2000f8e0202 */
[----:B0-----:R-:W-:-:S03]  /*23d0*/  LEA R12, P1, R8, UR26, 0x3 ;  /* 0x0000001a080c7c11 */ /* 0x001fc6000f8218ff */
[----:B------:R-:W-:Y:S01]  /*23e0*/  IMAD.IADD R2, R11, 0x1, R29 ;  /* 0x000000010b027824 */ /* 0x000fe200078e021d */
[----:B------:R-:W-:-:S03]  /*23f0*/  MOV R11, UR12 ;  /* 0x0000000c000b7c02 */ /* 0x000fc60008000f00 */
[----:B------:R-:W-:-:S04]  /*2400*/  IMAD R2, R2, R3, RZ ;  /* 0x0000000302027224 */ /* 0x000fc800078e02ff */
[----:B------:R-:W-:Y:S02]  /*2410*/  IMAD R13, R10, R5, R2 ;  /* 0x000000050a0d7224 */ /* 0x000fe400078e0202 */
[----:B------:R-:W-:-:S04]  /*2420*/  IMAD.WIDE.U32 R10, R11, 0x30, R6 ;  /* 0x000000300b0a7825 */ /* 0x000fc800078e0006 */
[----:B------:R-:W-:Y:S01]  /*2430*/  IMAD.IADD R9, R9, 0x1, R13 ;  /* 0x0000000109097824 */ /* 0x000fe200078e020d */
[----:B------:R-:W-:-:S04]  /*2440*/  IADD3 R11, PT, PT, R11, UR14, RZ ;  /* 0x0000000e0b0b7c10 */ /* 0x000fc8000fffe0ff */
[----:B------:R-:W-:Y:S01]  /*2450*/  LEA.HI.X R13, R8, UR27, R9, 0x3, P1 ;  /* 0x0000001b080d7c11 */ /* 0x000fe200088f1c09 */
[----:B--2---:R0:W-:Y:S04]  /*2460*/  STG.E.64 desc[UR18][R10.64], R26 ;  /* 0x0000001a0a007986 */ /* 0x0041e8000c101b12 */
[----:B------:R-:W2:Y:S01]  /*2470*/  LDG.E.64 R8, desc[UR18][R12.64] ;  /* 0x000000120c087981 */ /* 0x000ea2000c1e1b00 */
[----:B------:R-:W-:Y:S01]  /*2480*/  IMAD.U32 R15, RZ, RZ, UR12 ;  /* 0x0000000cff0f7e24 */ /* 0x000fe2000f8e00ff */
[----:B------:R-:W-:Y:S01]  /*2490*/  UIMAD UR14, UR11, 0x38, URZ ;  /* 0x000000380b0e78a4 */ /* 0x000fe2000f8e02ff */
[----:B------:R-:W-:Y:S01]  /*24a0*/  IMAD.U32 R17, RZ, RZ, UR12 ;  /* 0x0000000cff117e24 */ /* 0x000fe2000f8e00ff */
[----:B------:R-:W-:Y:S01]  /*24b0*/  UIADD3 UR9, UP0, UPT, UR9, -0x8, URZ ;  /* 0xfffffff809097890 */ /* 0x000fe2000ff1e0ff */
[----:B------:R-:W-:Y:S01]  /*24c0*/  IMAD.WIDE.U32 R14, R15, 0x38, R6 ;  /* 0x000000380f0e7825 */ /* 0x000fe200078e0006 */
[----:B------:R-:W-:-:S02]  /*24d0*/  UIADD3 UR5, UP1, UPT, UR5, 0x8, URZ ;  /* 0x0000000805057890 */ /* 0x000fc4000ff3e0ff */
[----:B------:R-:W-:Y:S01]  /*24e0*/  UIADD3.X UR10, UPT, UPT, UR10, -0x1, URZ, UP0, !UPT ;  /* 0xffffffff0a0a7890 */ /* 0x000fe200087fe4ff */
[----:B------:R-:W-:Y:S01]  /*24f0*/  LEA R6, P1, R17, R6, 0x6 ;  /* 0x0000000611067211 */ /* 0x000fe200078230ff */
[----:B------:R-:W-:Y:S01]  /*2500*/  UISETP.NE.U32.AND UP0, UPT, UR9, URZ, UPT ;  /* 0x000000ff0900728c */ /* 0x000fe2000bf05070 */
[----:B------:R-:W-:Y:S01]  /*2510*/  IADD3 R15, PT, PT, R15, UR14, RZ ;  /* 0x0000000e0f0f7c10 */ /* 0x000fe2000fffe0ff */
[----:B------:R-:W-:Y:S01]  /*2520*/  UIADD3.X UR6, UPT, UPT, URZ, UR6, URZ, UP1, !UPT ;  /* 0x00000006ff067290 */ /* 0x000fe20008ffe4ff */
[----:B------:R-:W-:Y:S01]  /*2530*/  IADD3.X R7, PT, PT, R7, UR21, RZ, P1, !PT ;  /* 0x0000001507077c10 */ /* 0x000fe20008ffe4ff */
[----:B------:R-:W-:Y:S02]  /*2540*/  UISETP.NE.AND.EX UP0, UPT, UR10, URZ, UPT, UP0 ;  /* 0x000000ff0a00728c */ /* 0x000fe4000bf05300 */
[----:B--2---:R0:W-:Y:S07]  /*2550*/  STG.E.64 desc[UR18][R14.64], R8 ;  /* 0x000000080e007986 */ /* 0x0041ee000c101b12 */
[----:B------:R-:W-:Y:S05]  /*2560*/  BRA.U UP0, `(.L_x_53) ;  /* 0xfffffff500887547 */ /* 0x000fea000b83ffff */
.L_x_52:
[----:B------:R-:W-:Y:S05]  /*2570*/  @!P0 EXIT ;  /* 0x000000000000894d */ /* 0x000fea0003800000 */
[----:B------:R-:W-:Y:S02]  /*2580*/  ISETP.GE.U32.AND P1, PT, R4, 0x4, PT ;  /* 0x000000040400780c */ /* 0x000fe40003f26070 */
[----:B------:R-:W-:Y:S02]  /*2590*/  LOP3.LUT R2, R0, 0x3, RZ, 0xc0, !PT ;  /* 0x0000000300027812 */ /* 0x000fe400078ec0ff */
[----:B------:R-:W-:Y:S02]  /*25a0*/  ISETP.GE.U32.AND.EX P1, PT, RZ, RZ, PT, P1 ;  /* 0x000000ffff00720c */ /* 0x000fe40003f26110 */
[----:B------:R-:W-:-:S04]  /*25b0*/  ISETP.NE.U32.AND P0, PT, R2, RZ, PT ;  /* 0x000000ff0200720c */ /* 0x000fc80003f05070 */
[----:B------:R-:W-:-:S07]  /*25c0*/  ISETP.NE.AND.EX P0, PT, RZ, RZ, PT, P0 ;  /* 0x000000ffff00720c */ /* 0x000fce0003f05300 */
[----:B------:R-:W-:Y:S06]  /*25d0*/  @!P1 BRA `(.L_x_54) ;  /* 0x00000004006c9947 */ /* 0x000fec0003800000 */
[----:B------:R-:W1:Y:S01]  /*25e0*/  LDCU.64 UR10, c[0x0][0x3a8] ;  /* 0x00007500ff0a77ac */ /* 0x000e620008000a00 */
[----:B------:R-:W2:Y:S01]  /*25f0*/  LDCU.64 UR12, c[0x0][0x3b8] ;  /* 0x00007700ff0c77ac */ /* 0x000ea20008000a00 */
[----:B------:R-:W3:Y:S01]  /*2600*/  LDCU.128 UR20, c[0x0][0x3d0] ;  /* 0x00007a00ff1477ac */ /* 0x000ee20008000c00 */
[----:B-1----:R-:W-:Y:S02]  /*2610*/  UIMAD UR5, UR7, UR10, URZ ;  /* 0x0000000a070572a4 */ /* 0x002fe4000f8e02ff */
[----:B------:R-:W-:Y:S02]  /*2620*/  MOV R29, UR10 ;  /* 0x0000000a001d7c02 */ /* 0x000fe40008000f00 */
[----:B------:R-:W-:-:S03]  /*2630*/  UIMAD UR5, UR4, UR11, UR5 ;  /* 0x0000000b040572a4 */ /* 0x000fc6000f8e0205 */
[----:B0-----:R-:W-:-:S04]  /*2640*/  IMAD.WIDE.U32 R8, R29, UR4, R20 ;  /* 0x000000041d087c25 */ /* 0x001fc8000f8e0014 */
[----:B------:R-:W-:Y:S02]  /*2650*/  VIADD R4, R9, UR5 ;  /* 0x0000000509047c36 */ /* 0x000fe40008000000 */
[----:B--2---:R-:W-:-:S04]  /*2660*/  IMAD.WIDE.U32 R6, R8, UR12, R22 ;  /* 0x0000000c08067c25 */ /* 0x004fc8000f8e0016 */
[----:B------:R-:W-:-:S04]  /*2670*/  IMAD R9, R4, UR12, RZ ;  /* 0x0000000c04097c24 */ /* 0x000fc8000f8e02ff */
[----:B------:R-:W-:-:S05]  /*2680*/  IMAD R9, R8, UR13, R9 ;  /* 0x0000000d08097c24 */ /* 0x000fca000f8e0209 */
[----:B------:R-:W-:Y:S01]  /*2690*/  IADD3 R4, PT, PT, R7, R9, RZ ;  /* 0x0000000907047210 */ /* 0x000fe20007ffe0ff */
[----:B------:R-:W-:-:S04]  /*26a0*/  IMAD.WIDE.U32 R8, R6, R3, R24 ;  /* 0x0000000306087225 */ /* 0x000fc800078e0018 */
[----:B------:R-:W-:-:S04]  /*26b0*/  IMAD R4, R4, R3, RZ ;  /* 0x0000000304047224 */ /* 0x000fc800078e02ff */
[----:B------:R-:W-:Y:S01]  /*26c0*/  IMAD R7, R6, R5, R4 ;  /* 0x0000000506077224 */ /* 0x000fe200078e0204 */
[----:B---3--:R-:W-:-:S03]  /*26d0*/  LEA R6, P1, R8, UR20, 0x3 ;  /* 0x0000001408067c11 */ /* 0x008fc6000f8218ff */
[----:B------:R-:W-:-:S05]  /*26e0*/  IMAD.IADD R7, R9, 0x1, R7 ;  /* 0x0000000109077824 */ /* 0x000fca00078e0207 */
[----:B------:R-:W-:-:S06]  /*26f0*/  LEA.HI.X R7, R8, UR21, R7, 0x3, P1 ;  /* 0x0000001508077c11 */ /* 0x000fcc00088f1c07 */
[----:B------:R-:W2:Y:S01]  /*2700*/  LDG.E.64 R6, desc[UR18][R6.64] ;  /* 0x0000001206067981 */ /* 0x000ea2000c1e1b00 */
[----:B------:R-:W-:Y:S01]  /*2710*/  UIADD3 UR5, UPT, UPT, UR4, 0x1, URZ ;  /* 0x0000000104057890 */ /* 0x000fe2000fffe0ff */
[----:B------:R-:W-:Y:S01]  /*2720*/  MOV R4, UR11 ;  /* 0x0000000b00047c02 */ /* 0x000fe20008000f00 */
[----:B------:R-:W-:Y:S01]  /*2730*/  UIMAD UR7, UR7, UR16, URZ ;  /* 0x00000010070772a4 */ /* 0x000fe2000f8e02ff */
[----:B------:R-:W-:-:S03]  /*2740*/  IMAD.MOV.U32 R11, RZ, RZ, RZ ;  /* 0x000000ffff0b7224 */ /* 0x000fc600078e00ff */
[----:B------:R-:W-:Y:S01]  /*2750*/  IMAD.WIDE.U32 R8, R29, UR5, R20 ;  /* 0x000000051d087c25 */ /* 0x000fe2000f8e0014 */
[----:B------:R-:W-:-:S03]  /*2760*/  UIMAD UR7, UR4, UR8, UR7 ;  /* 0x00000008040772a4 */ /* 0x000fc6000f8e0207 */
[----:B------:R-:W-:Y:S02]  /*2770*/  IMAD R9, R4, UR5, R9 ;  /* 0x0000000504097c24 */ /* 0x000fe4000f8e0209 */
[----:B------:R-:W-:-:S04]  /*2780*/  IMAD.WIDE.U32 R14, R8, UR12, R22 ;  /* 0x0000000c080e7c25 */ /* 0x000fc8000f8e0016 */
[----:B------:R-:W-:-:S04]  /*2790*/  IMAD R9, R9, UR12, RZ ;  /* 0x0000000c09097c24 */ /* 0x000fc8000f8e02ff */
[----:B------:R-:W-:Y:S01]  /*27a0*/  IMAD R9, R8, UR13, R9 ;  /* 0x0000000d08097c24 */ /* 0x000fe2000f8e0209 */
[----:B------:R-:W-:-:S03]  /*27b0*/  MOV R8, UR16 ;  /* 0x0000001000087c02 */ /* 0x000fc60008000f00 */
[----:B------:R-:W-:Y:S02]  /*27c0*/  IMAD.IADD R10, R15, 0x1, R9 ;  /* 0x000000010f0a7824 */ /* 0x000fe400078e0209 */
[----:B------:R-:W-:Y:S02]  /*27d0*/  IMAD.U32 R9, RZ, RZ, UR17 ;  /* 0x00000011ff097e24 */ /* 0x000fe4000f8e00ff */
[----:B------:R-:W-:Y:S01]  /*27e0*/  IMAD R9, R10, R3, RZ ;  /* 0x000000030a097224 */ /* 0x000fe200078e02ff */
[----:B------:R-:W-:-:S03]  /*27f0*/  MOV R10, R18 ;  /* 0x00000012000a7202 */ /* 0x000fc60000000f00 */
[----:B------:R-:W-:Y:S02]  /*2800*/  IMAD R9, R14, R5, R9 ;  /* 0x000000050e097224 */ /* 0x000fe400078e0209 */
[----:B------:R-:W-:-:S04]  /*2810*/  IMAD.WIDE.U32 R12, R8, UR4, R10 ;  /* 0x00000004080c7c25 */ /* 0x000fc8000f8e000a */
[----:B------:R-:W-:Y:S01]  /*2820*/  IMAD.WIDE.U32 R14, R14, R3, R24 ;  /* 0x000000030e0e7225 */ /* 0x000fe200078e0018 */
[----:B------:R-:W-:Y:S02]  /*2830*/  IADD3 R13, PT, PT, R13, UR7, RZ ;  /* 0x000000070d0d7c10 */ /* 0x000fe4000fffe0ff */
[----:B------:R-:W-:Y:S01]  /*2840*/  LEA R16, P1, R12, UR22, 0x3 ;  /* 0x000000160c107c11 */ /* 0x000fe2000f8218ff */
[----:B------:R-:W-:Y:S01]  /*2850*/  IMAD.IADD R9, R15, 0x1, R9 ;  /* 0x000000010f097824 */ /* 0x000fe200078e0209 */
[----:B------:R-:W-:Y:S02]  /*2860*/  LEA R26, P2, R14, UR20, 0x3 ;  /* 0x000000140e1a7c11 */ /* 0x000fe4000f8418ff */
[----:B------:R-:W-:Y:S02]  /*2870*/  LEA.HI.X R17, R12, UR23, R13, 0x3, P1 ;  /* 0x000000170c117c11 */ /* 0x000fe400088f1c0d */
[----:B------:R-:W-:-:S03]  /*2880*/  LEA.HI.X R27, R14, UR21, R9, 0x3, P2 ;  /* 0x000000150e1b7c11 */ /* 0x000fc600090f1c09 */
[----:B--2---:R0:W-:Y:S04]  /*2890*/  STG.E.64 desc[UR18][R16.64], R6 ;  /* 0x0000000610007986 */ /* 0x0041e8000c101b12 */
[----:B------:R-:W2:Y:S01]  /*28a0*/  LDG.E.64 R26, desc[UR18][R26.64] ;  /* 0x000000121a1a7981 */ /* 0x000ea2000c1e1b00 */
[----:B------:R-:W-:Y:S01]  /*28b0*/  UIADD3 UR6, UPT, UPT, UR4, 0x2, URZ ;  /* 0x0000000204067890 */ /* 0x000fe2000fffe0ff */
[----:B------:R-:W-:Y:S01]  /*28c0*/  MOV R9, UR8 ;  /* 0x0000000800097c02 */ /* 0x000fe20008000f00 */
[----:B------:R-:W-:-:S04]  /*28d0*/  IMAD.WIDE.U32 R30, R8, UR5, R10 ;  /* 0x00000005081e7c25 */ /* 0x000fc8000f8e000a */
[----:B------:R-:W-:-:S04]  /*28e0*/  IMAD.WIDE.U32 R14, R29, UR6, R20 ;  /* 0x000000061d0e7c25 */ /* 0x000fc8000f8e0014 */
[----:B------:R-:W-:Y:S02]  /*28f0*/  IMAD R12, R4, UR6, R15 ;  /* 0x00000006040c7c24 */ /* 0x000fe4000f8e020f */
[----:B0-----:R-:W-:-:S04]  /*2900*/  IMAD.WIDE.U32 R6, R14, UR12, R22 ;  /* 0x0000000c0e067c25 */ /* 0x001fc8000f8e0016 */
[----:B------:R-:W-:Y:S01]  /*2910*/  IMAD R15, R12, UR12, RZ ;  /* 0x0000000c0c0f7c24 */ /* 0x000fe2000f8e02ff */
[----:B------:R-:W-:Y:S01]  /*2920*/  LEA R12, P1, R30, UR22, 0x3 ;  /* 0x000000161e0c7c11 */ /* 0x000fe2000f8218ff */
[----:B------:R-:W-:Y:S02]  /*2930*/  IMAD R13, R9, UR5, R31 ;  /* 0x00000005090d7c24 */ /* 0x000fe4000f8e021f */
[----:B------:R-:W-:-:S03]  /*2940*/  IMAD R15, R14, UR13, R15 ;  /* 0x0000000d0e0f7c24 */ /* 0x000fc6000f8e020f */
[----:B------:R-:W-:Y:S01]  /*2950*/  LEA.HI.X R13, R30, UR23, R13, 0x3, P1 ;  /* 0x000000171e0d7c11 */ /* 0x000fe200088f1c0d */
[----:B------:R-:W-:-:S04]  /*2960*/  IMAD.IADD R14, R7, 0x1, R15 ;  /* 0x00000001070e7824 */ /* 0x000fc800078e020f */
[----:B------:R-:W-:-:S04]  /*2970*/  IMAD R14, R14, R3, RZ ;  /* 0x000000030e0e7224 */ /* 0x000fc800078e02ff */
[C---:B------:R-:W-:Y:S02]  /*2980*/  IMAD R15, R6.reuse, R5, R14 ;  /* 0x00000005060f7224 */ /* 0x040fe400078e020e */
[----:B------:R-:W-:-:S05]  /*2990*/  IMAD.WIDE.U32 R6, R6, R3, R24 ;  /* 0x0000000306067225 */ /* 0x000fca00078e0018 */
[----:B------:R-:W-:Y:S02]  /*29a0*/  IADD3 R7, PT, PT, R7, R15, RZ ;  /* 0x0000000f07077210 */ /* 0x000fe40007ffe0ff */
[----:B------:R-:W-:-:S04]  /*29b0*/  LEA R14, P1, R6, UR20, 0x3 ;  /* 0x00000014060e7c11 */ /* 0x000fc8000f8218ff */
[----:B------:R-:W-:Y:S01]  /*29c0*/  LEA.HI.X R15, R6, UR21, R7, 0x3, P1 ;  /* 0x00000015060f7c11 */ /* 0x000fe200088f1c07 */
[----:B--2---:R0:W-:Y:S05]  /*29d0*/  STG.E.64 desc[UR18][R12.64], R26 ;  /* 0x0000001a0c007986 */ /* 0x0041ea000c101b12 */
[----:B------:R-:W2:Y:S01]  /*29e0*/  LDG.E.64 R14, desc[UR18][R14.64] ;  /* 0x000000120e0e7981 */ /* 0x000ea2000c1e1b00 */
[----:B------:R-:W-:-:S06]  /*29f0*/  UIADD3 UR5, UPT, UPT, UR4, 0x3, URZ ;  /* 0x0000000304057890 */ /* 0x000fcc000fffe0ff */
[----:B------:R-:W-:-:S04]  /*2a00*/  IMAD.WIDE.U32 R6, R29, UR5, R20 ;  /* 0x000000051d067c25 */ /* 0x000fc8000f8e0014 */
[----:B------:R-:W-:Y:S02]  /*2a10*/  IMAD R4, R4, UR5, R7 ;  /* 0x0000000504047c24 */ /* 0x000fe4000f8e0207 */
[----:B------:R-:W-:-:S04]  /*2a20*/  IMAD.WIDE.U32 R16, R6, UR12, R22 ;  /* 0x0000000c06107c25 */ /* 0x000fc8000f8e0016 */
[----:B------:R-:W-:Y:S02]  /*2a30*/  IMAD R7, R4, UR12, RZ ;  /* 0x0000000c04077c24 */ /* 0x000fe4000f8e02ff */
[----:B0-----:R-:W-:-:S04]  /*2a40*/  IMAD.WIDE.U32 R12, R16, R3, R24 ;  /* 0x00000003100c7225 */ /* 0x001fc800078e0018 */
[----:B------:R-:W-:Y:S01]  /*2a50*/  IMAD R7, R6, UR13, R7 ;  /* 0x0000000d06077c24 */ /* 0x000fe2000f8e0207 */
[----:B------:R-:W-:-:S03]  /*2a60*/  LEA R26, P2, R12, UR20, 0x3 ;  /* 0x000000140c1a7c11 */ /* 0x000fc6000f8418ff */
[----:B------:R-:W-:Y:S02]  /*2a70*/  IMAD.IADD R4, R17, 0x1, R7 ;  /* 0x0000000111047824 */ /* 0x000fe400078e0207 */
[----:B------:R-:W-:-:S04]  /*2a80*/  IMAD.WIDE.U32 R6, R8, UR6, R10 ;  /* 0x0000000608067c25 */ /* 0x000fc8000f8e000a */
[----:B------:R-:W-:Y:S02]  /*2a90*/  IMAD R4, R4, R3, RZ ;  /* 0x0000000304047224 */ /* 0x000fe400078e02ff */
[----:B------:R-:W-:Y:S02]  /*2aa0*/  IMAD R17, R9, UR6, R7 ;  /* 0x0000000609117c24 */ /* 0x000fe4000f8e0207 */
[----:B------:R-:W-:Y:S01]  /*2ab0*/  IMAD R27, R16, R5, R4 ;  /* 0x00000005101b7224 */ /* 0x000fe200078e0204 */
[----:B------:R-:W-:-:S04]  /*2ac0*/  LEA R16, P1, R6, UR22, 0x3 ;  /* 0x0000001606107c11 */ /* 0x000fc8000f8218ff */
[----:B------:R-:W-:Y:S02]  /*2ad0*/  IADD3 R7, PT, PT, R13, R27, RZ ;  /* 0x0000001b0d077210 */ /* 0x000fe40007ffe0ff */
[----:B------:R-:W-:Y:S02]  /*2ae0*/  LEA.HI.X R17, R6, UR23, R17, 0x3, P1 ;  /* 0x0000001706117c11 */ /* 0x000fe400088f1c11 */
[----:B------:R-:W-:-:S03]  /*2af0*/  LEA.HI.X R27, R12, UR21, R7, 0x3, P2 ;  /* 0x000000150c1b7c11 */ /* 0x000fc600090f1c07 */
[----:B--2---:R1:W-:Y:S04]  /*2b00*/  STG.E.64 desc[UR18][R16.64], R14 ;  /* 0x0000000e10007986 */ /* 0x0043e8000c101b12 */
[----:B------:R-:W2:Y:S01]  /*2b10*/  LDG.E.64 R26, desc[UR18][R26.64] ;  /* 0x000000121a1a7981 */ /* 0x000ea2000c1e1b00 */
[----:B------:R-:W-:Y:S01]  /*2b20*/  IMAD.WIDE.U32 R10, R8, UR5, R10 ;  /* 0x00000005080a7c25 */ /* 0x000fe2000f8e000a */
[----:B------:R-:W-:Y:S01]  /*2b30*/  UIADD3 UR4, UPT, UPT, UR4, 0x4, URZ ;  /* 0x0000000404047890 */ /* 0x000fe2000fffe0ff */
[----:B------:R-:W-:Y:S02]  /*2b40*/  UMOV UR7, URZ ;  /* 0x000000ff00077c82 */ /* 0x000fe40008000000 */
[----:B------:R-:W-:Y:S01]  /*2b50*/  IMAD R9, R9, UR5, R11 ;  /* 0x0000000509097c24 */ /* 0x000fe2000f8e020b */
[----:B------:R-:W-:-:S04]  /*2b60*/  LEA R6, P1, R10, UR22, 0x3 ;  /* 0x000000160a067c11 */ /* 0x000fc8000f8218ff */
[----:B------:R-:W-:-:S05]  /*2b70*/  LEA.HI.X R7, R10, UR23, R9, 0x3, P1 ;  /* 0x000000170a077c11 */ /* 0x000fca00088f1c09 */
[----:B--2---:R1:W-:Y:S04]  /*2b80*/  STG.E.64 desc[UR18][R6.64], R26 ;  /* 0x0000001a06007986 */ /* 0x0043e8000c101b12 */
.L_x_54:
[----:B------:R-:W-:Y:S05]  /*2b90*/  @!P0 EXIT ;  /* 0x000000000000894d */ /* 0x000fea0003800000 */
[----:B------:R-:W-:Y:S02]  /*2ba0*/  ISETP.NE.U32.AND P1, PT, R2, 0x1, PT ;  /* 0x000000010200780c */ /* 0x000fe40003f25070 */
[----:B------:R-:W-:Y:S02]  /*2bb0*/  LOP3.LUT R0, R0, 0x1, RZ, 0xc0, !PT ;  /* 0x0000000100007812 */ /* 0x000fe400078ec0ff */
[----:B------:R-:W-:Y:S02]  /*2bc0*/  ISETP.NE.AND.EX P1, PT, RZ, RZ, PT, P1 ;  /* 0x000000ffff00720c */ /* 0x000fe40003f25310 */
[----:B------:R-:W-:-:S04]  /*2bd0*/  ISETP.NE.U32.AND P0, PT, R0, 0x1, PT ;  /* 0x000000010000780c */ /* 0x000fc80003f05070 */
[----:B------:R-:W-:-:S07]  /*2be0*/  ISETP.NE.U32.AND.EX P0, PT, RZ, RZ, PT, P0 ;  /* 0x000000ffff00720c */ /* 0x000fce0003f05100 */
[----:B------:R-:W-:Y:S06]  /*2bf0*/  @!P1 BRA `(.L_x_55) ;  /* 0x0000000000ec9947 */ /* 0x000fec0003800000 */
[----:B------:R-:W2:Y:S01]  /*2c00*/  LDCU.64 UR10, c[0x0][0x3a8] ;  /* 0x00007500ff0a77ac */ /* 0x000ea20008000a00 */
[----:B0-----:R-:W-:Y:S01]  /*2c10*/  MOV R10, R20 ;  /* 0x00000014000a7202 */ /* 0x001fe20000000f00 */
[----:B------:R-:W-:Y:S01]  /*2c20*/  IMAD.MOV.U32 R11, RZ, RZ, R21 ;  /* 0x000000ffff0b7224 */ /* 0x000fe200078e0015 */
[----:B------:R-:W-:Y:S01]  /*2c30*/  MOV R9, R23 ;  /* 0x0000001700097202 */ /* 0x000fe20000000f00 */
[----:B------:R-:W0:Y:S01]  /*2c40*/  LDCU.64 UR12, c[0x0][0x3b8] ;  /* 0x00007700ff0c77ac */ /* 0x000e220008000a00 */
[----:B------:R-:W-:Y:S01]  /*2c50*/  IMAD.MOV.U32 R8, RZ, RZ, R22 ;  /* 0x000000ffff087224 */ /* 0x000fe200078e0016 */
[----:B------:R-:W3:Y:S01]  /*2c60*/  LDCU.128 UR20, c[0x0][0x3d0] ;  /* 0x00007a00ff1477ac */ /* 0x000ee20008000c00 */
[----:B--2---:R-:W-:Y:S02]  /*2c70*/  UIMAD UR5, UR7, UR10, URZ ;  /* 0x0000000a070572a4 */ /* 0x004fe4000f8e02ff */
[----:B-1----:R-:W-:Y:S02]  /*2c80*/  IMAD.U32 R17, RZ, RZ, UR10 ;  /* 0x0000000aff117e24 */ /* 0x002fe4000f8e00ff */
[----:B------:R-:W-:-:S02]  /*2c90*/  UIMAD UR5, UR4, UR11, UR5 ;  /* 0x0000000b040572a4 */ /* 0x000fc4000f8e0205 */
[----:B------:R-:W-:-:S05]  /*2ca0*/  IMAD.WIDE.U32 R6, R17, UR4, R10 ;  /* 0x0000000411067c25 */ /* 0x000fca000f8e000a */
[----:B------:R-:W-:Y:S01]  /*2cb0*/  IADD3 R0, PT, PT, R7, UR5, RZ ;  /* 0x0000000507007c10 */ /* 0x000fe2000fffe0ff */
[----:B0-----:R-:W-:-:S04]  /*2cc0*/  IMAD.WIDE.U32 R12, R6, UR12, R8 ;  /* 0x0000000c060c7c25 */ /* 0x001fc8000f8e0008 */
[----:B------:R-:W-:-:S04]  /*2cd0*/  IMAD R7, R0, UR12, RZ ;  /* 0x0000000c00077c24 */ /* 0x000fc8000f8e02ff */
[----:B------:R-:W-:Y:S01]  /*2ce0*/  IMAD R7, R6, UR13, R7 ;  /* 0x0000000d06077c24 */ /* 0x000fe2000f8e0207 */
[----:B------:R-:W-:-:S03]  /*2cf0*/  MOV R6, R24 ;  /* 0x0000001800067202 */ /* 0x000fc60000000f00 */
[----:B------:R-:W-:Y:S02]  /*2d00*/  IMAD.IADD R0, R13, 0x1, R7 ;  /* 0x000000010d007824 */ /* 0x000fe400078e0207 */
[----:B------:R-:W-:Y:S02]  /*2d10*/  IMAD.MOV.U32 R7, RZ, RZ, R25 ;  /* 0x000000ffff077224 */ /* 0x000fe400078e0019 */
[-C--:B------:R-:W-:Y:S02]  /*2d20*/  IMAD R0, R0, R3.reuse, RZ ;  /* 0x0000000300007224 */ /* 0x080fe400078e02ff */
[----:B------:R-:W-:-:S04]  /*2d30*/  IMAD.WIDE.U32 R14, R12, R3, R6 ;  /* 0x000000030c0e7225 */ /* 0x000fc800078e0006 */
[----:B------:R-:W-:Y:S01]  /*2d40*/  IMAD R13, R12, R5, R0 ;  /* 0x000000050c0d7224 */ /* 0x000fe200078e0200 */
[----:B---3--:R-:W-:-:S04]  /*2d50*/  LEA R12, P1, R14, UR20, 0x3 ;  /* 0x000000140e0c7c11 */ /* 0x008fc8000f8218ff */
[----:B------:R-:W-:-:S04]  /*2d60*/  IADD3 R13, PT, PT, R15, R13, RZ ;  /* 0x0000000d0f0d7210 */ /* 0x000fc80007ffe0ff */
[----:B------:R-:W-:-:S06]  /*2d70*/  LEA.HI.X R13, R14, UR21, R13, 0x3, P1 ;  /* 0x000000150e0d7c11 */ /* 0x000fcc00088f1c0d */
[----:B------:R-:W2:Y:S01]  /*2d80*/  LDG.E.64 R12, desc[UR18][R12.64] ;  /* 0x000000120c0c7981 */ /* 0x000ea2000c1e1b00 */
[----:B------:R-:W-:Y:S01]  /*2d90*/  UIADD3 UR5, UPT, UPT, UR4, 0x1, URZ ;  /* 0x0000000104057890 */ /* 0x000fe2000fffe0ff */
[----:B------:R-:W-:Y:S01]  /*2da0*/  IMAD.U32 R15, RZ, RZ, UR11 ;  /* 0x0000000bff0f7e24 */ /* 0x000fe2000f8e00ff */
[----:B------:R-:W-:-:S04]  /*2db0*/  UIMAD UR7, UR7, UR16, URZ ;  /* 0x00000010070772a4 */ /* 0x000fc8000f8e02ff */
[----:B------:R-:W-:Y:S01]  /*2dc0*/  IMAD.WIDE.U32 R10, R17, UR5, R10 ;  /* 0x00000005110a7c25 */ /* 0x000fe2000f8e000a */
[----:B------:R-:W-:-:S03]  /*2dd0*/  UIMAD UR7, UR4, UR8, UR7 ;  /* 0x00000008040772a4 */ /* 0x000fc6000f8e0207 */
[----:B------:R-:W-:Y:S02]  /*2de0*/  IMAD R0, R15, UR5, R11 ;  /* 0x000000050f007c24 */ /* 0x000fe4000f8e020b */
[----:B------:R-:W-:Y:S01]  /*2df0*/  IMAD.WIDE.U32 R16, R10, UR12, R8 ;  /* 0x0000000c0a107c25 */ /* 0x000fe2000f8e0008 */
[----:B------:R-:W-:-:S03]  /*2e00*/  MOV R9, UR17 ;  /* 0x0000001100097c02 */ /* 0x000fc60008000f00 */
[----:B------:R-:W-:Y:S02]  /*2e10*/  IMAD R11, R0, UR12, RZ ;  /* 0x0000000c000b7c24 */ /* 0x000fe4000f8e02ff */
[----:B------:R-:W-:Y:S02]  /*2e20*/  IMAD.U32 R8, RZ, RZ, UR16 ;  /* 0x00000010ff087e24 */ /* 0x000fe4000f8e00ff */
[----:B------:R-:W-:Y:S02]  /*2e30*/  IMAD R11, R10, UR13, R11 ;  /* 0x0000000d0a0b7c24 */ /* 0x000fe4000f8e020b */
[----:B------:R-:W-:Y:S02]  /*2e40*/  IMAD.MOV.U32 R10, RZ, RZ, R18 ;  /* 0x000000ffff0a7224 */ /* 0x000fe400078e0012 */
[----:B------:R-:W-:Y:S01]  /*2e50*/  IMAD.WIDE.U32 R6, R16, R3, R6 ;  /* 0x0000000310067225 */ /* 0x000fe200078e0006 */
[----:B------:R-:W-:-:S03]  /*2e60*/  IADD3 R0, PT, PT, R17, R11, RZ ;  /* 0x0000000b11007210 */ /* 0x000fc60007ffe0ff */
[----:B------:R-:W-:Y:S01]  /*2e70*/  HFMA2 R11, -RZ, RZ, 0, 0 ;  /* 0x00000000ff0b7431 */ /* 0x000fe200000001ff */
[----:B------:R-:W-:Y:S01]  /*2e80*/  LEA R26, P2, R6, UR20, 0x3 ;  /* 0x00000014061a7c11 */ /* 0x000fe2000f8418ff */
[----:B------:R-:W-:-:S04]  /*2e90*/  IMAD R0, R0, R3, RZ ;  /* 0x0000000300007224 */ /* 0x000fc800078e02ff */
[----:B------:R-:W-:Y:S02]  /*2ea0*/  IMAD R17, R16, R5, R0 ;  /* 0x0000000510117224 */ /* 0x000fe400078e0200 */
[----:B------:R-:W-:-:S03]  /*2eb0*/  IMAD.WIDE.U32 R14, R8, UR4, R10 ;  /* 0x00000004080e7c25 */ /* 0x000fc6000f8e000a */
[----:B------:R-:W-:Y:S01]  /*2ec0*/  IADD3 R7, PT, PT, R7, R17, RZ ;  /* 0x0000001107077210 */ /* 0x000fe20007ffe0ff */
[----:B------:R-:W-:Y:S01]  /*2ed0*/  VIADD R9, R15, UR7 ;  /* 0x000000070f097c36 */ /* 0x000fe20008000000 */
[----:B------:R-:W-:Y:S02]  /*2ee0*/  LEA R16, P1, R14, UR22, 0x3 ;  /* 0x000000160e107c11 */ /* 0x000fe4000f8218ff */
[----:B------:R-:W-:Y:S02]  /*2ef0*/  LEA.HI.X R27, R6, UR21, R7, 0x3, P2 ;  /* 0x00000015061b7c11 */ /* 0x000fe400090f1c07 */
[----:B------:R-:W-:-:S05]  /*2f00*/  LEA.HI.X R17, R14, UR23, R9, 0x3, P1 ;  /* 0x000000170e117c11 */ /* 0x000fca00088f1c09 */
[----:B--2---:R2:W-:Y:S04]  /*2f10*/  STG.E.64 desc[UR18][R16.64], R12 ;  /* 0x0000000c10007986 */ /* 0x0045e8000c101b12 */
[----:B------:R-:W3:Y:S01]  /*2f20*/  LDG.E.64 R6, desc[UR18][R26.64] ;  /* 0x000000121a067981 */ /* 0x000ee2000c1e1b00 */
[----:B------:R-:W-:Y:S01]  /*2f30*/  IMAD.U32 R15, RZ, RZ, UR8 ;  /* 0x00000008ff0f7e24 */ /* 0x000fe2000f8e00ff */
[----:B------:R-:W-:Y:S01]  /*2f40*/  UIADD3 UR4, UPT, UPT, UR4, 0x2, URZ ;  /* 0x0000000204047890 */ /* 0x000fe2000fffe0ff */
[----:B------:R-:W-:Y:S01]  /*2f50*/  IMAD.WIDE.U32 R8, R8, UR5, R10 ;  /* 0x0000000508087c25 */ /* 0x000fe2000f8e000a */
[----:B------:R-:W-:-:S03]  /*2f60*/  UMOV UR7, URZ ;  /* 0x000000ff00077c82 */ /* 0x000fc60008000000 */
[----:B------:R-:W-:Y:S01]  /*2f70*/  IMAD R9, R15, UR5, R9 ;  /* 0x000000050f097c24 */ /* 0x000fe2000f8e0209 */
[----:B------:R-:W-:-:S04]  /*2f80*/  LEA R10, P1, R8, UR22, 0x3 ;  /* 0x00000016080a7c11 */ /* 0x000fc8000f8218ff */
[----:B------:R-:W-:-:S05]  /*2f90*/  LEA.HI.X R11, R8, UR23, R9, 0x3, P1 ;  /* 0x00000017080b7c11 */ /* 0x000fca00088f1c09 */
[----:B---3--:R2:W-:Y:S04]  /*2fa0*/  STG.E.64 desc[UR18][R10.64], R6 ;  /* 0x000000060a007986 */ /* 0x0085e8000c101b12 */
.L_x_55:
[----:B------:R-:W-:Y:S05]  /*2fb0*/  @P0 EXIT ;  /* 0x000000000000094d */ /* 0x000fea0003800000 */
[----:B------:R-:W3:Y:S01]  /*2fc0*/  LDCU.64 UR10, c[0x0][0x3a8] ;  /* 0x00007500ff0a77ac */ /* 0x000ee20008000a00 */
[----:B-12---:R-:W-:Y:S01]  /*2fd0*/  MOV R7, R21 ;  /* 0x0000001500077202 */ /* 0x006fe20000000f00 */
[----:B------:R-:W-:Y:S01]  /*2fe0*/  IMAD.MOV.U32 R6, RZ, RZ, R20 ;  /* 0x000000ffff067224 */ /* 0x000fe200078e0014 */
[----:B0-----:R-:W-:Y:S01]  /*2ff0*/  MOV R8, R22 ;  /* 0x0000001600087202 */ /* 0x001fe20000000f00 */
[----:B------:R-:W0:Y:S01]  /*3000*/  LDCU.64 UR12, c[0x0][0x3b8] ;  /* 0x00007700ff0c77ac */ /* 0x000e220008000a00 */
[----:B------:R-:W1:Y:S01]  /*3010*/  LDCU.128 UR20, c[0x0][0x3d0] ;  /* 0x00007a00ff1477ac */ /* 0x000e620008000c00 */
[----:B---3--:R-:W-:Y:S02]  /*3020*/  UIMAD UR5, UR7, UR10, URZ ;  /* 0x0000000a070572a4 */ /* 0x008fe4000f8e02ff */
[----:B------:R-:W-:Y:S02]  /*3030*/  MOV R9, UR10 ;  /* 0x0000000a00097c02 */ /* 0x000fe40008000f00 */
[----:B------:R-:W-:-:S03]  /*3040*/  UIMAD UR5, UR4, UR11, UR5 ;  /* 0x0000000b040572a4 */ /* 0x000fc6000f8e0205 */
[----:B------:R-:W-:-:S04]  /*3050*/  IMAD.WIDE.U32 R6, R9, UR4, R6 ;  /* 0x0000000409067c25 */ /* 0x000fc8000f8e0006 */
[----:B------:R-:W-:Y:S02]  /*3060*/  VIADD R0, R7, UR5 ;  /* 0x0000000507007c36 */ /* 0x000fe40008000000 */
[----:B------:R-:W-:Y:S02]  /*3070*/  IMAD.MOV.U32 R9, RZ, RZ, R23 ;  /* 0x000000ffff097224 */ /* 0x000fe400078e0017 */
[----:B0-----:R-:W-:Y:S02]  /*3080*/  IMAD R7, R0, UR12, RZ ;  /* 0x0000000c00077c24 */ /* 0x001fe4000f8e02ff */
[----:B------:R-:W-:-:S04]  /*3090*/  IMAD.WIDE.U32 R8, R6, UR12, R8 ;  /* 0x0000000c06087c25 */ /* 0x000fc8000f8e0008 */
[----:B------:R-:W-:-:S05]  /*30a0*/  IMAD R7, R6, UR13, R7 ;  /* 0x0000000d06077c24 */ /* 0x000fca000f8e0207 */
[----:B------:R-:W-:-:S05]  /*30b0*/  IADD3 R0, PT, PT, R9, R7, RZ ;  /* 0x0000000709007210 */ /* 0x000fca0007ffe0ff */
[-C--:B------:R-:W-:Y:S02]  /*30c0*/  IMAD R0, R0, R3.reuse, RZ ;  /* 0x0000000300007224 */ /* 0x080fe400078e02ff */
[----:B------:R-:W-:-:S04]  /*30d0*/  IMAD.WIDE.U32 R2, R8, R3, R24 ;  /* 0x0000000308027225 */ /* 0x000fc800078e0018 */
[----:B------:R-:W-:Y:S01]  /*30e0*/  IMAD R5, R8, R5, R0 ;  /* 0x0000000508057224 */ /* 0x000fe200078e0200 */
[----:B-1----:R-:W-:-:S03]  /*30f0*/  LEA R4, P0, R2, UR20, 0x3 ;  /* 0x0000001402047c11 */ /* 0x002fc6000f8018ff */
[----:B------:R-:W-:-:S05]  /*3100*/  IMAD.IADD R3, R3, 0x1, R5 ;  /* 0x0000000103037824 */ /* 0x000fca00078e0205 */
[----:B------:R-:W-:-:S05]  /*3110*/  LEA.HI.X R5, R2, UR21, R3, 0x3, P0 ;  /* 0x0000001502057c11 */ /* 0x000fca00080f1c03 */
[----:B------:R-:W2:Y:S01]  /*3120*/  LDG.E.64 R2, desc[UR18][R4.64] ;  /* 0x0000001204027981 */ /* 0x000ea2000c1e1b00 */
[----:B------:R-:W-:Y:S01]  /*3130*/  MOV R8, UR16 ;  /* 0x0000001000087c02 */ /* 0x000fe20008000f00 */
[----:B------:R-:W-:Y:S01]  /*3140*/  UIMAD UR7, UR7, UR16, URZ ;  /* 0x00000010070772a4 */ /* 0x000fe2000f8e02ff */
[----:B------:R-:W-:Y:S01]  /*3150*/  MOV R6, R18 ;  /* 0x0000001200067202 */ /* 0x000fe20000000f00 */
[----:B------:R-:W-:Y:S02]  /*3160*/  IMAD.MOV.U32 R7, RZ, RZ, RZ ;  /* 0x000000ffff077224 */ /* 0x000fe400078e00ff */
[----:B------:R-:W-:Y:S01]  /*3170*/  UIMAD UR7, UR4, UR8, UR7 ;  /* 0x00000008040772a4 */ /* 0x000fe2000f8e0207 */
[----:B------:R-:W-:Y:S02]  /*3180*/  IMAD.U32 R9, RZ, RZ, UR17 ;  /* 0x00000011ff097e24 */ /* 0x000fe4000f8e00ff */
[----:B------:R-:W-:-:S03]  /*3190*/  IMAD.WIDE.U32 R6, R8, UR4, R6 ;  /* 0x0000000408067c25 */ /* 0x000fc6000f8e0006 */
[----:B------:R-:W-:Y:S02]  /*31a0*/  LEA R8, P0, R6, UR22, 0x3 ;  /* 0x0000001606087c11 */ /* 0x000fe4000f8018ff */
[----:B------:R-:W-:-:S04]  /*31b0*/  IADD3 R7, PT, PT, R7, UR7, RZ ;  /* 0x0000000707077c10 */ /* 0x000fc8000fffe0ff */
[----:B------:R-:W-:-:S05]  /*31c0*/  LEA.HI.X R9, R6, UR23, R7, 0x3, P0 ;  /* 0x0000001706097c11 */ /* 0x000fca00080f1c07 */
[----:B--2---:R-:W-:Y:S01]  /*31d0*/  STG.E.64 desc[UR18][R8.64], R2 ;  /* 0x0000000208007986 */ /* 0x004fe2000c101b12 */
[----:B------:R-:W-:Y:S05]  /*31e0*/  EXIT ;  /* 0x000000000000794d */ /* 0x000fea0003800000 */
.L_x_45:
[----:B0-----:R-:W-:Y:S05]  /*31f0*/  BSYNC.RECONVERGENT B0 ;  /* 0x0000000000007941 */ /* 0x001fea0003800200 */
.L_x_44:
[----:B------:R-:W0:Y:S02]  /*3200*/  LDC.64 R4, c[0x0][0x398] ;  /* 0x0000e600ff047b82 */ /* 0x000e240000000a00 */
[----:B0-----:R-:W-:-:S04]  /*3210*/  ISETP.NE.U32.AND P0, PT, R4, RZ, PT ;  /* 0x000000ff0400720c */ /* 0x001fc80003f05070 */
[----:B------:R-:W-:-:S13]  /*3220*/  ISETP.NE.AND.EX P0, PT, R5, RZ, PT, P0 ;  /* 0x000000ff0500720c */ /* 0x000fda0003f05300 */
[----:B------:R-:W-:Y:S05]  /*3230*/  @!P0 EXIT ;  /* 0x000000000000894d */ /* 0x000fea0003800000 */
[C---:B------:R-:W-:Y:S01]  /*3240*/  ISETP.GE.U32.AND P0, PT, R4.reuse, 0x8, PT ;  /* 0x000000080400780c */ /* 0x040fe20003f06070 */
[----:B------:R-:W-:Y:S01]  /*3250*/  HFMA2 R16, -RZ, RZ, 0, 0 ;  /* 0x00000000ff107431 */ /* 0x000fe200000001ff */
[----:B------:R-:W-:Y:S01]  /*3260*/  LOP3.LUT R27, R4, 0x7, RZ, 0xc0, !PT ;  /* 0x00000007041b7812 */ /* 0x000fe200078ec0ff */
[----:B------:R-:W-:Y:S01]  /*3270*/  IMAD.MOV.U32 R0, RZ, RZ, RZ ;  /* 0x000000ffff007224 */ /* 0x000fe200078e00ff */
[----:B------:R-:W-:Y:S02]  /*3280*/  ISETP.GE.U32.AND.EX P1, PT, R5, RZ, PT, P0 ;  /* 0x000000ff0500720c */ /* 0x000fe40003f26100 */
[----:B------:R-:W-:-:S04]  /*3290*/  ISETP.NE.U32.AND P2, PT, R27, RZ, PT ;  /* 0x000000ff1b00720c */ /* 0x000fc80003f45070 */
[----:B------:R-:W-:-:S07]  /*32a0*/  ISETP.NE.AND.EX P0, PT, RZ, RZ, PT, P2 ;  /* 0x000000ffff00720c */ /* 0x000fce0003f05320 */
[----:B------:R-:W-:Y:S06]  /*32b0*/  @!P1 BRA `(.L_x_56) ;  /* 0x0000000400149947 */ /* 0x000fec0003800000 */
[----:B------:R-:W0:Y:S01]  /*32c0*/  LDCU.64 UR6, c[0x0][0x390] ;  /* 0x00007200ff0677ac */ /* 0x000e220008000a00 */
[----:B------:R-:W1:Y:S01]  /*32d0*/  LDC.64 R2, c[0x0][0x3c0] ;  /* 0x0000f000ff027b82 */ /* 0x000e620000000a00 */
[----:B------:R-:W-:Y:S01]  /*32e0*/  BSSY.RECONVERGENT B0, `(.L_x_56) ;  /* 0x0000042000007945 */ /* 0x000fe20003800200 */
[----:B------:R-:W2:Y:S01]  /*32f0*/  LDCU.64 UR10, c[0x0][0x3a8] ;  /* 0x00007500ff0a77ac */ /* 0x000ea20008000a00 */
[----:B------:R-:W3:Y:S01]  /*3300*/  LDCU.64 UR12, c[0x0][0x3b0] ;  /* 0x00007600ff0c77ac */ /* 0x000ee20008000a00 */
[----:B0-----:R-:W-:Y:S02]  /*3310*/  UIMAD UR9, UR7, UR6, URZ ;  /* 0x00000006070972a4 */ /* 0x001fe4000f8e02ff */
[----:B------:R-:W-:Y:S02]  /*3320*/  UIMAD.WIDE.U32 UR4, UR6, UR6, URZ ;  /* 0x00000006060472a5 */ /* 0x000fe4000f8e00ff */
[----:B------:R-:W-:Y:S02]  /*3330*/  UIMAD UR9, UR6, UR7, UR9 ;  /* 0x00000007060972a4 */ /* 0x000fe4000f8e0209 */
[----:B--2---:R-:W-:-:S02]  /*3340*/  UIMAD.WIDE.U32 UR6, UR4, UR10, URZ ;  /* 0x0000000a040672a5 */ /* 0x004fc4000f8e00ff */
[----:B------:R-:W-:-:S04]  /*3350*/  UIADD3 UR9, UPT, UPT, UR5, UR9, URZ ;  /* 0x0000000905097290 */ /* 0x000fc8000fffe0ff */
[----:B------:R-:W-:-:S04]  /*3360*/  UIMAD UR9, UR9, UR10, URZ ;  /* 0x0000000a090972a4 */ /* 0x000fc8000f8e02ff */
[----:B------:R-:W-:Y:S02]  /*3370*/  UIMAD UR9, UR4, UR11, UR9 ;  /* 0x0000000b040972a4 */ /* 0x000fe4000f8e0209 */
[----:B---3--:R-:W-:Y:S02]  /*3380*/  UIMAD.WIDE.U32 UR4, UR6, UR12, URZ ;  /* 0x0000000c060472a5 */ /* 0x008fe4000f8e00ff */
[----:B------:R-:W-:Y:S01]  /*3390*/  UIADD3 UR9, UPT, UPT, UR7, UR9, URZ ;  /* 0x0000000907097290 */ /* 0x000fe2000fffe0ff */
[----:B------:R-:W0:Y:S03]  /*33a0*/  LDCU.64 UR10, c[0x0][0x3d8] ;  /* 0x00007b00ff0a77ac */ /* 0x000e260008000a00 */
[----:B------:R-:W-:-:S04]  /*33b0*/  UIMAD UR9, UR9, UR12, URZ ;  /* 0x0000000c090972a4 */ /* 0x000fc8000f8e02ff */
[----:B------:R-:W-:Y:S01]  /*33c0*/  UIMAD UR9, UR6, UR13, UR9 ;  /* 0x0000000d060972a4 */ /* 0x000fe2000f8e0209 */
[----:B------:R-:W2:Y:S03]  /*33d0*/  LDCU UR6, c[0x0][0x39c] ;  /* 0x00007380ff0677ac */ /* 0x000ea60008000800 */
[----:B------:R-:W-:Y:S01]  /*33e0*/  UIADD3 UR9, UPT, UPT, UR5, UR9, URZ ;  /* 0x0000000905097290 */ /* 0x000fe2000fffe0ff */
[----:B0-----:R-:W-:-:S05]  /*33f0*/  LEA R23, P1, R18, UR10, 0x3 ;  /* 0x0000000a12177c11 */ /* 0x001fca000f8218ff */
[----:B-1----:R-:W-:Y:S01]  /*3400*/  IMAD R0, R2, UR9, RZ ;  /* 0x0000000902007c24 */ /* 0x002fe2000f8e02ff */
[----:B------:R-:W-:-:S03]  /*3410*/  LEA.HI.X R17, R18, UR11, RZ, 0x3, P1 ;  /* 0x0000000b12117c11 */ /* 0x000fc600088f1cff */
[----:B------:R-:W-:Y:S01]  /*3420*/  IMAD R21, R3, UR4, R0 ;  /* 0x0000000403157c24 */ /* 0x000fe2000f8e0200 */
[----:B------:R-:W-:Y:S01]  /*3430*/  LOP3.LUT R0, R4, 0xfffffff8, RZ, 0xc0, !PT ;  /* 0xfffffff804007812 */ /* 0x000fe200078ec0ff */
[----:B------:R-:W-:Y:S01]  /*3440*/  IMAD.WIDE.U32 R2, R2, UR4, RZ ;  /* 0x0000000402027c25 */ /* 0x000fe2000f8e00ff */
[----:B--2---:R-:W-:-:S03]  /*3450*/  MOV R16, UR6 ;  /* 0x0000000600107c02 */ /* 0x004fc60008000f00 */
[----:B------:R-:W-:Y:S01]  /*3460*/  IMAD.IADD R21, R3, 0x1, R21 ;  /* 0x0000000103157824 */ /* 0x000fe200078e0215 */
[----:B------:R-:W-:Y:S01]  /*3470*/  MOV R22, UR6 ;  /* 0x0000000600167c02 */ /* 0x000fe20008000f00 */
[----:B------:R-:W-:-:S03]  /*3480*/  IMAD.MOV.U32 R25, RZ, RZ, R0 ;  /* 0x000000ffff197224 */ /* 0x000fc600078e0000 */
[C-C-:B------:R-:W-:Y:S02]  /*3490*/  SHF.L.U64.HI R24, R2.reuse, 0x3, R21.reuse ;  /* 0x0000000302187819 */ /* 0x140fe40000010215 */
[C-C-:B------:R-:W-:Y:S02]  /*34a0*/  SHF.L.U64.HI R26, R2.reuse, 0x6, R21.reuse ;  /* 0x00000006021a7819 */ /* 0x140fe40000010215 */
[C-C-:B------:R-:W-:Y:S02]  /*34b0*/  SHF.L.U64.HI R28, R2.reuse, 0x4, R21.reuse ;  /* 0x00000004021c7819 */ /* 0x140fe40000010215 */
[----:B------:R-:W-:-:S07]  /*34c0*/  SHF.L.U64.HI R20, R2, 0x5, R21 ;  /* 0x0000000502147819 */ /* 0x000fce0000010215 */
.L_x_57:
[----:B-1----:R-:W-:Y:S01]  /*34d0*/  MOV R9, R17 ;  /* 0x0000001100097202 */ /* 0x002fe20000000f00 */
[----:B------:R-:W-:Y:S01]  /*34e0*/  IMAD.MOV.U32 R8, RZ, RZ, R23 ;  /* 0x000000ffff087224 */ /* 0x000fe200078e0017 */
[C---:B------:R-:W-:Y:S01]  /*34f0*/  LEA R30, P1, R2.reuse, R23, 0x3 ;  /* 0x00000017021e7211 */ /* 0x040fe200078218ff */
[----:B------:R-:W-:Y:S02]  /*3500*/  IMAD R7, R21, 0x18, RZ ;  /* 0x0000001815077824 */ /* 0x000fe400078e02ff */
[C---:B------:R-:W-:Y:S01]  /*3510*/  IMAD.WIDE.U32 R4, R2.reuse, 0x18, R8 ;  /* 0x0000001802047825 */ /* 0x040fe200078e0008 */
[----:B------:R0:W-:Y:S03]  /*3520*/  STG.E.64 desc[UR18][R8.64], RZ ;  /* 0x000000ff08007986 */ /* 0x0001e6000c101b12 */
[----:B------:R-:W-:Y:S01]  /*3530*/  IMAD.X R31, R17, 0x1, R24, P1 ;  /* 0x00000001111f7824 */ /* 0x000fe200008e0618 */
[----:B------:R-:W-:Y:S01]  /*3540*/  IADD3 R5, PT, PT, R7, R5, RZ ;  /* 0x0000000507057210 */ /* 0x000fe20007ffe0ff */
[----:B------:R-:W-:Y:S01]  /*3550*/  IMAD R7, R21, 0x28, RZ ;  /* 0x0000002815077824 */ /* 0x000fe200078e02ff */
[C---:B------:R-:W-:Y:S01]  /*3560*/  LEA R6, P1, R2.reuse, R23, 0x4 ;  /* 0x0000001702067211 */ /* 0x040fe200078220ff */
[C-C-:B------:R-:W-:Y:S01]  /*3570*/  IMAD.WIDE.U32 R12, R2.reuse, 0x28, R8.reuse ;  /* 0x00000028020c7825 */ /* 0x140fe200078e0008 */
[----:B------:R1:W-:Y:S03]  /*3580*/  STG.E.64 desc[UR18][R30.64], RZ ;  /* 0x000000ff1e007986 */ /* 0x0003e6000c101b12 */
[----:B------:R-:W-:-:S04]  /*3590*/  IMAD.WIDE.U32 R14, R2, 0x30, R8 ;  /* 0x00000030020e7825 */ /* 0x000fc800078e0008 */
[C---:B------:R-:W-:Y:S01]  /*35a0*/  IMAD.WIDE.U32 R10, R2.reuse, 0x38, R8 ;  /* 0x00000038020a7825 */ /* 0x040fe200078e0008 */
[----:B0-----:R-:W-:-:S03]  /*35b0*/  LEA R8, P2, R2, R23, 0x5 ;  /* 0x0000001702087211 */ /* 0x001fc600078428ff */
[----:B------:R-:W-:Y:S02]  /*35c0*/  IMAD R29, R21, 0x30, RZ ;  /* 0x00000030151d7824 */ /* 0x000fe400078e02ff */
[----:B------:R-:W-:Y:S01]  /*35d0*/  IMAD.IADD R13, R7, 0x1, R13 ;  /* 0x00000001070d7824 */ /* 0x000fe200078e020d */
[----:B------:R-:W-:Y:S01]  /*35e0*/  IADD3.X R7, PT, PT, R17, R28, RZ, P1, !PT ;  /* 0x0000001c11077210 */ /* 0x000fe20000ffe4ff */
[----:B------:R-:W-:Y:S01]  /*35f0*/  IMAD R33, R21, 0x38, RZ ;  /* 0x0000003815217824 */ /* 0x000fe200078e02ff */
[----:B------:R-:W-:Y:S01]  /*3600*/  IADD3 R15, PT, PT, R29, R15, RZ ;  /* 0x0000000f1d0f7210 */ /* 0x000fe20007ffe0ff */
[----:B------:R-:W-:Y:S01]  /*3610*/  IMAD.X R9, R17, 0x1, R20, P2 ;  /* 0x0000000111097824 */ /* 0x000fe200010e0614 */
[----:B------:R-:W-:Y:S01]  /*3620*/  IADD3 R25, P1, PT, R25, -0x8, RZ ;  /* 0xfffffff819197810 */ /* 0x000fe20007f3e0ff */
[----:B------:R-:W-:Y:S01]  /*3630*/  IMAD.IADD R11, R33, 0x1, R11 ;  /* 0x00000001210b7824 */ /* 0x000fe200078e020b */
[----:B------:R1:W-:Y:S01]  /*3640*/  STG.E.64 desc[UR18][R6.64], RZ ;  /* 0x000000ff06007986 */ /* 0x0003e2000c101b12 */
[----:B------:R-:W-:-:S02]  /*3650*/  LEA R23, P2, R2, R23, 0x6 ;  /* 0x0000001702177211 */ /* 0x000fc400078430ff */
[----:B------:R-:W-:Y:S01]  /*3660*/  IADD3.X R22, PT, PT, R22, -0x1, RZ, P1, !PT ;  /* 0xffffffff16167810 */ /* 0x000fe20000ffe4ff */
[----:B------:R1:W-:Y:S01]  /*3670*/  STG.E.64 desc[UR18][R4.64], RZ ;  /* 0x000000ff04007986 */ /* 0x0003e2000c101b12 */
[----:B------:R-:W-:Y:S02]  /*3680*/  ISETP.NE.U32.AND P1, PT, R25, RZ, PT ;  /* 0x000000ff1900720c */ /* 0x000fe40003f25070 */
[----:B------:R-:W-:Y:S01]  /*3690*/  IADD3.X R17, PT, PT, R17, R26, RZ, P2, !PT ;  /* 0x0000001a11117210 */ /* 0x000fe200017fe4ff */
[----:B------:R1:W-:Y:S01]  /*36a0*/  STG.E.64 desc[UR18][R8.64], RZ ;  /* 0x000000ff08007986 */ /* 0x0003e2000c101b12 */
[----:B------:R-:W-:-:S03]  /*36b0*/  ISETP.NE.AND.EX P1, PT, R22, RZ, PT, P1 ;  /* 0x000000ff1600720c */ /* 0x000fc60003f25310 */
[----:B------:R1:W-:Y:S04]  /*36c0*/  STG.E.64 desc[UR18][R12.64], RZ ;  /* 0x000000ff0c007986 */ /* 0x0003e8000c101b12 */
[----:B------:R1:W-:Y:S04]  /*36d0*/  STG.E.64 desc[UR18][R14.64], RZ ;  /* 0x000000ff0e007986 */ /* 0x0003e8000c101b12 */
[----:B------:R1:W-:Y:S02]  /*36e0*/  STG.E.64 desc[UR18][R10.64], RZ ;  /* 0x000000ff0a007986 */ /* 0x0003e4000c101b12 */
[----:B------:R-:W-:Y:S05]  /*36f0*/  @P1 BRA `(.L_x_57) ;  /* 0xfffffffc00741947 */ /* 0x000fea000383ffff */
[----:B------:R-:W-:Y:S05]  /*3700*/  BSYNC.RECONVERGENT B0 ;  /* 0x0000000000007941 */ /* 0x000fea0003800200 */
.L_x_56:
[----:B------:R-:W-:Y:S05]  /*3710*/  @!P0 EXIT ;  /* 0x000000000000894d */ /* 0x000fea0003800000 */
[----:B------:R-:W0:Y:S01]  /*3720*/  LDC R20, c[0x0][0x398] ;  /* 0x0000e600ff147b82 */ /* 0x000e220000000800 */
[----:B------:R-:W-:-:S04]  /*3730*/  ISETP.GE.U32.AND P0, PT, R27, 0x4, PT ;  /* 0x000000041b00780c */ /* 0x000fc80003f06070 */
[----:B------:R-:W-:Y:S02]  /*3740*/  ISETP.GE.U32.AND.EX P1, PT, RZ, RZ, PT, P0 ;  /* 0x000000ffff00720c */ /* 0x000fe40003f26100 */
[----:B0-----:R-:W-:-:S04]  /*3750*/  LOP3.LUT R21, R20, 0x3, RZ, 0xc0, !PT ;  /* 0x0000000314157812 */ /* 0x001fc800078ec0ff */
[----:B------:R-:W-:-:S04]  /*3760*/  ISETP.NE.U32.AND P2, PT, R21, RZ, PT ;  /* 0x000000ff1500720c */ /* 0x000fc80003f45070 */
[----:B------:R-:W-:-:S03]  /*3770*/  ISETP.NE.AND.EX P0, PT, RZ, RZ, PT, P2 ;  /* 0x000000ffff00720c */ /* 0x000fc60003f05320 */
[----:B------:R-:W-:Y:S10]  /*3780*/  @!P1 BRA `(.L_x_58) ;  /* 0x0000000000789947 */ /* 0x000ff40003800000 */
[----:B------:R-:W0:Y:S01]  /*3790*/  LDCU.64 UR4, c[0x0][0x3d8] ;  /* 0x00007b00ff0477ac */ /* 0x000e220008000a00 */
[----:B-1----:R-:W-:Y:S02]  /*37a0*/  HFMA2 R9, -RZ, RZ, 0, 0 ;  /* 0x00000000ff097431 */ /* 0x002fe400000001ff */
[----:B------:R-:W-:Y:S01]  /*37b0*/  IMAD R3, R16, UR16, RZ ;  /* 0x0000001010037c24 */ /* 0x000fe2000f8e02ff */
[C---:B------:R-:W-:Y:S01]  /*37c0*/  IADD3 R15, PT, PT, R0.reuse, 0x2, RZ ;  /* 0x00000002000f7810 */ /* 0x040fe20007ffe0ff */
[----:B------:R-:W-:Y:S02]  /*37d0*/  IMAD.MOV.U32 R8, RZ, RZ, R18 ;  /* 0x000000ffff087224 */ /* 0x000fe400078e0012 */
[C---:B------:R-:W-:Y:S02]  /*37e0*/  IMAD R3, R0.reuse, UR8, R3 ;  /* 0x0000000800037c24 */ /* 0x040fe4000f8e0203 */
[C---:B------:R-:W-:Y:S02]  /*37f0*/  VIADD R17, R0.reuse, 0x1 ;  /* 0x0000000100117836 */ /* 0x040fe40000000000 */
[----:B------:R-:W-:-:S02]  /*3800*/  VIADD R13, R0, 0x3 ;  /* 0x00000003000d7836 */ /* 0x000fc40000000000 */
[C---:B------:R-:W-:Y:S01]  /*3810*/  IMAD.WIDE.U32 R10, R0.reuse, UR16, R8 ;  /* 0x00000010000a7c25 */ /* 0x040fe2000f8e0008 */
[----:B------:R-:W-:-:S03]  /*3820*/  IADD3 R0, PT, PT, R0, 0x4, RZ ;  /* 0x0000000400007810 */ /* 0x000fc60007ffe0ff */
[--C-:B------:R-:W-:Y:S01]  /*3830*/  IMAD.WIDE.U32 R4, R17, UR16, R8.reuse ;  /* 0x0000001011047c25 */ /* 0x100fe2000f8e0008 */
[----:B------:R-:W-:Y:S02]  /*3840*/  IADD3 R3, PT, PT, R11, R3, RZ ;  /* 0x000000030b037210 */ /* 0x000fe40007ffe0ff */
[----:B0-----:R-:W-:Y:S01]  /*3850*/  LEA R2, P1, R10, UR4, 0x3 ;  /* 0x000000040a027c11 */ /* 0x001fe2000f8218ff */
[----:B------:R-:W-:-:S03]  /*3860*/  IMAD.WIDE.U32 R6, R15, UR16, R8 ;  /* 0x000000100f067c25 */ /* 0x000fc6000f8e0008 */
[----:B------:R-:W-:Y:S01]  /*3870*/  LEA.HI.X R3, R10, UR5, R3, 0x3, P1 ;  /* 0x000000050a037c11 */ /* 0x000fe200088f1c03 */
[----:B------:R-:W-:Y:S01]  /*3880*/  IMAD.WIDE.U32 R8, R13, UR16, R8 ;  /* 0x000000100d087c25 */ /* 0x000fe2000f8e0008 */
[----:B------:R-:W-:Y:S02]  /*3890*/  LEA R10, P1, R4, UR4, 0x3 ;  /* 0x00000004040a7c11 */ /* 0x000fe4000f8218ff */
[----:B------:R-:W-:Y:S01]  /*38a0*/  LEA R12, P2, R6, UR4, 0x3 ;  /* 0x00000004060c7c11 */ /* 0x000fe2000f8418ff */
[----:B------:R-:W-:Y:S01]  /*38b0*/  IMAD R11, R17, UR8, R5 ;  /* 0x00000008110b7c24 */ /* 0x000fe2000f8e0205 */
[----:B------:R-:W-:Y:S01]  /*38c0*/  LEA R14, P3, R8, UR4, 0x3 ;  /* 0x00000004080e7c11 */ /* 0x000fe2000f8618ff */
[----:B------:R-:W-:Y:S01]  /*38d0*/  IMAD R7, R15, UR8, R7 ;  /* 0x000000080f077c24 */ /* 0x000fe2000f8e0207 */
[----:B------:R0:W-:Y:S01]  /*38e0*/  STG.E.64 desc[UR18][R2.64], RZ ;  /* 0x000000ff02007986 */ /* 0x0001e2000c101b12 */
[----:B------:R-:W-:Y:S01]  /*38f0*/  IMAD R5, R13, UR8, R9 ;  /* 0x000000080d057c24 */ /* 0x000fe2000f8e0209 */
[----:B------:R-:W-:Y:S01]  /*3900*/  LEA.HI.X R11, R4, UR5, R11, 0x3, P1 ;  /* 0x00000005040b7c11 */ /* 0x000fe200088f1c0b */
[----:B------:R-:W-:Y:S01]  /*3910*/  IMAD.MOV.U32 R16, RZ, RZ, RZ ;  /* 0x000000ffff107224 */ /* 0x000fe200078e00ff */
[----:B------:R-:W-:-:S02]  /*3920*/  LEA.HI.X R13, R6, UR5, R7, 0x3, P2 ;  /* 0x00000005060d7c11 */ /* 0x000fc400090f1c07 */
[----:B------:R-:W-:Y:S01]  /*3930*/  LEA.HI.X R15, R8, UR5, R5, 0x3, P3 ;  /* 0x00000005080f7c11 */ /* 0x000fe200098f1c05 */
[----:B------:R0:W-:Y:S04]  /*3940*/  STG.E.64 desc[UR18][R10.64], RZ ;  /* 0x000000ff0a007986 */ /* 0x0001e8000c101b12 */
[----:B------:R0:W-:Y:S04]  /*3950*/  STG.E.64 desc[UR18][R12.64], RZ ;  /* 0x000000ff0c007986 */ /* 0x0001e8000c101b12 */
[----:B------:R0:W-:Y:S02]  /*3960*/  STG.E.64 desc[UR18][R14.64], RZ ;  /* 0x000000ff0e007986 */ /* 0x0001e4000c101b12 */
.L_x_58:
        /* <DEDUP_REMOVED lines=8> */
[----:B-1----:R-:W-:Y:S01]  /*39f0*/  IMAD R5, R16, UR16, RZ ;  /* 0x0000001010057c24 */ /* 0x002fe2000f8e02ff */
[----:B0-----:R-:W-:Y:S01]  /*3a00*/  MOV R2, R18 ;  /* 0x0000001200027202 */ /* 0x001fe20000000f00 */
[----:B------:R-:W-:Y:S02]  /*3a10*/  IMAD.MOV.U32 R3, RZ, RZ, RZ ;  /* 0x000000ffff037224 */ /* 0x000fe400078e00ff */
[C---:B------:R-:W-:Y:S02]  /*3a20*/  VIADD R11, R0.reuse, 0x1 ;  /* 0x00000001000b7836 */ /* 0x040fe40000000000 */
[C---:B------:R-:W-:Y:S02]  /*3a30*/  IMAD R9, R0.reuse, UR8, R5 ;  /* 0x0000000800097c24 */ /* 0x040fe4000f8e0205 */
[C---:B------:R-:W-:Y:S01]  /*3a40*/  IMAD.WIDE.U32 R4, R0.reuse, UR16, R2 ;  /* 0x0000001000047c25 */ /* 0x040fe2000f8e0002 */
[----:B------:R-:W-:-:S03]  /*3a50*/  IADD3 R0, PT, PT, R0, 0x2, RZ ;  /* 0x0000000200007810 */ /* 0x000fc60007ffe0ff */
[----:B------:R-:W-:Y:S01]  /*3a60*/  IMAD.WIDE.U32 R6, R11, UR16, R2 ;  /* 0x000000100b067c25 */ /* 0x000fe2000f8e0002 */
[----:B------:R-:W-:-:S03]  /*3a70*/  IADD3 R9, PT, PT, R5, R9, RZ ;  /* 0x0000000905097210 */ /* 0x000fc60007ffe0ff */
[----:B------:R-:W-:Y:S01]  /*3a80*/  IMAD R11, R11, UR8, R7 ;  /* 0x000000080b0b7c24 */ /* 0x000fe2000f8e0207 */
[----:B--2---:R-:W-:Y:S01]  /*3a90*/  LEA R2, P0, R4, UR4, 0x3 ;  /* 0x0000000404027c11 */ /* 0x004fe2000f8018ff */
[----:B------:R-:W-:Y:S01]  /*3aa0*/  IMAD.MOV.U32 R16, RZ, RZ, RZ ;  /* 0x000000ffff107224 */ /* 0x000fe200078e00ff */
[----:B------:R-:W-:Y:S02]  /*3ab0*/  LEA R8, P2, R6, UR4, 0x3 ;  /* 0x0000000406087c11 */ /* 0x000fe4000f8418ff */
[----:B------:R-:W-:Y:S02]  /*3ac0*/  LEA.HI.X R3, R4, UR5, R9, 0x3, P0 ;  /* 0x0000000504037c11 */ /* 0x000fe400080f1c09 */
[----:B------:R-:W-:-:S03]  /*3ad0*/  LEA.HI.X R9, R6, UR5, R11, 0x3, P2 ;  /* 0x0000000506097c11 */ /* 0x000fc600090f1c0b */
[----:B------:R2:W-:Y:S04]  /*3ae0*/  STG.E.64 desc[UR18][R2.64], RZ ;  /* 0x000000ff02007986 */ /* 0x0005e8000c101b12 */
[----:B------:R2:W-:Y:S02]  /*3af0*/  STG.E.64 desc[UR18][R8.64], RZ ;  /* 0x000000ff08007986 */ /* 0x0005e4000c101b12 */
.L_x_59:
[----:B------:R-:W-:Y:S05]  /*3b00*/  @P1 EXIT ;  /* 0x000000000000194d */ /* 0x000fea0003800000 */
[----:B------:R-:W3:Y:S01]  /*3b10*/  LDCU.64 UR4, c[0x0][0x3d8] ;  /* 0x00007b00ff0477ac */ /* 0x000ee20008000a00 */
[----:B0-2---:R-:W-:Y:S02]  /*3b20*/  HFMA2 R3, -RZ, RZ, 0, 0 ;  /* 0x00000000ff037431 */ /* 0x005fe400000001ff */
[----:B-1----:R-:W-:Y:S02]  /*3b30*/  IMAD R5, R16, UR16, RZ ;  /* 0x0000001010057c24 */ /* 0x002fe4000f8e02ff */
[----:B------:R-:W-:Y:S02]  /*3b40*/  IMAD.MOV.U32 R2, RZ, RZ, R18 ;  /* 0x000000ffff027224 */ /* 0x000fe400078e0012 */
[C---:B------:R-:W-:Y:S02]  /*3b50*/  IMAD R5, R0.reuse, UR8, R5 ;  /* 0x0000000800057c24 */ /* 0x040fe4000f8e0205 */
[----:B------:R-:W-:-:S04]  /*3b60*/  IMAD.WIDE.U32 R2, R0, UR16, R2 ;  /* 0x0000001000027c25 */ /* 0x000fc8000f8e0002 */
[----:B------:R-:W-:Y:S01]  /*3b70*/  IMAD.IADD R3, R3, 0x1, R5 ;  /* 0x0000000103037824 */ /* 0x000fe200078e0205 */
[----:B---3--:R-:W-:-:S04]  /*3b80*/  LEA R4, P0, R2, UR4, 0x3 ;  /* 0x0000000402047c11 */ /* 0x008fc8000f8018ff */
[----:B------:R-:W-:-:S05]  /*3b90*/  LEA.HI.X R5, R2, UR5, R3, 0x3, P0 ;  /* 0x0000000502057c11 */ /* 0x000fca00080f1c03 */
[----:B------:R-:W-:Y:S01]  /*3ba0*/  STG.E.64 desc[UR18][R4.64], RZ ;  /* 0x000000ff04007986 */ /* 0x000fe2000c101b12 */
[----:B------:R-:W-:Y:S05]  /*3bb0*/  EXIT ;  /* 0x000000000000794d */ /* 0x000fea0003800000 */
        .weak           $__internal_4_$__cuda_sm20_div_u64
        .type           $__internal_4_$__cuda_sm20_div_u64,@function
        .size           $__internal_4_$__cuda_sm20_div_u64,($__internal_5_$__cuda_sm20_rem_u64 - $__internal_4_$__cuda_sm20_div_u64)
$__internal_4_$__cuda_sm20_div_u64:
[----:B------:R-:W0:Y:S08]  /*3bc0*/  I2F.U64.RP R7, R2 ;  /* 0x0000000200077312 */ /* 0x000e300000309000 */
[----:B0-----:R-:W0:Y:S02]  /*3bd0*/  MUFU.RCP R7, R7 ;  /* 0x0000000700077308 */ /* 0x001e240000001000 */
[----:B0-----:R-:W-:-:S06]  /*3be0*/  IADD3 R16, PT, PT, R7, 0x1ffffffe, RZ ;  /* 0x1ffffffe07107810 */ /* 0x001fcc0007ffe0ff */
[----:B------:R-:W0:Y:S02]  /*3bf0*/  F2I.U64.TRUNC R16, R16 ;  /* 0x0000001000107311 */ /* 0x000e24000020d800 */
[----:B0-----:R-:W-:-:S04]  /*3c00*/  IMAD.WIDE.U32 R24, R16, R2, RZ ;  /* 0x0000000210187225 */ /* 0x001fc800078e00ff */
        /* <DEDUP_REMOVED lines=15> */
[----:B------:R-:W-:Y:S01]  /*3d00*/  IADD3 R14, P0, PT, RZ, -R16, RZ ;  /* 0x80000010ff0e7210 */ /* 0x000fe20007f1e0ff */
[----:B------:R-:W-:Y:S02]  /*3d10*/  HFMA2 R17, -RZ, RZ, 0, 0 ;  /* 0x00000000ff117431 */ /* 0x000fe400000001ff */
[----:B------:R-:W-:Y:S02]  /*3d20*/  IMAD R7, R5, R2, R7 ;  /* 0x0000000205077224 */ /* 0x000fe400078e0207 */
[----:B------:R-:W-:-:S03]  /*3d30*/  IMAD.HI.U32 R24, R25, R14, RZ ;  /* 0x0000000e19187227 */ /* 0x000fc600078e00ff */
[----:B------:R-:W-:-:S05]  /*3d40*/  IADD3.X R16, PT, PT, RZ, ~R7, RZ, P0, !PT ;  /* 0x80000007ff107210 */ /* 0x000fca00007fe4ff */
        /* <DEDUP_REMOVED lines=19> */
[----:B------:R-:W-:Y:S02]  /*3e80*/  ISETP.GE.U32.AND P0, PT, R17, R2, PT ;  /* 0x000000021100720c */ /* 0x000fe40003f06070 */
[----:B------:R-:W-:Y:S01]  /*3e90*/  IADD3 R28, P3, PT, -R2, R17, RZ ;  /* 0x00000011021c7210 */ /* 0x000fe20007f7e1ff */
[----:B------:R-:W-:Y:S01]  /*3ea0*/  IMAD.X R14, R30, 0x1, ~R25, P1 ;  /* 0x000000011e0e7824 */ /* 0x000fe200008e0e19 */
[----:B------:R-:W-:-:S04]  /*3eb0*/  IADD3 R16, P1, PT, R5, 0x1, RZ ;  /* 0x0000000105107810 */ /* 0x000fc80007f3e0ff */
[----:B------:R-:W-:Y:S01]  /*3ec0*/  ISETP.GE.U32.AND.EX P0, PT, R14, R3, PT, P0 ;  /* 0x000000030e00720c */ /* 0x000fe20003f06100 */
[----:B------:R-:W-:Y:S01]  /*3ed0*/  IMAD.X R24, RZ, RZ, R7, P1 ;  /* 0x000000ffff187224 */ /* 0x000fe200008e0607 */
[-C--:B------:R-:W-:Y:S02]  /*3ee0*/  IADD3.X R25, PT, PT, ~R3, R14.reuse, RZ, P3, !PT ;  /* 0x0000000e03197210 */ /* 0x080fe40001ffe5ff */
[----:B------:R-:W-:Y:S02]  /*3ef0*/  SEL R17, R28, R17, P0 ;  /* 0x000000111c117207 */ /* 0x000fe40000000000 */
[----:B------:R-:W-:Y:S02]  /*3f00*/  SEL R16, R16, R5, P0 ;  /* 0x0000000510107207 */ /* 0x000fe40000000000 */
[----:B------:R-:W-:Y:S02]  /*3f10*/  SEL R14, R25, R14, P0 ;  /* 0x0000000e190e7207 */ /* 0x000fe40000000000 */
[----:B------:R-:W-:-:S02]  /*3f20*/  SEL R24, R24, R7, P0 ;  /* 0x0000000718187207 */ /* 0x000fc40000000000 */
[----:B------:R-:W-:Y:S02]  /*3f30*/  ISETP.GE.U32.AND P0, PT, R17, R2, PT ;  /* 0x000000021100720c */ /* 0x000fe40003f06070 */
[----:B------:R-:W-:Y:S02]  /*3f40*/  IADD3 R5, P3, PT, R16, 0x1, RZ ;  /* 0x0000000110057810 */ /* 0x000fe40007f7e0ff */
[----:B------:R-:W-:Y:S01]  /*3f50*/  ISETP.NE.U32.AND P1, PT, R2, RZ, PT ;  /* 0x000000ff0200720c */ /* 0x000fe20003f25070 */
[----:B------:R-:W-:Y:S01]  /*3f60*/  IMAD.MOV.U32 R2, RZ, RZ, R0 ;  /* 0x000000ffff027224 */ /* 0x000fe200078e0000 */
[----:B------:R-:W-:Y:S02]  /*3f70*/  ISETP.GE.U32.AND.EX P0, PT, R14, R3, PT, P0 ;  /* 0x000000030e00720c */ /* 0x000fe40003f06100 */
[----:B------:R-:W-:Y:S02]  /*3f80*/  IADD3.X R25, PT, PT, RZ, R24, RZ, P3, !PT ;  /* 0x00000018ff197210 */ /* 0x000fe40001ffe4ff */
[----:B------:R-:W-:-:S02]  /*3f90*/  ISETP.NE.AND.EX P1, PT, R3, RZ, PT, P1 ;  /* 0x000000ff0300720c */ /* 0x000fc40003f25310 */
[----:B------:R-:W-:Y:S02]  /*3fa0*/  MOV R3, 0x0 ;  /* 0x0000000000037802 */ /* 0x000fe40000000f00 */
[----:B------:R-:W-:Y:S02]  /*3fb0*/  SEL R16, R5, R16, P0 ;  /* 0x0000001005107207 */ /* 0x000fe40000000000 */
[----:B------:R-:W-:Y:S02]  /*3fc0*/  SEL R25, R25, R24, P0 ;  /* 0x0000001819197207 */ /* 0x000fe40000000000 */
[----:B------:R-:W-:Y:S02]  /*3fd0*/  SEL R24, R16, 0xffffffff, P1 ;  /* 0xffffffff10187807 */ /* 0x000fe40000800000 */
[----:B------:R-:W-:Y:S01]  /*3fe0*/  SEL R25, R25, 0xffffffff, P1 ;  /* 0xffffffff19197807 */ /* 0x000fe20000800000 */
[----:B------:R-:W-:Y:S06]  /*3ff0*/  RET.REL.NODEC R2 `(unfold_output_into_patches_f64) ;  /* 0xffffffc002007950 */ /* 0x000fec0003c3ffff */
        .weak           $__internal_5_$__cuda_sm20_rem_u64
        .type           $__internal_5_$__cuda_sm20_rem_u64,@function
        .size           $__internal_5_$__cuda_sm20_rem_u64,(.L_x_153 - $__internal_5_$__cuda_sm20_rem_u64)
$__internal_5_$__cuda_sm20_rem_u64:
[----:B------:R-:W-:Y:S01]  /*4000*/  IMAD.MOV.U32 R32, RZ, RZ, R7 ;  /* 0x000000ffff207224 */ /* 0x000fe200078e0007 */
[----:B------:R-:W-:-:S04]  /*4010*/  MOV R33, R5 ;  /* 0x0000000500217202 */ /* 0x000fc80000000f00 */
[----:B------:R-:W0:Y:S08]  /*4020*/  I2F.U64.RP R9, R32 ;  /* 0x0000002000097312 */ /* 0x000e300000309000 */
[----:B0-----:R-:W0:Y:S02]  /*4030*/  MUFU.RCP R9, R9 ;  /* 0x0000000900097308 */ /* 0x001e240000001000 */
[----:B0-----:R-:W-:-:S06]  /*4040*/  VIADD R16, R9, 0x1ffffffe ;  /* 0x1ffffffe09107836 */ /* 0x001fcc0000000000 */
[----:B------:R-:W0:Y:S02]  /*4050*/  F2I.U64.TRUNC R16, R16 ;  /* 0x0000001000107311 */ /* 0x000e24000020d800 */
[----:B0-----:R-:W-:-:S04]  /*4060*/  IMAD.WIDE.U32 R2, R16, R7, RZ ;  /* 0x0000000710027225 */ /* 0x001fc800078e00ff */
[----:B------:R-:W-:Y:S01]  /*4070*/  IMAD R3, R16, R5, R3 ;  /* 0x0000000510037224 */ /* 0x000fe200078e0203 */
[----:B------:R-:W-:-:S03]  /*4080*/  IADD3 R11, P0, PT, RZ, -R2, RZ ;  /* 0x80000002ff0b7210 */ /* 0x000fc60007f1e0ff */
[----:B------:R-:W-:Y:S02]  /*4090*/  IMAD R3, R17, R7, R3 ;  /* 0x0000000711037224 */ /* 0x000fe400078e0203 */
        /* <DEDUP_REMOVED lines=9> */
[----:B------:R-:W-:-:S03]  /*4130*/  IMAD.WIDE.U32 R16, R3, R7, RZ ;  /* 0x0000000703107225 */ /* 0x000fc600078e00ff */
[----:B------:R-:W-:Y:S01]  /*4140*/  IADD3.X R9, PT, PT, RZ, RZ, R9, P2, P1 ;  /* 0x000000ffff097210 */ /* 0x000fe200017e2409 */
[----:B------:R-:W-:Y:S01]  /*4150*/  IMAD R2, R3, R5, R17 ;  /* 0x0000000503027224 */ /* 0x000fe200078e0211 */
[----:B------:R-:W-:-:S03]  /*4160*/  IADD3 R17, P0, PT, RZ, -R16, RZ ;  /* 0x80000010ff117210 */ /* 0x000fc60007f1e0ff */
        /* <DEDUP_REMOVED lines=18> */
[----:B------:R-:W-:-:S04]  /*4290*/  IMAD.WIDE.U32 R2, R16, R7, RZ ;  /* 0x0000000710027225 */ /* 0x000fc800078e00ff */
[----:B------:R-:W-:Y:S01]  /*42a0*/  IMAD.X R28, RZ, RZ, R9, P1 ;  /* 0x000000ffff1c7224 */ /* 0x000fe200008e0609 */
[----:B------:R-:W-:Y:S01]  /*42b0*/  IADD3 R2, P1, PT, -R2, R0, RZ ;  /* 0x0000000002027210 */ /* 0x000fe20007f3e1ff */
[----:B------:R-:W-:Y:S02]  /*42c0*/  IMAD R16, R16, R5, R3 ;  /* 0x0000000510107224 */ /* 0x000fe400078e0203 */
[----:B------:R-:W-:Y:S01]  /*42d0*/  HFMA2 R3, -RZ, RZ, 0, 0 ;  /* 0x00000000ff037431 */ /* 0x000fe200000001ff */
[-C--:B------:R-:W-:Y:S01]  /*42e0*/  ISETP.GE.U32.AND P0, PT, R2, R7.reuse, PT ;  /* 0x000000070200720c */ /* 0x080fe20003f06070 */
[----:B------:R-:W-:-:S05]  /*42f0*/  IMAD R16, R28, R7, R16 ;  /* 0x000000071c107224 */ /* 0x000fca00078e0210 */
[----:B------:R-:W-:Y:S02]  /*4300*/  IADD3.X R0, PT, PT, ~R16, R13, RZ, P1, !PT ;  /* 0x0000000d10007210 */ /* 0x000fe40000ffe5ff */
[----:B------:R-:W-:Y:S02]  /*4310*/  IADD3 R16, P1, PT, -R7, R2, RZ ;  /* 0x0000000207107210 */ /* 0x000fe40007f3e1ff */
[----:B------:R-:W-:-:S03]  /*4320*/  ISETP.GE.U32.AND.EX P0, PT, R0, R5, PT, P0 ;  /* 0x000000050000720c */ /* 0x000fc60003f06100 */
[----:B------:R-:W-:Y:S01]  /*4330*/  IMAD.X R28, R0, 0x1, ~R5, P1 ;  /* 0x00000001001c7824 */ /* 0x000fe200008e0e05 */
[----:B------:R-:W-:Y:S02]  /*4340*/  SEL R16, R16, R2, P0 ;  /* 0x0000000210107207 */ /* 0x000fe40000000000 */
[C---:B------:R-:W-:Y:S02]  /*4350*/  ISETP.NE.U32.AND P1, PT, R7.reuse, RZ, PT ;  /* 0x000000ff0700720c */ /* 0x040fe40003f25070 */
[----:B------:R-:W-:Y:S02]  /*4360*/  SEL R28, R28, R0, P0 ;  /* 0x000000001c1c7207 */ /* 0x000fe40000000000 */
[----:B------:R-:W-:Y:S02]  /*4370*/  ISETP.GE.U32.AND P0, PT, R16, R7, PT ;  /* 0x000000071000720c */ /* 0x000fe40003f06070 */
[----:B------:R-:W-:Y:S02]  /*4380*/  IADD3 R0, P2, PT, -R7, R16, RZ ;  /* 0x0000001007007210 */ /* 0x000fe40007f5e1ff */
[----:B------:R-:W-:-:S02]  /*4390*/  ISETP.GE.U32.AND.EX P0, PT, R28, R5, PT, P0 ;  /* 0x000000051c00720c */ /* 0x000fc40003f06100 */
[CC--:B------:R-:W-:Y:S02]  /*43a0*/  IADD3.X R2, PT, PT, ~R5.reuse, R28.reuse, RZ, P2, !PT ;  /* 0x0000001c05027210 */ /* 0x0c0fe400017fe5ff */
[----:B------:R-:W-:Y:S02]  /*43b0*/  ISETP.NE.AND.EX P1, PT, R5, RZ, PT, P1 ;  /* 0x000000ff0500720c */ /* 0x000fe40003f25310 */
[----:B------:R-:W-:Y:S01]  /*43c0*/  SEL R5, R2, R28, P0 ;  /* 0x0000001c02057207 */ /* 0x000fe20000000000 */
[----:B------:R-:W-:Y:S01]  /*43d0*/  IMAD.MOV.U32 R2, RZ, RZ, R14 ;  /* 0x000000ffff027224 */ /* 0x000fe200078e000e */
[----:B------:R-:W-:Y:S02]  /*43e0*/  SEL R0, R0, R16, P0 ;  /* 0x0000001000007207 */ /* 0x000fe40000000000 */
[----:B------:R-:W-:Y:S02]  /*43f0*/  SEL R5, R5, 0xffffffff, P1 ;  /* 0xffffffff05057807 */ /* 0x000fe40000800000 */
[----:B------:R-:W-:Y:S01]  /*4400*/  SEL R0, R0, 0xffffffff, P1 ;  /* 0xffffffff00007807 */ /* 0x000fe20000800000 */
[----:B------:R-:W-:Y:S06]  /*4410*/  RET.REL.NODEC R2 `(unfold_output_into_patches_f64) ;  /* 0xffffffb802f87950 */ /* 0x000fec0003c3ffff */
.L_x_60:
        /* <DEDUP_REMOVED lines=14> */
.L_x_153:


//--------------------- .text.unfold_input_into_patches_f64 --------------------------
	.section	.text.unfold_input_into_patches_f64,"ax",@progbits
	.align	128
        .global         unfold_input_into_patches_f64
        .type           unfold_input_into_patches_f64,@function
        .size           unfold_input_into_patches_f64,(.L_x_155 - unfold_input_into_patches_f64)
        .other          unfold_input_into_patches_f64,@"STO_CUDA_ENTRY STV_DEFAULT"
unfold_input_into_patches_f64:
.text.unfold_input_into_patches_f64:
[----:B------:R-:W-:Y:S01]  /*0000*/  LDC R1, c[0x0][0x37c] ;  /* 0x0000df00ff017b82 */ /* 0x000fe20000000800 */
[----:B------:R-:W0:Y:S01]  /*0010*/  LDCU.64 UR8, c[0x0][0x3a0] ;  /* 0x00007400ff0877ac */ /* 0x000e220008000a00 */
[----:B------:R-:W1:Y:S06]  /*0020*/  S2R R11, SR_TID.X ;  /* 0x00000000000b7919 */ /* 0x000e6c0000002100 */
[----:B------:R-:W1:Y:S01]  /*0030*/  S2UR UR10, SR_CTAID.X ;  /* 0x00000000000a79c3 */ /* 0x000e620000002500 */
[----:B------:R-:W0:Y:S07]  /*0040*/  LDCU.128 UR12, c[0x0][0x390] ;  /* 0x00007200ff0c77ac */ /* 0x000e2e0008000c00 */
[----:B------:R-:W1:Y:S01]  /*0050*/  LDC R10, c[0x0][0x360] ;  /* 0x0000d800ff0a7b82 */ /* 0x000e620000000800 */
[----:B0-----:R-:W-:-:S02]  /*0060*/  UIMAD UR6, UR15, UR8, URZ ;  /* 0x000000080f0672a4 */ /* 0x001fc4000f8e02ff */
[----:B------:R-:W-:Y:S02]  /*0070*/  UIMAD.WIDE.U32 UR4, UR14, UR8, URZ ;  /* 0x000000080e0472a5 */ /* 0x000fe4000f8e00ff */
[----:B------:R-:W-:Y:S01]  /*0080*/  UIMAD UR6, UR14, UR9, UR6 ;  /* 0x000000090e0672a4 */ /* 0x000fe2000f8e0206 */
[----:B------:R-:W0:Y:S03]  /*0090*/  LDCU.64 UR8, c[0x0][0x3b8] ;  /* 0x00007700ff0877ac */ /* 0x000e260008000a00 */
[----:B------:R-:W-:Y:S02]  /*00a0*/  UIADD3 UR5, UPT, UPT, UR5, UR6, URZ ;  /* 0x0000000605057290 */ /* 0x000fe4000fffe0ff */
[----:B------:R-:W-:Y:S01]  /*00b0*/  UIMAD.WIDE.U32 UR6, UR4, UR12, URZ ;  /* 0x0000000c040672a5 */ /* 0x000fe2000f8e00ff */
[----:B-1----:R-:W-:Y:S01]  /*00c0*/  IMAD R10, R10, UR10, R11 ;  /* 0x0000000a0a0a7c24 */ /* 0x002fe2000f8e020b */
[----:B------:R-:W-:-:S04]  /*00d0*/  UIMAD UR5, UR5, UR12, URZ ;  /* 0x0000000c050572a4 */ /* 0x000fc8000f8e02ff */
[----:B------:R-:W-:-:S04]  /*00e0*/  UIMAD UR4, UR4, UR13, UR5 ;  /* 0x0000000d040472a4 */ /* 0x000fc8000f8e0205 */
[----:B------:R-:W-:-:S04]  /*00f0*/  UIADD3 UR4, UPT, UPT, UR7, UR4, URZ ;  /* 0x0000000407047290 */ /* 0x000fc8000fffe0ff */
[----:B------:R-:W-:Y:S02]  /*0100*/  UIMAD UR7, UR4, UR12, URZ ;  /* 0x0000000c040772a4 */ /* 0x000fe4000f8e02ff */
[----:B------:R-:W-:Y:S02]  /*0110*/  UIMAD.WIDE.U32 UR4, UR6, UR12, URZ ;  /* 0x0000000c060472a5 */ /* 0x000fe4000f8e00ff */
[----:B------:R-:W-:Y:S01]  /*0120*/  UIMAD UR7, UR6, UR13, UR7 ;  /* 0x0000000d060772a4 */ /* 0x000fe2000f8e0207 */
[----:B------:R-:W1:Y:S03]  /*0130*/  LDCU.64 UR12, c[0x0][0x3c8] ;  /* 0x00007900ff0c77ac */ /* 0x000e660008000a00 */
[----:B------:R-:W-:Y:S02]  /*0140*/  UIADD3 UR5, UPT, UPT, UR5, UR7, URZ ;  /* 0x0000000705057290 */ /* 0x000fe4000fffe0ff */
[----:B0-----:R-:W-:-:S02]  /*0150*/  UIMAD.WIDE.U32 UR6, UR4, UR8, URZ ;  /* 0x00000008040672a5 */ /* 0x001fc4000f8e00ff */
[----:B------:R-:W-:-:S04]  /*0160*/  UIMAD UR5, UR5, UR8, URZ ;  /* 0x00000008050572a4 */ /* 0x000fc8000f8e02ff */
[----:B------:R-:W-:-:S04]  /*0170*/  UIMAD UR4, UR4, UR9, UR5 ;  /* 0x00000009040472a4 */ /* 0x000fc8000f8e0205 */
[----:B------:R-:W-:Y:S02]  /*0180*/  UIADD3 UR4, UPT, UPT, UR7, UR4, URZ ;  /* 0x0000000407047290 */ /* 0x000fe4000fffe0ff */
[----:B-1----:R-:W-:Y:S02]  /*0190*/  UIMAD.WIDE.U32 UR8, UR6, UR12, URZ ;  /* 0x0000000c060872a5 */ /* 0x002fe4000f8e00ff */
[----:B------:R-:W-:-:S04]  /*01a0*/  UIMAD UR4, UR4, UR12, URZ ;  /* 0x0000000c040472a4 */ /* 0x000fc8000f8e02ff */
[----:B------:R-:W-:Y:S01]  /*01b0*/  UIMAD UR4, UR6, UR13, UR4 ;  /* 0x0000000d060472a4 */ /* 0x000fe2000f8e0204 */
[----:B------:R-:W-:-:S03]  /*01c0*/  ISETP.LT.U32.AND P0, PT, R10, UR8, PT ;  /* 0x000000080a007c0c */ /* 0x000fc6000bf01070 */
[----:B------:R-:W-:-:S06]  /*01d0*/  UIADD3 UR4, UPT, UPT, UR9, UR4, URZ ;  /* 0x0000000409047290 */ /* 0x000fcc000fffe0ff */
[----:B------:R-:W-:-:S04]  /*01e0*/  MOV R0, UR4 ;  /* 0x0000000400007c02 */ /* 0x000fc80008000f00 */
[----:B------:R-:W-:-:S13]  /*01f0*/  ISETP.GT.U32.AND.EX P0, PT, R0, RZ, PT, P0 ;  /* 0x000000ff0000720c */ /* 0x000fda0003f04100 */
[----:B------:R-:W-:Y:S05]  /*0200*/  @!P0 EXIT ;  /* 0x000000000000894d */ /* 0x000fea0003800000 */
[----:B------:R-:W-:-:S09]  /*0210*/  UISETP.NE.U32.AND UP0, UPT, UR13, URZ, UPT ;  /* 0x000000ff0d00728c */ /* 0x000fd2000bf05070 */
[----:B------:R-:W-:Y:S05]  /*0220*/  BRA.U UP0, `(.L_x_61) ;  /* 0x00000001005c7547 */ /* 0x000fea000b800000 */
[----:B------:R-:W0:Y:S01]  /*0230*/  I2F.U32.RP R0, UR12 ;  /* 0x0000000c00007d06 */ /* 0x000e220008209000 */
[----:B------:R-:W-:Y:S01]  /*0240*/  ISETP.NE.U32.AND P2, PT, RZ, UR12, PT ;  /* 0x0000000cff007c0c */ /* 0x000fe2000bf45070 */
[----:B------:R-:W-:-:S06]  /*0250*/  IMAD.MOV.U32 R7, RZ, RZ, RZ ;  /* 0x000000ffff077224 */ /* 0x000fcc00078e00ff */
        /* <DEDUP_REMOVED lines=20> */
.L_x_61:
[----:B------:R-:W-:Y:S01]  /*03a0*/  IMAD.MOV.U32 R4, RZ, RZ, R10 ;  /* 0x000000ffff047224 */ /* 0x000fe200078e000a */
[----:B------:R-:W-:Y:S01]  /*03b0*/  MOV R5, RZ ;  /* 0x000000ff00057202 */ /* 0x000fe20000000f00 */
[----:B------:R-:W0:Y:S01]  /*03c0*/  LDCU.64 UR4, c[0x0][0x3c8] ;  /* 0x00007900ff0477ac */ /* 0x000e220008000a00 */
[----:B------:R-:W-:-:S07]  /*03d0*/  MOV R8, 0x3f0 ;  /* 0x000003f000087802 */ /* 0x000fce0000000f00 */
[----:B0-----:R-:W-:Y:S05]  /*03e0*/  CALL.REL.NOINC `($__internal_6_$__cuda_sm20_div_u64) ;  /* 0x00000010000c7944 */ /* 0x001fea0003c00000 */
[----:B------:R-:W0:Y:S01]  /*03f0*/  LDCU.64 UR4, c[0x0][0x3c8] ;  /* 0x00007900ff0477ac */ /* 0x000e220008000a00 */
[-C--:B------:R-:W-:Y:S01]  /*0400*/  IADD3 R3, P0, PT, RZ, -R12.reuse, RZ ;  /* 0x8000000cff037210 */ /* 0x080fe20007f1e0ff */
[----:B------:R-:W-:Y:S01]  /*0410*/  HFMA2 R11, -RZ, RZ, 0, 0 ;  /* 0x00000000ff0b7431 */ /* 0x000fe200000001ff */
[----:B------:R-:W-:-:S03]  /*0420*/  MOV R2, R12 ;  /* 0x0000000c00027202 */ /* 0x000fc60000000f00 */
[----:B------:R-:W-:-:S04]  /*0430*/  IMAD.X R0, RZ, RZ, ~R13, P0 ;  /* 0x000000ffff007224 */ /* 0x000fc800000e0e0d */
[----:B0-----:R-:W-:Y:S02]  /*0440*/  IMAD R0, R0, UR4, RZ ;  /* 0x0000000400007c24 */ /* 0x001fe4000f8e02ff */
[----:B------:R-:W-:-:S04]  /*0450*/  IMAD.WIDE.U32 R6, R3, UR4, R10 ;  /* 0x0000000403067c25 */ /* 0x000fc8000f8e000a */
[----:B------:R-:W-:-:S04]  /*0460*/  IMAD R3, R3, UR5, R0 ;  /* 0x0000000503037c24 */ /* 0x000fc8000f8e0200 */
[----:B------:R-:W-:Y:S02]  /*0470*/  IMAD.IADD R7, R7, 0x1, R3 ;  /* 0x0000000107077824 */ /* 0x000fe400078e0203 */
[----:B------:R-:W-:-:S07]  /*0480*/  IMAD.MOV.U32 R3, RZ, RZ, R13 ;  /* 0x000000ffff037224 */ /* 0x000fce00078e000d */
.L_x_62:
        /* <DEDUP_REMOVED lines=20> */
[----:B------:R-:W-:Y:S02]  /*05d0*/  ISETP.GE.U32.AND P1, PT, R3, UR4, PT ;  /* 0x0000000403007c0c */ /* 0x000fe4000bf26070 */
[----:B------:R-:W-:-:S11]  /*05e0*/  MOV R3, RZ ;  /* 0x000000ff00037202 */ /* 0x000fd60000000f00 */
[----:B------:R-:W-:Y:S02]  /*05f0*/  @P1 IADD3 R14, PT, PT, R14, 0x1, RZ ;  /* 0x000000010e0e1810 */ /* 0x000fe40007ffe0ff */
[----:B------:R-:W-:-:S05]  /*0600*/  @!P2 LOP3.LUT R14, RZ, UR4, RZ, 0x33, !PT ;  /* 0x00000004ff0eac12 */ /* 0x000fca000f8e33ff */
[----:B------:R-:W-:-:S04]  /*0610*/  IMAD.MOV R5, RZ, RZ, -R14 ;  /* 0x000000ffff057224 */ /* 0x000fc800078e0a0e */
[----:B------:R-:W-:Y:S01]  /*0620*/  IMAD R2, R5, UR4, R2 ;  /* 0x0000000405027c24 */ /* 0x000fe2000f8e0202 */
[----:B------:R-:W-:Y:S06]  /*0630*/  BRA `(.L_x_64) ;  /* 0x0000000000387947 */ /* 0x000fec0003800000 */
.L_x_63:
[----:B------:R-:W-:Y:S01]  /*0640*/  MOV R4, R2 ;  /* 0x0000000200047202 */ /* 0x000fe20000000f00 */
[----:B------:R-:W-:Y:S01]  /*0650*/  IMAD.MOV.U32 R5, RZ, RZ, R3 ;  /* 0x000000ffff057224 */ /* 0x000fe200078e0003 */
[----:B------:R-:W-:Y:S01]  /*0660*/  MOV R8, 0x690 ;  /* 0x0000069000087802 */ /* 0x000fe20000000f00 */
[----:B------:R-:W0:Y:S06]  /*0670*/  LDCU.64 UR4, c[0x0][0x3b8] ;  /* 0x00007700ff0477ac */ /* 0x000e2c0008000a00 */
[----:B0-----:R-:W-:Y:S05]  /*0680*/  CALL.REL.NOINC `($__internal_6_$__cuda_sm20_div_u64) ;  /* 0x0000000c00647944 */ /* 0x001fea0003c00000 */
        /* <DEDUP_REMOVED lines=9> */
.L_x_64:
[----:B------:R-:W0:Y:S02]  /*0720*/  LDCU UR5, c[0x0][0x394] ;  /* 0x00007280ff0577ac */ /* 0x000e240008000800 */
[----:B0-----:R-:W-:-:S09]  /*0730*/  UISETP.NE.U32.AND UP0, UPT, UR5, URZ, UPT ;  /* 0x000000ff0500728c */ /* 0x001fd2000bf05070 */
[----:B------:R-:W-:Y:S05]  /*0740*/  BRA.U UP0, `(.L_x_65) ;  /* 0x0000000100647547 */ /* 0x000fea000b800000 */
[----:B------:R-:W0:Y:S01]  /*0750*/  LDCU UR4, c[0x0][0x390] ;  /* 0x00007200ff0477ac */ /* 0x000e220008000800 */
[----:B------:R-:W-:Y:S01]  /*0760*/  HFMA2 R15, -RZ, RZ, 0, 0 ;  /* 0x00000000ff0f7431 */ /* 0x000fe200000001ff */
[----:B0-----:R-:W0:Y:S01]  /*0770*/  I2F.U32.RP R0, UR4 ;  /* 0x0000000400007d06 */ /* 0x001e220008209000 */
[----:B------:R-:W-:-:S07]  /*0780*/  ISETP.NE.U32.AND P2, PT, RZ, UR4, PT ;  /* 0x00000004ff007c0c */ /* 0x000fce000bf45070 */
[----:B0-----:R-:W0:Y:S02]  /*0790*/  MUFU.RCP R0, R0 ;  /* 0x0000000000007308 */ /* 0x001e240000001000 */
[----:B0-----:R-:W-:Y:S02]  /*07a0*/  IADD3 R4, PT, PT, R0, 0xffffffe, RZ ;  /* 0x0ffffffe00047810 */ /* 0x001fe40007ffe0ff */
[----:B------:R-:W-:-:S04]  /*07b0*/  MOV R0, RZ ;  /* 0x000000ff00007202 */ /* 0x000fc80000000f00 */
[----:B------:R0:W1:Y:S02]  /*07c0*/  F2I.FTZ.U32.TRUNC.NTZ R5, R4 ;  /* 0x0000000400057305 */ /* 0x000064000021f000 */
[----:B0-----:R-:W-:Y:S02]  /*07d0*/  HFMA2 R4, -RZ, RZ, 0, 0 ;  /* 0x00000000ff047431 */ /* 0x001fe400000001ff */
[----:B-1----:R-:W-:-:S04]  /*07e0*/  IMAD R8, R5, UR4, RZ ;  /* 0x0000000405087c24 */ /* 0x002fc8000f8e02ff */
[----:B------:R-:W-:-:S04]  /*07f0*/  IMAD.MOV R9, RZ, RZ, -R8 ;  /* 0x000000ffff097224 */ /* 0x000fc800078e0a08 */
        /* <DEDUP_REMOVED lines=11> */
[----:B------:R-:W-:Y:S02]  /*08b0*/  IMAD R18, R9, UR4, R14 ;  /* 0x0000000409127c24 */ /* 0x000fe4000f8e020e */
[----:B------:R-:W-:Y:S01]  /*08c0*/  IMAD.MOV.U32 R14, RZ, RZ, R5 ;  /* 0x000000ffff0e7224 */ /* 0x000fe200078e0005 */
[----:B------:R-:W-:Y:S06]  /*08d0*/  BRA `(.L_x_66) ;  /* 0x0000000000407947 */ /* 0x000fec0003800000 */
.L_x_65:
[----:B------:R-:W-:Y:S01]  /*08e0*/  IMAD.MOV.U32 R4, RZ, RZ, R14 ;  /* 0x000000ffff047224 */ /* 0x000fe200078e000e */
[----:B------:R-:W-:Y:S01]  /*08f0*/  MOV R5, R15 ;  /* 0x0000000f00057202 */ /* 0x000fe20000000f00 */
[----:B------:R-:W0:Y:S01]  /*0900*/  LDCU.64 UR4, c[0x0][0x390] ;  /* 0x00007200ff0477ac */ /* 0x000e220008000a00 */
[----:B------:R-:W-:-:S07]  /*0910*/  MOV R8, 0x930 ;  /* 0x0000093000087802 */ /* 0x000fce0000000f00 */
[----:B0-----:R-:W-:Y:S05]  /*0920*/  CALL.REL.NOINC `($__internal_6_$__cuda_sm20_div_u64) ;  /* 0x0000000800bc7944 */ /* 0x001fea0003c00000 */
[----:B------:R-:W0:Y:S01]  /*0930*/  LDCU.64 UR4, c[0x0][0x390] ;  /* 0x00007200ff0477ac */ /* 0x000e220008000a00 */
[----:B------:R-:W-:Y:S01]  /*0940*/  IADD3 R5, P0, PT, RZ, -R12, RZ ;  /* 0x8000000cff057210 */ /* 0x000fe20007f1e0ff */
[----:B------:R-:W-:Y:S01]  /*0950*/  IMAD.MOV.U32 R19, RZ, RZ, R15 ;  /* 0x000000ffff137224 */ /* 0x000fe200078e000f */
[----:B------:R-:W-:Y:S01]  /*0960*/  MOV R18, R14 ;  /* 0x0000000e00127202 */ /* 0x000fe20000000f00 */
[----:B------:R-:W-:Y:S01]  /*0970*/  IMAD.MOV.U32 R14, RZ, RZ, R12 ;  /* 0x000000ffff0e7224 */ /* 0x000fe200078e000c */
[----:B------:R-:W-:Y:S01]  /*0980*/  MOV R15, R13 ;  /* 0x0000000d000f7202 */ /* 0x000fe20000000f00 */
[----:B------:R-:W-:-:S04]  /*0990*/  IMAD.X R0, RZ, RZ, ~R13, P0 ;  /* 0x000000ffff007224 */ /* 0x000fc800000e0e0d */
[----:B0-----:R-:W-:Y:S02]  /*09a0*/  IMAD R0, R0, UR4, RZ ;  /* 0x0000000400007c24 */ /* 0x001fe4000f8e02ff */
[----:B------:R-:W-:-:S04]  /*09b0*/  IMAD.WIDE.U32 R18, R5, UR4, R18 ;  /* 0x0000000405127c25 */ /* 0x000fc8000f8e0012 */
[----:B------:R-:W-:-:S05]  /*09c0*/  IMAD R5, R5, UR5, R0 ;  /* 0x0000000505057c24 */ /* 0x000fca000f8e0200 */
[----:B------:R-:W-:-:S07]  /*09d0*/  IADD3 R0, PT, PT, R19, R5, RZ ;  /* 0x0000000513007210 */ /* 0x000fce0007ffe0ff */
.L_x_66:
[----:B------:R-:W-:-:S09]  /*09e0*/  UISETP.NE.U32.AND UP0, UPT, UR5, URZ, UPT ;  /* 0x000000ff0500728c */ /* 0x000fd2000bf05070 */
[----:B------:R-:W-:Y:S05]  /*09f0*/  BRA.U UP0, `(.L_x_67) ;  /* 0x0000000100607547 */ /* 0x000fea000b800000 */
[----:B------:R-:W0:Y:S01]  /*0a00*/  I2F.U32.RP R8, UR4 ;  /* 0x0000000400087d06 */ /* 0x000e220008209000 */
[----:B------:R-:W-:Y:S01]  /*0a10*/  IMAD.MOV.U32 R4, RZ, RZ, RZ ;  /* 0x000000ffff047224 */ /* 0x000fe200078e00ff */
[----:B------:R-:W-:Y:S01]  /*0a20*/  ISETP.NE.U32.AND P2, PT, RZ, UR4, PT ;  /* 0x00000004ff007c0c */ /* 0x000fe2000bf45070 */
[----:B------:R-:W-:-:S05]  /*0a30*/  IMAD.MOV.U32 R15, RZ, RZ, RZ ;  /* 0x000000ffff0f7224 */ /* 0x000fca00078e00ff */
        /* <DEDUP_REMOVED lines=18> */
[----:B------:R-:W-:Y:S01]  /*0b60*/  MOV R14, R4 ;  /* 0x00000004000e7202 */ /* 0x000fe20000000f00 */
[----:B------:R-:W-:Y:S06]  /*0b70*/  BRA `(.L_x_68) ;  /* 0x0000000000407947 */ /* 0x000fec0003800000 */
.L_x_67:
        /* <DEDUP_REMOVED lines=16> */
.L_x_68:
[----:B------:R-:W0:Y:S02]  /*0c80*/  LDCU UR4, c[0x0][0x3a4] ;  /* 0x00007480ff0477ac */ /* 0x000e240008000800 */
[----:B0-----:R-:W-:-:S09]  /*0c90*/  UISETP.NE.U32.AND UP0, UPT, UR4, URZ, UPT ;  /* 0x000000ff0400728c */ /* 0x001fd2000bf05070 */
[----:B------:R-:W-:Y:S05]  /*0ca0*/  BRA.U UP0, `(.L_x_69) ;  /* 0x00000001005c7547 */ /* 0x000fea000b800000 */
[----:B------:R-:W0:Y:S02]  /*0cb0*/  LDCU UR4, c[0x0][0x3a0] ;  /* 0x00007400ff0477ac */ /* 0x000e240008000800 */
        /* <DEDUP_REMOVED lines=8> */
[----:B------:R-:W-:Y:S01]  /*0d40*/  IMAD.HI.U32 R5, R5, R13, R4 ;  /* 0x0000000d05057227 */ /* 0x000fe200078e0004 */
[----:B------:R-:W-:-:S05]  /*0d50*/  MOV R13, RZ ;  /* 0x000000ff000d7202 */ /* 0x000fca0000000f00 */
        /* <DEDUP_REMOVED lines=12> */
.L_x_69:
[----:B------:R-:W-:Y:S01]  /*0e20*/  IMAD.MOV.U32 R4, RZ, RZ, R14 ;  /* 0x000000ffff047224 */ /* 0x000fe200078e000e */
[----:B------:R-:W-:Y:S01]  /*0e30*/  MOV R5, R15 ;  /* 0x0000000f00057202 */ /* 0x000fe20000000f00 */
[----:B------:R-:W0:Y:S01]  /*0e40*/  LDCU.64 UR4, c[0x0][0x3a0] ;  /* 0x00007400ff0477ac */ /* 0x000e220008000a00 */
[----:B------:R-:W-:-:S07]  /*0e50*/  MOV R8, 0xe70 ;  /* 0x00000e7000087802 */ /* 0x000fce0000000f00 */
[----:B0-----:R-:W-:Y:S05]  /*0e60*/  CALL.REL.NOINC `($__internal_6_$__cuda_sm20_div_u64) ;  /* 0x00000004006c7944 */ /* 0x001fea0003c00000 */
[----:B------:R-:W0:Y:S01]  /*0e70*/  LDCU.64 UR4, c[0x0][0x3a0] ;  /* 0x00007400ff0477ac */ /* 0x000e220008000a00 */
[----:B------:R-:W-:-:S05]  /*0e80*/  IADD3 R5, P0, PT, RZ, -R12, RZ ;  /* 0x8000000cff057210 */ /* 0x000fca0007f1e0ff */
[----:B------:R-:W-:-:S04]  /*0e90*/  IMAD.X R4, RZ, RZ, ~R13, P0 ;  /* 0x000000ffff047224 */ /* 0x000fc800000e0e0d */
[----:B0-----:R-:W-:Y:S02]  /*0ea0*/  IMAD R4, R4, UR4, RZ ;  /* 0x0000000404047c24 */ /* 0x001fe4000f8e02ff */
[----:B------:R-:W-:-:S04]  /*0eb0*/  IMAD.WIDE.U32 R14, R5, UR4, R14 ;  /* 0x00000004050e7c25 */ /* 0x000fc8000f8e000e */
[----:B------:R-:W-:-:S05]  /*0ec0*/  IMAD R5, R5, UR5, R4 ;  /* 0x0000000505057c24 */ /* 0x000fca000f8e0204 */
[----:B------:R-:W-:-:S07]  /*0ed0*/  IADD3 R4, PT, PT, R15, R5, RZ ;  /* 0x000000050f047210 */ /* 0x000fce0007ffe0ff */
.L_x_70:
[----:B------:R-:W0:Y:S02]  /*0ee0*/  LDCU UR4, c[0x0][0x39c] ;  /* 0x00007380ff0477ac */ /* 0x000e240008000800 */
[----:B0-----:R-:W-:-:S09]  /*0ef0*/  UISETP.NE.U32.AND UP0, UPT, UR4, URZ, UPT ;  /* 0x000000ff0400728c */ /* 0x001fd2000bf05070 */
[----:B------:R-:W-:Y:S05]  /*0f00*/  BRA.U UP0, `(.L_x_71) ;  /* 0x0000000100507547 */ /* 0x000fea000b800000 */
[----:B------:R-:W0:Y:S02]  /*0f10*/  LDCU UR4, c[0x0][0x398] ;  /* 0x00007300ff0477ac */ /* 0x000e240008000800 */
        /* <DEDUP_REMOVED lines=8> */
[----:B------:R-:W-:-:S04]  /*0fa0*/  IMAD.HI.U32 R17, R17, R13, R16 ;  /* 0x0000000d11117227 */ /* 0x000fc800078e0010 */
[----:B------:R-:W-:Y:S02]  /*0fb0*/  IMAD.MOV.U32 R13, RZ, RZ, RZ ;  /* 0x000000ffff0d7224 */ /* 0x000fe400078e00ff */
        /* <DEDUP_REMOVED lines=9> */
.L_x_71:
[----:B------:R-:W-:Y:S02]  /*1050*/  MOV R8, R12 ;  /* 0x0000000c00087202 */ /* 0x000fe40000000f00 */
[----:B------:R-:W-:Y:S02]  /*1060*/  MOV R5, R13 ;  /* 0x0000000d00057202 */ /* 0x000fe40000000f00 */
[----:B------:R-:W-:-:S07]  /*1070*/  MOV R24, 0x1090 ;  /* 0x0000109000187802 */ /* 0x000fce0000000f00 */
[----:B------:R-:W-:Y:S05]  /*1080*/  CALL.REL.NOINC `($__internal_7_$__cuda_sm20_rem_u64) ;  /* 0x0000000400f47944 */ /* 0x000fea0003c00000 */
.L_x_72:
[----:B------:R-:W0:Y:S01]  /*1090*/  LDCU.128 UR8, c[0x0][0x380] ;  /* 0x00007000ff0877ac */ /* 0x000e220008000c00 */
[----:B------:R-:W1:Y:S01]  /*10a0*/  LDCU.64 UR6, c[0x0][0x3b0] ;  /* 0x00007600ff0677ac */ /* 0x000e620008000a00 */
[----:B0-----:R-:W-:Y:S01]  /*10b0*/  UIADD3 UR4, UP0, UPT, URZ, -UR10, URZ ;  /* 0x8000000aff047290 */ /* 0x001fe2000ff1e0ff */
[----:B------:R-:W-:Y:S02]  /*10c0*/  IMAD R3, R3, UR8, RZ ;  /* 0x0000000803037c24 */ /* 0x000fe4000f8e02ff */
[----:B------:R-:W-:Y:S01]  /*10d0*/  IMAD R7, R7, UR8, RZ ;  /* 0x0000000807077c24 */ /* 0x000fe2000f8e02ff */
[----:B------:R-:W-:Y:S01]  /*10e0*/  UIADD3.X UR5, UPT, UPT, URZ, ~UR11, URZ, UP0, !UPT ;  /* 0x8000000bff057290 */ /* 0x000fe200087fe4ff */
[----:B------:R-:W-:Y:S02]  /*10f0*/  IMAD R3, R2, UR9, R3 ;  /* 0x0000000902037c24 */ /* 0x000fe4000f8e0203 */
[----:B------:R-:W-:Y:S02]  /*1100*/  IMAD.U32 R22, RZ, RZ, UR4 ;  /* 0x00000004ff167e24 */ /* 0x000fe4000f8e00ff */
[----:B------:R-:W-:Y:S01]  /*1110*/  IMAD R7, R6, UR9, R7 ;  /* 0x0000000906077c24 */ /* 0x000fe2000f8e0207 */
[----:B------:R-:W-:-:S05]  /*1120*/  MOV R23, UR5 ;  /* 0x0000000500177c02 */ /* 0x000fca0008000f00 */
[----:B------:R-:W0:Y:S01]  /*1130*/  LDCU.64 UR4, c[0x0][0x3c0] ;  /* 0x00007800ff0477ac */ /* 0x000e220008000a00 */
[----:B------:R-:W-:-:S04]  /*1140*/  IMAD.WIDE.U32 R16, R2, UR8, R22 ;  /* 0x0000000802107c25 */ /* 0x000fc8000f8e0016 */
[----:B------:R-:W-:Y:S01]  /*1150*/  IMAD.WIDE.U32 R22, R6, UR8, R22 ;  /* 0x0000000806167c25 */ /* 0x000fe2000f8e0016 */
[----:B------:R-:W-:Y:S02]  /*1160*/  IADD3 R20, P0, PT, R20, R16, RZ ;  /* 0x0000001014147210 */ /* 0x000fe40007f1e0ff */
[----:B------:R-:W-:Y:S02]  /*1170*/  IADD3 R18, P1, PT, R18, R22, RZ ;  /* 0x0000001612127210 */ /* 0x000fe40007f3e0ff */
[----:B------:R-:W-:Y:S02]  /*1180*/  IADD3.X R9, PT, PT, R9, R17, R3, P0, !PT ;  /* 0x0000001109097210 */ /* 0x000fe400007fe403 */
[----:B-1----:R-:W-:Y:S02]  /*1190*/  ISETP.GE.U32.AND P0, PT, R20, UR6, PT ;  /* 0x0000000614007c0c */ /* 0x002fe4000bf06070 */
[----:B------:R-:W-:Y:S02]  /*11a0*/  IADD3.X R23, PT, PT, R0, R23, R7, P1, !PT ;  /* 0x0000001700177210 */ /* 0x000fe40000ffe407 */
[----:B0-----:R-:W-:-:S02]  /*11b0*/  ISETP.LT.U32.AND P1, PT, R18, UR4, PT ;  /* 0x0000000412007c0c */ /* 0x001fc4000bf21070 */
[----:B------:R-:W-:-:S04]  /*11c0*/  ISETP.GE.U32.AND.EX P0, PT, R9, UR7, PT, P0 ;  /* 0x0000000709007c0c */ /* 0x000fc8000bf06100 */
[----:B------:R-:W-:Y:S01]  /*11d0*/  ISETP.LT.U32.AND.EX P0, PT, R23, UR5, !P0, P1 ;  /* 0x0000000517007c0c */ /* 0x000fe2000c701110 */
[----:B------:R-:W0:-:S12]  /*11e0*/  LDCU.64 UR4, c[0x0][0x358] ;  /* 0x00006b00ff0477ac */ /* 0x000e180008000a00 */
[----:B------:R-:W1:Y:S02]  /*11f0*/  @!P0 LDC.64 R2, c[0x0][0x3e0] ;  /* 0x0000f800ff028b82 */ /* 0x000e640000000a00 */
[----:B-1----:R-:W-:-:S04]  /*1200*/  @!P0 LEA R2, P1, R10, R2, 0x3 ;  /* 0x000000020a028211 */ /* 0x002fc800078218ff */
[----:B------:R-:W-:-:S05]  /*1210*/  @!P0 LEA.HI.X R3, R10, R3, RZ, 0x3, P1 ;  /* 0x000000030a038211 */ /* 0x000fca00008f1cff */
[----:B0-----:R0:W-:Y:S01]  /*1220*/  @!P0 STG.E.64 desc[UR4][R2.64], RZ ;  /* 0x000000ff02008986 */ /* 0x0011e2000c101b04 */
[----:B------:R-:W-:Y:S05]  /*1230*/  @!P0 EXIT ;  /* 0x000000000000894d */ /* 0x000fea0003800000 */
[----:B------:R-:W1:Y:S01]  /*1240*/  LDC.64 R28, c[0x0][0x3d8] ;  /* 0x0000f600ff1c7b82 */ /* 0x000e620000000a00 */
[----:B------:R-:W2:Y:S01]  /*1250*/  LDCU.64 UR6, c[0x0][0x3d0] ;  /* 0x00007a00ff0677ac */ /* 0x000ea20008000a00 */
[----:B-1----:R-:W3:Y:S04]  /*1260*/  LDG.E.64 R24, desc[UR4][R28.64] ;  /* 0x000000041c187981 */ /* 0x002ee8000c1e1b00 */
[----:B------:R-:W4:Y:S04]  /*1270*/  LDG.E.64 R16, desc[UR4][R28.64+0x8] ;  /* 0x000008041c107981 */ /* 0x000f28000c1e1b00 */
[----:B0-----:R-:W5:Y:S04]  /*1280*/  LDG.E.64 R2, desc[UR4][R28.64+0x10] ;  /* 0x000010041c027981 */ /* 0x001f68000c1e1b00 */
[----:B------:R-:W2:Y:S01]  /*1290*/  LDG.E.64 R6, desc[UR4][R28.64+0x18] ;  /* 0x000018041c067981 */ /* 0x000ea2000c1e1b00 */
[----:B---3--:R-:W-:-:S02]  /*12a0*/  IMAD R5, R25, R12, RZ ;  /* 0x0000000c19057224 */ /* 0x008fc400078e02ff */
[----:B------:R-:W-:-:S04]  /*12b0*/  IMAD.WIDE.U32 R26, R24, R12, RZ ;  /* 0x0000000c181a7225 */ /* 0x000fc800078e00ff */
[----:B------:R-:W-:Y:S02]  /*12c0*/  IMAD R5, R24, R13, R5 ;  /* 0x0000000d18057224 */ /* 0x000fe400078e0205 */
[----:B-----5:R-:W-:-:S03]  /*12d0*/  IMAD R0, R3, R20, RZ ;  /* 0x0000001403007224 */ /* 0x020fc600078e02ff */
[----:B------:R-:W-:Y:S01]  /*12e0*/  IADD3 R27, PT, PT, R27, R5, RZ ;  /* 0x000000051b1b7210 */ /* 0x000fe20007ffe0ff */
[----:B----4-:R-:W-:Y:S02]  /*12f0*/  IMAD R5, R17, R14, RZ ;  /* 0x0000000e11057224 */ /* 0x010fe400078e02ff */
[----:B------:R-:W-:Y:S02]  /*1300*/  IMAD R9, R2, R9, R0 ;  /* 0x0000000902097224 */ /* 0x000fe400078e0200 */
[C---:B------:R-:W-:Y:S02]  /*1310*/  IMAD R5, R16.reuse, R4, R5 ;  /* 0x0000000410057224 */ /* 0x040fe400078e0205 */
[----:B------:R-:W-:-:S04]  /*1320*/  IMAD.WIDE.U32 R14, R16, R14, R26 ;  /* 0x0000000e100e7225 */ /* 0x000fc800078e001a */
[----:B------:R-:W-:Y:S02]  /*1330*/  IMAD.IADD R15, R15, 0x1, R5 ;  /* 0x000000010f0f7824 */ /* 0x000fe400078e0205 */
[----:B--2---:R-:W-:Y:S02]  /*1340*/  IMAD R0, R7, R18, RZ ;  /* 0x0000001207007224 */ /* 0x004fe400078e02ff */
[----:B------:R-:W-:-:S04]  /*1350*/  IMAD.WIDE.U32 R2, R2, R20, R14 ;  /* 0x0000001402027225 */ /* 0x000fc800078e000e */
[----:B------:R-:W-:Y:S01]  /*1360*/  IMAD R23, R6, R23, R0 ;  /* 0x0000001706177224 */ /* 0x000fe200078e0200 */
[----:B------:R-:W-:-:S03]  /*1370*/  IADD3 R3, PT, PT, R3, R9, RZ ;  /* 0x0000000903037210 */ /* 0x000fc60007ffe0ff */
[----:B------:R-:W-:-:S05]  /*1380*/  IMAD.WIDE.U32 R6, R6, R18, R2 ;  /* 0x0000001206067225 */ /* 0x000fca00078e0002 */
[----:B------:R-:W-:Y:S02]  /*1390*/  IADD3 R3, PT, PT, R7, R23, RZ ;  /* 0x0000001707037210 */ /* 0x000fe40007ffe0ff */
[----:B------:R-:W-:-:S04]  /*13a0*/  LEA R2, P0, R6, UR6, 0x3 ;  /* 0x0000000606027c11 */ /* 0x000fc8000f8018ff */
[----:B------:R-:W-:Y:S01]  /*13b0*/  LEA.HI.X R3, R6, UR7, R3, 0x3, P0 ;  /* 0x0000000706037c11 */ /* 0x000fe200080f1c03 */
[----:B------:R-:W0:Y:S05]  /*13c0*/  LDCU.64 UR6, c[0x0][0x3e0] ;  /* 0x00007c00ff0677ac */ /* 0x000e2a0008000a00 */
[----:B------:R-:W2:Y:S01]  /*13d0*/  LDG.E.64 R2, desc[UR4][R2.64] ;  /* 0x0000000402027981 */ /* 0x000ea2000c1e1b00 */
[----:B0-----:R-:W-:-:S04]  /*13e0*/  LEA R4, P0, R10, UR6, 0x3 ;  /* 0x000000060a047c11 */ /* 0x001fc8000f8018ff */
[----:B------:R-:W-:-:S05]  /*13f0*/  LEA.HI.X R5, R10, UR7, RZ, 0x3, P0 ;  /* 0x000000070a057c11 */ /* 0x000fca00080f1cff */
[----:B--2---:R-:W-:Y:S01]  /*1400*/  STG.E.64 desc[UR4][R4.64], R2 ;  /* 0x0000000204007986 */ /* 0x004fe2000c101b04 */
[----:B------:R-:W-:Y:S05]  /*1410*/  EXIT ;  /* 0x000000000000794d */ /* 0x000fea0003800000 */
        .weak           $__internal_6_$__cuda_sm20_div_u64
        .type           $__internal_6_$__cuda_sm20_div_u64,@function
        .size           $__internal_6_$__cuda_sm20_div_u64,($__internal_7_$__cuda_sm20_rem_u64 - $__internal_6_$__cuda_sm20_div_u64)
$__internal_6_$__cuda_sm20_div_u64:
        /* <DEDUP_REMOVED lines=9> */
[----:B------:R-:W-:Y:S02]  /*14b0*/  IADD3.X R19, PT, PT, RZ, ~R17, RZ, P0, !PT ;  /* 0x80000011ff137210 */ /* 0x000fe400007fe4ff */
[----:B------:R-:W-:-:S03]  /*14c0*/  MOV R17, R12 ;  /* 0x0000000c00117202 */ /* 0x000fc60000000f00 */
[----:B------:R-:W-:-:S04]  /*14d0*/  IMAD.WIDE.U32 R16, P0, R12, R19, R16 ;  /* 0x000000130c107225 */ /* 0x000fc80007800010 */
[C---:B------:R-:W-:Y:S02]  /*14e0*/  IMAD R12, R13.reuse, R19, RZ ;  /* 0x000000130d0c7224 */ /* 0x040fe400078e02ff */
[----:B------:R-:W-:-:S04]  /*14f0*/  IMAD.HI.U32 R17, P1, R13, R21, R16 ;  /* 0x000000150d117227 */ /* 0x000fc80007820010 */
[----:B------:R-:W-:Y:S01]  /*1500*/  IMAD.HI.U32 R19, R13, R19, RZ ;  /* 0x000000130d137227 */ /* 0x000fe200078e00ff */
[----:B------:R-:W-:-:S03]  /*1510*/  IADD3 R17, P2, PT, R12, R17, RZ ;  /* 0x000000110c117210 */ /* 0x000fc60007f5e0ff */
[----:B------:R-:W-:Y:S02]  /*1520*/  IMAD.X R19, R19, 0x1, R13, P0 ;  /* 0x0000000113137824 */ /* 0x000fe400000e060d */
[----:B------:R-:W-:-:S03]  /*1530*/  IMAD.WIDE.U32 R12, R17, UR4, RZ ;  /* 0x00000004110c7c25 */ /* 0x000fc6000f8e00ff */
[----:B------:R-:W-:Y:S01]  /*1540*/  IADD3.X R19, PT, PT, RZ, RZ, R19, P2, P1 ;  /* 0x000000ffff137210 */ /* 0x000fe200017e2413 */
        /* <DEDUP_REMOVED lines=20> */
[----:B------:R-:W-:-:S03]  /*1690*/  IMAD.WIDE.U32 R12, R17, UR4, RZ ;  /* 0x00000004110c7c25 */ /* 0x000fc6000f8e00ff */
[----:B------:R-:W-:Y:S01]  /*16a0*/  IADD3.X R16, PT, PT, RZ, R16, RZ, P1, !PT ;  /* 0x00000010ff107210 */ /* 0x000fe20000ffe4ff */
[----:B------:R-:W-:Y:S01]  /*16b0*/  IMAD R13, R17, UR5, R13 ;  /* 0x00000005110d7c24 */ /* 0x000fe2000f8e020d */
[----:B------:R-:W-:-:S03]  /*16c0*/  IADD3 R12, P1, PT, -R12, R4, RZ ;  /* 0x000000040c0c7210 */ /* 0x000fc60007f3e1ff */
[----:B------:R-:W-:Y:S01]  /*16d0*/  IMAD R4, R16, UR4, R13 ;  /* 0x0000000410047c24 */ /* 0x000fe2000f8e020d */
[C---:B------:R-:W-:Y:S02]  /*16e0*/  ISETP.GE.U32.AND P0, PT, R12.reuse, UR4, PT ;  /* 0x000000040c007c0c */ /* 0x040fe4000bf06070 */
[----:B------:R-:W-:Y:S01]  /*16f0*/  IADD3 R13, P2, PT, R12, -UR4, RZ ;  /* 0x800000040c0d7c10 */ /* 0x000fe2000ff5e0ff */
[----:B------:R-:W-:Y:S01]  /*1700*/  IMAD.X R22, R5, 0x1, ~R4, P1 ;  /* 0x0000000105167824 */ /* 0x000fe200008e0e04 */
[----:B------:R-:W-:-:S04]  /*1710*/  IADD3 R4, P1, PT, R17, 0x1, RZ ;  /* 0x0000000111047810 */ /* 0x000fc80007f3e0ff */
[C---:B------:R-:W-:Y:S02]  /*1720*/  ISETP.GE.U32.AND.EX P0, PT, R22.reuse, UR5, PT, P0 ;  /* 0x0000000516007c0c */ /* 0x040fe4000bf06100 */
[----:B------:R-:W-:Y:S02]  /*1730*/  IADD3.X R19, PT, PT, R22, ~UR5, RZ, P2, !PT ;  /* 0x8000000516137c10 */ /* 0x000fe400097fe4ff */
[----:B------:R-:W-:Y:S02]  /*1740*/  IADD3.X R5, PT, PT, RZ, R16, RZ, P1, !PT ;  /* 0x00000010ff057210 */ /* 0x000fe40000ffe4ff */
[----:B------:R-:W-:Y:S02]  /*1750*/  SEL R12, R13, R12, P0 ;  /* 0x0000000c0d0c7207 */ /* 0x000fe40000000000 */
[----:B------:R-:W-:Y:S02]  /*1760*/  SEL R17, R4, R17, P0 ;  /* 0x0000001104117207 */ /* 0x000fe40000000000 */
[----:B------:R-:W-:-:S02]  /*1770*/  SEL R4, R19, R22, P0 ;  /* 0x0000001613047207 */ /* 0x000fc40000000000 */
[----:B------:R-:W-:Y:S01]  /*1780*/  SEL R16, R5, R16, P0 ;  /* 0x0000001005107207 */ /* 0x000fe20000000000 */
[----:B------:R-:W-:Y:S01]  /*1790*/  HFMA2 R5, -RZ, RZ, 0, 0 ;  /* 0x00000000ff057431 */ /* 0x000fe200000001ff */
[----:B------:R-:W-:Y:S02]  /*17a0*/  ISETP.GE.U32.AND P0, PT, R12, UR4, PT ;  /* 0x000000040c007c0c */ /* 0x000fe4000bf06070 */
[----:B------:R-:W-:Y:S02]  /*17b0*/  IADD3 R12, P2, PT, R17, 0x1, RZ ;  /* 0x00000001110c7810 */ /* 0x000fe40007f5e0ff */
[----:B------:R-:W-:Y:S02]  /*17c0*/  ISETP.NE.U32.AND P1, PT, RZ, UR4, PT ;  /* 0x00000004ff007c0c */ /* 0x000fe4000bf25070 */
[----:B------:R-:W-:Y:S01]  /*17d0*/  ISETP.GE.U32.AND.EX P0, PT, R4, UR5, PT, P0 ;  /* 0x0000000504007c0c */ /* 0x000fe2000bf06100 */
[----:B------:R-:W-:Y:S01]  /*17e0*/  IMAD.MOV.U32 R4, RZ, RZ, R8 ;  /* 0x000000ffff047224 */ /* 0x000fe200078e0008 */
[----:B------:R-:W-:-:S02]  /*17f0*/  IADD3.X R13, PT, PT, RZ, R16, RZ, P2, !PT ;  /* 0x00000010ff0d7210 */ /* 0x000fc400017fe4ff */
[----:B------:R-:W-:Y:S02]  /*1800*/  ISETP.NE.AND.EX P1, PT, RZ, UR5, PT, P1 ;  /* 0x00000005ff007c0c */ /* 0x000fe4000bf25310 */
[----:B------:R-:W-:Y:S02]  /*1810*/  SEL R12, R12, R17, P0 ;  /* 0x000000110c0c7207 */ /* 0x000fe40000000000 */
[----:B------:R-:W-:Y:S02]  /*1820*/  SEL R13, R13, R16, P0 ;  /* 0x000000100d0d7207 */ /* 0x000fe40000000000 */
[----:B------:R-:W-:Y:S02]  /*1830*/  SEL R12, R12, 0xffffffff, P1 ;  /* 0xffffffff0c0c7807 */ /* 0x000fe40000800000 */
[----:B------:R-:W-:Y:S01]  /*1840*/  SEL R13, R13, 0xffffffff, P1 ;  /* 0xffffffff0d0d7807 */ /* 0x000fe20000800000 */
[----:B------:R-:W-:Y:S06]  /*1850*/  RET.REL.NODEC R4 `(unfold_input_into_patches_f64) ;  /* 0xffffffe404e87950 */ /* 0x000fec0003c3ffff */
        .weak           $__internal_7_$__cuda_sm20_rem_u64
        .type           $__internal_7_$__cuda_sm20_rem_u64,@function
        .size           $__internal_7_$__cuda_sm20_rem_u64,(.L_x_155 - $__internal_7_$__cuda_sm20_rem_u64)
$__internal_7_$__cuda_sm20_rem_u64:
        /* <DEDUP_REMOVED lines=17> */
[----:B------:R-:W-:Y:S02]  /*1970*/  IADD3 R23, P2, PT, R25, R22, RZ ;  /* 0x0000001619177210 */ /* 0x000fe40007f5e0ff */
[----:B------:R-:W-:Y:S02]  /*1980*/  MOV R25, 0x0 ;  /* 0x0000000000197802 */ /* 0x000fe40000000f00 */
[----:B------:R-:W-:Y:S01]  /*1990*/  IADD3.X R15, PT, PT, R15, R17, RZ, P0, !PT ;  /* 0x000000110f0f7210 */ /* 0x000fe200007fe4ff */
[----:B------:R-:W-:-:S03]  /*19a0*/  IMAD.WIDE.U32 R16, R23, R12, RZ ;  /* 0x0000000c17107225 */ /* 0x000fc600078e00ff */
[----:B------:R-:W-:Y:S01]  /*19b0*/  IADD3.X R15, PT, PT, RZ, RZ, R15, P2, P1 ;  /* 0x000000ffff0f7210 */ /* 0x000fe200017e240f */
[----:B------:R-:W-:Y:S01]  /*19c0*/  IMAD R17, R23, R13, R17 ;  /* 0x0000000d17117224 */ /* 0x000fe200078e0211 */
[----:B------:R-:W-:-:S03]  /*19d0*/  IADD3 R19, P0, PT, RZ, -R16, RZ ;  /* 0x80000010ff137210 */ /* 0x000fc60007f1e0ff */
[----:B------:R-:W-:Y:S02]  /*19e0*/  IMAD R17, R15, R12, R17 ;  /* 0x0000000c0f117224 */ /* 0x000fe400078e0211 */
[----:B------:R-:W-:-:S04]  /*19f0*/  IMAD.HI.U32 R22, R23, R19, RZ ;  /* 0x0000001317167227 */ /* 0x000fc800078e00ff */
[----:B------:R-:W-:Y:S02]  /*1a00*/  IMAD.X R16, RZ, RZ, ~R17, P0 ;  /* 0x000000ffff107224 */ /* 0x000fe400000e0e11 */
[----:B------:R-:W-:Y:S02]  /*1a10*/  HFMA2 R17, -RZ, RZ, 0, 0 ;  /* 0x00000000ff117431 */ /* 0x000fe400000001ff */
[----:B------:R-:W-:-:S04]  /*1a20*/  IMAD.WIDE.U32 R22, P0, R23, R16, R22 ;  /* 0x0000001017167225 */ /* 0x000fc80007800016 */
[C---:B------:R-:W-:Y:S02]  /*1a30*/  IMAD R26, R15.reuse, R16, RZ ;  /* 0x000000100f1a7224 */ /* 0x040fe400078e02ff */
[----:B------:R-:W-:-:S04]  /*1a40*/  IMAD.HI.U32 R19, P1, R15, R19, R22 ;  /* 0x000000130f137227 */ /* 0x000fc80007820016 */
[----:B------:R-:W-:Y:S01]  /*1a50*/  IMAD.HI.U32 R16, R15, R16, RZ ;  /* 0x000000100f107227 */ /* 0x000fe200078e00ff */
[----:B------:R-:W-:-:S04]  /*1a60*/  IADD3 R19, P2, PT, R26, R19, RZ ;  /* 0x000000131a137210 */ /* 0x000fc80007f5e0ff */
[----:B------:R-:W-:Y:S01]  /*1a70*/  IADD3.X R15, PT, PT, R16, R15, RZ, P0, !PT ;  /* 0x0000000f100f7210 */ /* 0x000fe200007fe4ff */
        /* <DEDUP_REMOVED lines=13> */
[----:B------:R-:W-:-:S04]  /*1b50*/  ISETP.GE.U32.AND P0, PT, R17, R12, PT ;  /* 0x0000000c1100720c */ /* 0x000fc80003f06070 */
[----:B------:R-:W-:Y:S02]  /*1b60*/  IADD3.X R8, PT, PT, ~R8, R5, RZ, P1, !PT ;  /* 0x0000000508087210 */ /* 0x000fe40000ffe5ff */
[----:B------:R-:W-:Y:S02]  /*1b70*/  IADD3 R15, P1, PT, R17, -R12, RZ ;  /* 0x8000000c110f7210 */ /* 0x000fe40007f3e0ff */
[----:B------:R-:W-:-:S03]  /*1b80*/  ISETP.GE.U32.AND.EX P0, PT, R8, R13, PT, P0 ;  /* 0x0000000d0800720c */ /* 0x000fc60003f06100 */
[----:B------:R-:W-:Y:S01]  /*1b90*/  IMAD.X R16, R8, 0x1, ~R13, P1 ;  /* 0x0000000108107824 */ /* 0x000fe200008e0e0d */
[----:B------:R-:W-:Y:S02]  /*1ba0*/  SEL R15, R15, R17, P0 ;  /* 0x000000110f0f7207 */ /* 0x000fe40000000000 */
[----:B------:R-:W-:Y:S02]  /*1bb0*/  ISETP.NE.U32.AND P1, PT, R12, RZ, PT ;  /* 0x000000ff0c00720c */ /* 0x000fe40003f25070 */
[----:B------:R-:W-:Y:S02]  /*1bc0*/  SEL R16, R16, R8, P0 ;  /* 0x0000000810107207 */ /* 0x000fe40000000000 */
[CC--:B------:R-:W-:Y:S02]  /*1bd0*/  ISETP.GE.U32.AND P0, PT, R15.reuse, R12.reuse, PT ;  /* 0x0000000c0f00720c */ /* 0x0c0fe40003f06070 */
[----:B------:R-:W-:Y:S02]  /*1be0*/  IADD3 R5, P2, PT, R15, -R12, RZ ;  /* 0x8000000c0f057210 */ /* 0x000fe40007f5e0ff */
[----:B------:R-:W-:-:S02]  /*1bf0*/  ISETP.GE.U32.AND.EX P0, PT, R16, R13, PT, P0 ;  /* 0x0000000d1000720c */ /* 0x000fc40003f06100 */
[----:B------:R-:W-:Y:S02]  /*1c00*/  IADD3.X R8, PT, PT, R16, ~R13, RZ, P2, !PT ;  /* 0x8000000d10087210 */ /* 0x000fe400017fe4ff */
[----:B------:R-:W-:Y:S02]  /*1c10*/  ISETP.NE.AND.EX P1, PT, R13, RZ, PT, P1 ;  /* 0x000000ff0d00720c */ /* 0x000fe40003f25310 */
[----:B------:R-:W-:Y:S02]  /*1c20*/  SEL R12, R5, R15, P0 ;  /* 0x0000000f050c7207 */ /* 0x000fe40000000000 */
[----:B------:R-:W-:Y:S02]  /*1c30*/  SEL R13, R8, R16, P0 ;  /* 0x00000010080d7207 */ /* 0x000fe40000000000 */
[----:B------:R-:W-:Y:S02]  /*1c40*/  SEL R12, R12, 0xffffffff, P1 ;  /* 0xffffffff0c0c7807 */ /* 0x000fe40000800000 */
[----:B------:R-:W-:Y:S01]  /*1c50*/  SEL R13, R13, 0xffffffff, P1 ;  /* 0xffffffff0d0d7807 */ /* 0x000fe20000800000 */
[----:B------:R-:W-:Y:S06]  /*1c60*/  RET.REL.NODEC R24 `(unfold_input_into_patches_f64) ;  /* 0xffffffe018e47950 */ /* 0x000fec0003c3ffff */
.L_x_73:
        /* <DEDUP_REMOVED lines=9> */
.L_x_155:


//--------------------- .text.sum_transposed_filters_f32 --------------------------
	.section	.text.sum_transposed_filters_f32,"ax",@progbits
	.align	128
        .global         sum_transposed_filters_f32
        .type           sum_transposed_filters_f32,@function
        .size           sum_transposed_filters_f32,(.L_x_157 - sum_transposed_filters_f32)
        .other          sum_transposed_filters_f32,@"STO_CUDA_ENTRY STV_DEFAULT"
sum_transposed_filters_f32:
.text.sum_transposed_filters_f32:
        /* <DEDUP_REMOVED lines=20> */
[----:B------:R-:W-:-:S04]  /*0140*/  MOV R0, UR6 ;  /* 0x0000000600007c02 */ /* 0x000fc80008000f00 */
        /* <DEDUP_REMOVED lines=19> */
[----:B------:R-:W-:Y:S01]  /*0280*/  ISETP.GE.U32.AND P1, PT, R3, UR14, PT ;  /* 0x0000000e03007c0c */ /* 0x000fe2000bf26070 */
[----:B------:R-:W-:-:S12]  /*0290*/  IMAD.MOV.U32 R3, RZ, RZ, RZ ;  /* 0x000000ffff037224 */ /* 0x000fd800078e00ff */
[----:B------:R-:W-:Y:S01]  /*02a0*/  @P1 VIADD R4, R4, 0x1 ;  /* 0x0000000104041836 */ /* 0x000fe20000000000 */
[----:B------:R-:W-:-:S04]  /*02b0*/  @!P2 LOP3.LUT R4, RZ, UR14, RZ, 0x33, !PT ;  /* 0x0000000eff04ac12 */ /* 0x000fc8000f8e33ff */
[----:B------:R-:W-:-:S05]  /*02c0*/  IADD3 R5, PT, PT, -R4, RZ, RZ ;  /* 0x000000ff04057210 */ /* 0x000fca0007ffe1ff */
[----:B------:R-:W-:Y:S02]  /*02d0*/  IMAD R2, R5, UR14, R2 ;  /* 0x0000000e05027c24 */ /* 0x000fe4000f8e0202 */
[----:B------:R-:W-:Y:S01]  /*02e0*/  HFMA2 R5, -RZ, RZ, 0, 0 ;  /* 0x00000000ff057431 */ /* 0x000fe200000001ff */
[----:B------:R-:W-:Y:S06]  /*02f0*/  BRA `(.L_x_75) ;  /* 0x00000000003c7947 */ /* 0x000fec0003800000 */
.L_x_74:
[----:B------:R-:W-:Y:S01]  /*0300*/  IMAD.MOV.U32 R10, RZ, RZ, R2 ;  /* 0x000000ffff0a7224 */ /* 0x000fe200078e0002 */
[----:B------:R-:W-:Y:S01]  /*0310*/  MOV R11, RZ ;  /* 0x000000ff000b7202 */ /* 0x000fe20000000f00 */
[----:B------:R-:W0:Y:S01]  /*0320*/  LDCU.64 UR4, c[0x0][0x390] ;  /* 0x00007200ff0477ac */ /* 0x000e220008000a00 */
[----:B------:R-:W-:-:S07]  /*0330*/  MOV R0, 0x350 ;  /* 0x0000035000007802 */ /* 0x000fce0000000f00 */
[----:B0-----:R-:W-:Y:S05]  /*0340*/  CALL.REL.NOINC `($__internal_8_$__cuda_sm20_div_u64) ;  /* 0x00000018000c7944 */ /* 0x001fea0003c00000 */
        /* <DEDUP_REMOVED lines=10> */
.L_x_75:
[----:B------:R-:W-:-:S09]  /*03f0*/  UISETP.NE.AND.EX UP0, UPT, UR15, URZ, UPT, !UPT ;  /* 0x000000ff0f00728c */ /* 0x000fd2000bf053f0 */
[----:B------:R-:W-:Y:S05]  /*0400*/  BRA.U UP0, `(.L_x_76) ;  /* 0x00000001005c7547 */ /* 0x000fea000b800000 */
[----:B------:R-:W0:Y:S01]  /*0410*/  I2F.U32.RP R9, UR14 ;  /* 0x0000000e00097d06 */ /* 0x000e220008209000 */
[----:B------:R-:W-:-:S07]  /*0420*/  ISETP.NE.U32.AND P2, PT, RZ, UR14, PT ;  /* 0x0000000eff007c0c */ /* 0x000fce000bf45070 */
[----:B0-----:R-:W0:Y:S02]  /*0430*/  MUFU.RCP R9, R9 ;  /* 0x0000000900097308 */ /* 0x001e240000001000 */
[----:B0-----:R-:W-:Y:S01]  /*0440*/  IADD3 R6, PT, PT, R9, 0xffffffe, RZ ;  /* 0x0ffffffe09067810 */ /* 0x001fe20007ffe0ff */
[----:B------:R-:W-:-:S05]  /*0450*/  IMAD.MOV.U32 R9, RZ, RZ, RZ ;  /* 0x000000ffff097224 */ /* 0x000fca00078e00ff */
[----:B------:R0:W1:Y:S02]  /*0460*/  F2I.FTZ.U32.TRUNC.NTZ R7, R6 ;  /* 0x0000000600077305 */ /* 0x000064000021f000 */
[----:B0-----:R-:W-:Y:S02]  /*0470*/  HFMA2 R6, -RZ, RZ, 0, 0 ;  /* 0x00000000ff067431 */ /* 0x001fe400000001ff */
[----:B-1----:R-:W-:-:S04]  /*0480*/  IMAD.MOV R5, RZ, RZ, -R7 ;  /* 0x000000ffff057224 */ /* 0x002fc800078e0a07 */
[----:B------:R-:W-:-:S04]  /*0490*/  IMAD R5, R5, UR14, RZ ;  /* 0x0000000e05057c24 */ /* 0x000fc8000f8e02ff */
[----:B------:R-:W-:-:S06]  /*04a0*/  IMAD.HI.U32 R5, R7, R5, R6 ;  /* 0x0000000507057227 */ /* 0x000fcc00078e0006 */
[----:B------:R-:W-:-:S04]  /*04b0*/  IMAD.HI.U32 R8, R5, R4, RZ ;  /* 0x0000000405087227 */ /* 0x000fc800078e00ff */
[----:B------:R-:W-:-:S04]  /*04c0*/  IMAD.MOV R5, RZ, RZ, -R8 ;  /* 0x000000ffff057224 */ /* 0x000fc800078e0a08 */
[----:B------:R-:W-:Y:S01]  /*04d0*/  IMAD R0, R5, UR14, R4 ;  /* 0x0000000e05007c24 */ /* 0x000fe2000f8e0204 */
[----:B------:R-:W-:-:S04]  /*04e0*/  MOV R5, RZ ;  /* 0x000000ff00057202 */ /* 0x000fc80000000f00 */
        /* <DEDUP_REMOVED lines=9> */
.L_x_76:
[----:B------:R-:W-:Y:S01]  /*0580*/  MOV R10, R4 ;  /* 0x00000004000a7202 */ /* 0x000fe20000000f00 */
[----:B------:R-:W-:Y:S01]  /*0590*/  IMAD.MOV.U32 R11, RZ, RZ, R5 ;  /* 0x000000ffff0b7224 */ /* 0x000fe200078e0005 */
[----:B------:R-:W-:Y:S01]  /*05a0*/  MOV R0, 0x5d0 ;  /* 0x000005d000007802 */ /* 0x000fe20000000f00 */
[----:B------:R-:W0:Y:S06]  /*05b0*/  LDCU.64 UR4, c[0x0][0x390] ;  /* 0x00007200ff0477ac */ /* 0x000e2c0008000a00 */
[----:B0-----:R-:W-:Y:S05]  /*05c0*/  CALL.REL.NOINC `($__internal_8_$__cuda_sm20_div_u64) ;  /* 0x00000014006c7944 */ /* 0x001fea0003c00000 */
        /* <DEDUP_REMOVED lines=9> */
.L_x_77:
        /* <DEDUP_REMOVED lines=26> */
.L_x_78:
[----:B------:R-:W-:Y:S01]  /*0800*/  IMAD.MOV.U32 R10, RZ, RZ, R8 ;  /* 0x000000ffff0a7224 */ /* 0x000fe200078e0008 */
[----:B------:R-:W-:Y:S01]  /*0810*/  MOV R11, R9 ;  /* 0x00000009000b7202 */ /* 0x000fe20000000f00 */
[----:B------:R-:W0:Y:S01]  /*0820*/  LDCU.64 UR4, c[0x0][0x3a0] ;  /* 0x00007400ff0477ac */ /* 0x000e220008000a00 */
[----:B------:R-:W-:-:S07]  /*0830*/  MOV R0, 0x850 ;  /* 0x0000085000007802 */ /* 0x000fce0000000f00 */
[----:B0-----:R-:W-:Y:S05]  /*0840*/  CALL.REL.NOINC `($__internal_8_$__cuda_sm20_div_u64) ;  /* 0x0000001000cc7944 */ /* 0x001fea0003c00000 */
[----:B------:R-:W0:Y:S01]  /*0850*/  LDCU.64 UR4, c[0x0][0x3a0] ;  /* 0x00007400ff0477ac */ /* 0x000e220008000a00 */
[----:B------:R-:W-:-:S05]  /*0860*/  IADD3 R7, P0, PT, RZ, -R10, RZ ;  /* 0x8000000aff077210 */ /* 0x000fca0007f1e0ff */
[----:B------:R-:W-:-:S04]  /*0870*/  IMAD.X R0, RZ, RZ, ~R11, P0 ;  /* 0x000000ffff007224 */ /* 0x000fc800000e0e0b */
[----:B0-----:R-:W-:Y:S02]  /*0880*/  IMAD R0, R0, UR4, RZ ;  /* 0x0000000400007c24 */ /* 0x001fe4000f8e02ff */
[----:B------:R-:W-:-:S04]  /*0890*/  IMAD.WIDE.U32 R8, R7, UR4, R8 ;  /* 0x0000000407087c25 */ /* 0x000fc8000f8e0008 */
[----:B------:R-:W-:-:S05]  /*08a0*/  IMAD R7, R7, UR5, R0 ;  /* 0x0000000507077c24 */ /* 0x000fca000f8e0200 */
[----:B------:R-:W-:-:S07]  /*08b0*/  IADD3 R6, PT, PT, R9, R7, RZ ;  /* 0x0000000709067210 */ /* 0x000fce0007ffe0ff */
.L_x_79:
[----:B------:R-:W0:Y:S01]  /*08c0*/  LDCU UR4, c[0x0][0x3ac] ;  /* 0x00007580ff0477ac */ /* 0x000e220008000800 */
[----:B------:R-:W1:Y:S01]  /*08d0*/  LDCU.64 UR8, c[0x0][0x358] ;  /* 0x00006b00ff0877ac */ /* 0x000e620008000a00 */
[----:B0-----:R-:W-:-:S09]  /*08e0*/  UISETP.NE.U32.AND UP0, UPT, UR4, URZ, UPT ;  /* 0x000000ff0400728c */ /* 0x001fd2000bf05070 */
[----:B-1----:R-:W-:Y:S05]  /*08f0*/  BRA.U UP0, `(.L_x_80) ;  /* 0x0000000100547547 */ /* 0x002fea000b800000 */
        /* <DEDUP_REMOVED lines=12> */
[----:B------:R-:W-:Y:S02]  /*09c0*/  IMAD R10, R13, UR4, R10 ;  /* 0x000000040d0a7c24 */ /* 0x000fe4000f8e020a */
[----:B------:R-:W-:-:S03]  /*09d0*/  HFMA2 R13, -RZ, RZ, 0, 0 ;  /* 0x00000000ff0d7431 */ /* 0x000fc600000001ff */
[----:B------:R-:W-:-:S13]  /*09e0*/  ISETP.GE.U32.AND P0, PT, R10, UR4, PT ;  /* 0x000000040a007c0c */ /* 0x000fda000bf06070 */
[----:B------:R-:W-:-:S05]  /*09f0*/  @P0 VIADD R10, R10, -UR4 ;  /* 0x800000040a0a0c36 */ /* 0x000fca0008000000 */
[----:B------:R-:W-:-:S13]  /*0a00*/  ISETP.GE.U32.AND P0, PT, R10, UR4, PT ;  /* 0x000000040a007c0c */ /* 0x000fda000bf06070 */
[----:B------:R-:W-:Y:S02]  /*0a10*/  @P0 IADD3 R10, PT, PT, R10, -UR4, RZ ;  /* 0x800000040a0a0c10 */ /* 0x000fe4000fffe0ff */
[----:B------:R-:W-:-:S05]  /*0a20*/  @!P1 LOP3.LUT R10, RZ, UR4, RZ, 0x33, !PT ;  /* 0x00000004ff0a9c12 */ /* 0x000fca000f8e33ff */
[----:B------:R-:W-:Y:S01]  /*0a30*/  IMAD.MOV.U32 R12, RZ, RZ, R10 ;  /* 0x000000ffff0c7224 */ /* 0x000fe200078e000a */
[----:B------:R-:W-:Y:S06]  /*0a40*/  BRA `(.L_x_81) ;  /* 0x0000000000107947 */ /* 0x000fec0003800000 */
.L_x_80:
[----:B------:R-:W-:Y:S01]  /*0a50*/  IMAD.MOV.U32 R0, RZ, RZ, R10 ;  /* 0x000000ffff007224 */ /* 0x000fe200078e000a */
[----:B------:R-:W-:Y:S02]  /*0a60*/  MOV R7, R11 ;  /* 0x0000000b00077202 */ /* 0x000fe40000000f00 */
[----:B------:R-:W-:-:S07]  /*0a70*/  MOV R14, 0xa90 ;  /* 0x00000a90000e7802 */ /* 0x000fce0000000f00 */
[----:B------:R-:W-:Y:S05]  /*0a80*/  CALL.REL.NOINC `($__internal_9_$__cuda_sm20_rem_u64) ;  /* 0x00000014004c7944 */ /* 0x000fea0003c00000 */
.L_x_81:
[----:B------:R-:W0:Y:S01]  /*0a90*/  LDC.64 R18, c[0x0][0x3e0] ;  /* 0x0000f800ff127b82 */ /* 0x000e220000000a00 */
[----:B------:R-:W1:Y:S01]  /*0aa0*/  LDCU.64 UR4, c[0x0][0x398] ;  /* 0x00007300ff0477ac */ /* 0x000e620008000a00 */
[----:B0-----:R-:W2:Y:S04]  /*0ab0*/  LDG.E.64 R20, desc[UR8][R18.64] ;  /* 0x0000000812147981 */ /* 0x001ea8000c1e1b00 */
[----:B------:R-:W3:Y:S04]  /*0ac0*/  LDG.E.64 R16, desc[UR8][R18.64+0x8] ;  /* 0x0000080812107981 */ /* 0x000ee8000c1e1b00 */
[----:B------:R-:W4:Y:S04]  /*0ad0*/  LDG.E.64 R10, desc[UR8][R18.64+0x10] ;  /* 0x00001008120a7981 */ /* 0x000f28000c1e1b00 */
[----:B------:R-:W5:Y:S01]  /*0ae0*/  LDG.E.64 R14, desc[UR8][R18.64+0x18] ;  /* 0x00001808120e7981 */ /* 0x000f62000c1e1b00 */
[----:B-1----:R-:W-:Y:S01]  /*0af0*/  UISETP.NE.U32.AND UP0, UPT, UR4, URZ, UPT ;  /* 0x000000ff0400728c */ /* 0x002fe2000bf05070 */
[----:B------:R-:W-:-:S03]  /*0b00*/  MOV R25, RZ ;  /* 0x000000ff00197202 */ /* 0x000fc60000000f00 */
        /* <DEDUP_REMOVED lines=15> */
[----:B------:R-:W-:-:S04]  /*0c00*/  IMAD.WIDE.U32 R10, R14, R2, R10 ;  /* 0x000000020e0a7225 */ /* 0x000fc800078e000a */
[----:B------:R-:W-:Y:S01]  /*0c10*/  IMAD.IADD R0, R11, 0x1, R7 ;  /* 0x000000010b007824 */ /* 0x000fe200078e0207 */
[----:B------:R-:W-:Y:S06]  /*0c20*/  BRA.U !UP0, `(.L_x_82) ;  /* 0x0000000d08b87547 */ /* 0x000fec000b800000 */
[----:B------:R-:W0:Y:S01]  /*0c30*/  LDCU.64 UR10, c[0x0][0x3a8] ;  /* 0x00007500ff0a77ac */ /* 0x000e220008000a00 */
[----:B------:R-:W-:Y:S02]  /*0c40*/  IMAD.MOV.U32 R7, RZ, RZ, R13 ;  /* 0x000000ffff077224 */ /* 0x000fe400078e000d */
[----:B------:R-:W-:Y:S01]  /*0c50*/  HFMA2 R25, -RZ, RZ, 0, 0 ;  /* 0x00000000ff197431 */ /* 0x000fe200000001ff */
[----:B------:R-:W1:Y:S01]  /*0c60*/  LDCU.64 UR14, c[0x0][0x390] ;  /* 0x00007200ff0e77ac */ /* 0x000e620008000a00 */
[----:B------:R-:W-:-:S04]  /*0c70*/  UISETP.GE.U32.AND UP1, UPT, UR4, 0x10, UPT ;  /* 0x000000100400788c */ /* 0x000fc8000bf26070 */
[----:B------:R-:W-:Y:S01]  /*0c80*/  UISETP.GE.U32.AND.EX UP1, UPT, UR5, URZ, UPT, UP1 ;  /* 0x000000ff0500728c */ /* 0x000fe2000bf26110 */
[----:B0-----:R-:W-:Y:S01]  /*0c90*/  IMAD R9, R6, UR10, RZ ;  /* 0x0000000a06097c24 */ /* 0x001fe2000f8e02ff */
[----:B------:R-:W-:-:S03]  /*0ca0*/  MOV R6, R12 ;  /* 0x0000000c00067202 */ /* 0x000fc60000000f00 */
[C---:B------:R-:W-:Y:S01]  /*0cb0*/  IMAD R9, R8.reuse, UR11, R9 ;  /* 0x0000000b08097c24 */ /* 0x040fe2000f8e0209 */
[----:B------:R-:W-:Y:S01]  /*0cc0*/  ULOP3.LUT UR11, UR4, 0xf, URZ, 0xc0, !UPT ;  /* 0x0000000f040b7892 */ /* 0x000fe2000f8ec0ff */
[----:B------:R-:W-:-:S03]  /*0cd0*/  IMAD.WIDE.U32 R6, R8, UR10, R6 ;  /* 0x0000000a08067c25 */ /* 0x000fc6000f8e0006 */
[----:B------:R-:W-:Y:S02]  /*0ce0*/  UISETP.NE.U32.AND UP0, UPT, UR11, URZ, UPT ;  /* 0x000000ff0b00728c */ /* 0x000fe4000bf05070 */
[----:B------:R-:W-:Y:S01]  /*0cf0*/  IADD3 R7, PT, PT, R7, R9, RZ ;  /* 0x0000000907077210 */ /* 0x000fe20007ffe0ff */
[----:B-1----:R-:W-:Y:S01]  /*0d00*/  IMAD.WIDE.U32 R4, R6, UR14, R4 ;  /* 0x0000000e06047c25 */ /* 0x002fe2000f8e0004 */
[----:B------:R-:W-:-:S03]  /*0d10*/  UISETP.NE.AND.EX UP0, UPT, URZ, URZ, UPT, UP0 ;  /* 0x000000ffff00728c */ /* 0x000fc6000bf05300 */
[----:B------:R-:W-:Y:S02]  /*0d20*/  IMAD R7, R7, UR14, RZ ;  /* 0x0000000e07077c24 */ /* 0x000fe4000f8e02ff */
[----:B------:R-:W-:Y:S01]  /*0d30*/  IMAD.WIDE.U32 R12, R4, UR14, R2 ;  /* 0x0000000e040c7c25 */ /* 0x000fe2000f8e0002 */
[----:B------:R-:W-:-:S03]  /*0d40*/  CS2R R2, SRZ ;  /* 0x0000000000027805 */ /* 0x000fc6000001ff00 */
[----:B------:R-:W-:-:S04]  /*0d50*/  IMAD R7, R6, UR15, R7 ;  /* 0x0000000f06077c24 */ /* 0x000fc8000f8e0207 */
[----:B------:R-:W-:-:S04]  /*0d60*/  IMAD.IADD R5, R5, 0x1, R7 ;  /* 0x0000000105057824 */ /* 0x000fc800078e0207 */
[----:B------:R-:W-:-:S04]  /*0d70*/  IMAD R5, R5, UR14, RZ ;  /* 0x0000000e05057c24 */ /* 0x000fc8000f8e02ff */
[----:B------:R-:W-:-:S05]  /*0d80*/  IMAD R5, R4, UR15, R5 ;  /* 0x0000000f04057c24 */ /* 0x000fca000f8e0205 */
[----:B------:R-:W-:Y:S01]  /*0d90*/  IADD3 R5, PT, PT, R13, R5, RZ ;  /* 0x000000050d057210 */ /* 0x000fe20007ffe0ff */
[----:B------:R-:W-:Y:S06]  /*0da0*/  BRA.U !UP1, `(.L_x_83) ;  /* 0x00000005095c7547 */ /* 0x000fec000b800000 */
[----:B------:R-:W0:Y:S01]  /*0db0*/  LDC R3, c[0x0][0x39c] ;  /* 0x0000e700ff037b82 */ /* 0x000e220000000800 */
[----:B------:R-:W-:Y:S01]  /*0dc0*/  ULOP3.LUT UR10, UR4, 0xfffffff0, URZ, 0xc0, !UPT ;  /* 0xfffffff0040a7892 */ /* 0x000fe2000f8ec0ff */
[----:B------:R-:W-:Y:S01]  /*0dd0*/  IMAD.MOV.U32 R25, RZ, RZ, RZ ;  /* 0x000000ffff197224 */ /* 0x000fe200078e00ff */
[----:B------:R-:W-:Y:S01]  /*0de0*/  CS2R R6, SRZ ;  /* 0x0000000000067805 */ /* 0x000fe2000001ff00 */
[----:B------:R-:W1:Y:S03]  /*0df0*/  LDCU.64 UR14, c[0x0][0x3d0] ;  /* 0x00007a00ff0e77ac */ /* 0x000e660008000a00 */
[----:B------:R-:W-:Y:S01]  /*0e00*/  MOV R2, UR10 ;  /* 0x0000000a00027c02 */ /* 0x000fe20008000f00 */
[----:B------:R-:W-:Y:S01]  /*0e10*/  USHF.L.U64.HI UR7, UR12, 0x2, UR6 ;  /* 0x000000020c077899 */ /* 0x000fe20008010206 */
[----:B------:R-:W-:Y:S01]  /*0e20*/  MOV R4, UR10 ;  /* 0x0000000a00047c02 */ /* 0x000fe20008000f00 */
[----:B------:R-:W-:Y:S01]  /*0e30*/  USHF.L.U32 UR5, UR12, 0x2, URZ ;  /* 0x000000020c057899 */ /* 0x000fe200080006ff */
[----:B01----:R-:W-:-:S11]  /*0e40*/  IMAD.MOV.U32 R8, RZ, RZ, R3 ;  /* 0x000000ffff087224 */ /* 0x003fd600078e0003 */
.L_x_84:
[----:B------:R-:W-:Y:S01]  /*0e50*/  MOV R14, R12 ;  /* 0x0000000c000e7202 */ /* 0x000fe20000000f00 */
[----:B------:R-:W-:Y:S01]  /*0e60*/  IMAD R16, R6, UR12, RZ ;  /* 0x0000000c06107c24 */ /* 0x000fe2000f8e02ff */
[----:B------:R-:W-:-:S03]  /*0e70*/  MOV R15, R5 ;  /* 0x00000005000f7202 */ /* 0x000fc60000000f00 */
[C---:B------:R-:W-:Y:S02]  /*0e80*/  IMAD R9, R7.reuse, UR6, R16 ;  /* 0x0000000607097c24 */ /* 0x040fe4000f8e0210 */
[----:B------:R-:W-:-:S04]  /*0e90*/  IMAD.WIDE.U32 R14, R7, UR12, R14 ;  /* 0x0000000c070e7c25 */ /* 0x000fc8000f8e000e */
[----:B------:R-:W-:Y:S01]  /*0ea0*/  IMAD.IADD R9, R15, 0x1, R9 ;  /* 0x000000010f097824 */ /* 0x000fe200078e0209 */
[----:B------:R-:W-:-:S04]  /*0eb0*/  LEA R22, P0, R14, UR14, 0x2 ;  /* 0x0000000e0e167c11 */ /* 0x000fc8000f8010ff */
[----:B------:R-:W-:Y:S02]  /*0ec0*/  LEA.HI.X R23, R14, UR15, R9, 0x2, P0 ;  /* 0x0000000f0e177c11 */ /* 0x000fe400080f1409 */
[----:B------:R-:W-:-:S03]  /*0ed0*/  IADD3 R28, P0, PT, R22, UR5, RZ ;  /* 0x00000005161c7c10 */ /* 0x000fc6000ff1e0ff */
[----:B------:R0:W2:Y:S01]  /*0ee0*/  LDG.E R24, desc[UR8][R22.64] ;  /* 0x0000000816187981 */ /* 0x0000a2000c1e1900 */
[----:B------:R-:W-:Y:S02]  /*0ef0*/  IADD3.X R29, PT, PT, R23, UR7, RZ, P0, !PT ;  /* 0x00000007171d7c10 */ /* 0x000fe400087fe4ff */
[----:B------:R-:W-:-:S03]  /*0f00*/  IADD3 R14, P0, PT, R28, UR5, RZ ;  /* 0x000000051c0e7c10 */ /* 0x000fc6000ff1e0ff */
[----:B------:R1:W3:Y:S01]  /*0f10*/  LDG.E R9, desc[UR8][R28.64] ;  /* 0x000000081c097981 */ /* 0x0002e2000c1e1900 */
[----:B------:R-:W-:Y:S02]  /*0f20*/  IADD3.X R15, PT, PT, R29, UR7, RZ, P0, !PT ;  /* 0x000000071d0f7c10 */ /* 0x000fe400087fe4ff */
[----:B------:R-:W-:-:S03]  /*0f30*/  IADD3 R16, P0, PT, R14, UR5, RZ ;  /* 0x000000050e107c10 */ /* 0x000fc6000ff1e0ff */
[----:B------:R4:W5:Y:S01]  /*0f40*/  LDG.E R20, desc[UR8][R14.64] ;  /* 0x000000080e147981 */ /* 0x000962000c1e1900 */
[----:B------:R-:W-:Y:S02]  /*0f50*/  IADD3.X R17, PT, PT, R15, UR7, RZ, P0, !PT ;  /* 0x000000070f117c10 */ /* 0x000fe400087fe4ff */
[----:B------:R-:W-:-:S03]  /*0f60*/  IADD3 R18, P0, PT, R16, UR5, RZ ;  /* 0x0000000510127c10 */ /* 0x000fc6000ff1e0ff */
[----:B------:R4:W5:Y:S01]  /*0f70*/  LDG.E R21, desc[UR8][R16.64] ;  /* 0x0000000810157981 */ /* 0x000962000c1e1900 */
[----:B------:R-:W-:-:S05]  /*0f80*/  IADD3.X R19, PT, PT, R17, UR7, RZ, P0, !PT ;  /* 0x0000000711137c10 */ /* 0x000fca00087fe4ff */
[----:B------:R4:W5:Y:S01]  /*0f90*/  LDG.E R26, desc[UR8][R18.64] ;  /* 0x00000008121a7981 */ /* 0x000962000c1e1900 */
[----:B0-----:R-:W-:-:S04]  /*0fa0*/  IADD3 R22, P0, PT, R18, UR5, RZ ;  /* 0x0000000512167c10 */ /* 0x001fc8000ff1e0ff */
[----:B------:R-:W-:Y:S02]  /*0fb0*/  IADD3.X R23, PT, PT, R19, UR7, RZ, P0, !PT ;  /* 0x0000000713177c10 */ /* 0x000fe400087fe4ff */
[----:B-1----:R-:W-:-:S03]  /*0fc0*/  IADD3 R28, P0, PT, R22, UR5, RZ ;  /* 0x00000005161c7c10 */ /* 0x002fc6000ff1e0ff */
[----:B------:R0:W5:Y:S01]  /*0fd0*/  LDG.E R27, desc[UR8][R22.64] ;  /* 0x00000008161b7981 */ /* 0x000162000c1e1900 */
[----:B------:R-:W-:Y:S02]  /*0fe0*/  IADD3.X R29, PT, PT, R23, UR7, RZ, P0, !PT ;  /* 0x00000007171d7c10 */ /* 0x000fe400087fe4ff */
[----:B----4-:R-:W-:-:S03]  /*0ff0*/  IADD3 R14, P0, PT, R28, UR5, RZ ;  /* 0x000000051c0e7c10 */ /* 0x010fc6000ff1e0ff */
[----:B------:R-:W4:Y:S01]  /*1000*/  LDG.E R28, desc[UR8][R28.64] ;  /* 0x000000081c1c7981 */ /* 0x000f22000c1e1900 */
[----:B------:R-:W-:Y:S02]  /*1010*/  IADD3.X R15, PT, PT, R29, UR7, RZ, P0, !PT ;  /* 0x000000071d0f7c10 */ /* 0x000fe400087fe4ff */
[----:B------:R-:W-:-:S03]  /*1020*/  IADD3 R16, P0, PT, R14, UR5, RZ ;  /* 0x000000050e107c10 */ /* 0x000fc6000ff1e0ff */
[----:B------:R2:W4:Y:S01]  /*1030*/  LDG.E R14, desc[UR8][R14.64] ;  /* 0x000000080e0e7981 */ /* 0x000522000c1e1900 */
[----:B------:R-:W-:Y:S02]  /*1040*/  IADD3.X R17, PT, PT, R15, UR7, RZ, P0, !PT ;  /* 0x000000070f117c10 */ /* 0x000fe400087fe4ff */
[----:B------:R-:W-:-:S03]  /*1050*/  IADD3 R18, P0, PT, R16, UR5, RZ ;  /* 0x0000000510127c10 */ /* 0x000fc6000ff1e0ff */
[----:B------:R-:W4:Y:S01]  /*1060*/  LDG.E R16, desc[UR8][R16.64] ;  /* 0x0000000810107981 */ /* 0x000f22000c1e1900 */
[----:B------:R-:W-:Y:S02]  /*1070*/  IADD3.X R19, PT, PT, R17, UR7, RZ, P0, !PT ;  /* 0x0000000711137c10 */ /* 0x000fe400087fe4ff */
[----:B0-----:R-:W-:-:S03]  /*1080*/  IADD3 R22, P0, PT, R18, UR5, RZ ;  /* 0x0000000512167c10 */ /* 0x001fc6000ff1e0ff */
[----:B------:R-:W4:Y:S01]  /*1090*/  LDG.E R18, desc[UR8][R18.64] ;  /* 0x0000000812127981 */ /* 0x000f22000c1e1900 */
[----:B------:R-:W-:-:S05]  /*10a0*/  IADD3.X R23, PT, PT, R19, UR7, RZ, P0, !PT ;  /* 0x0000000713177c10 */ /* 0x000fca00087fe4ff */
[----:B------:R0:W4:Y:S01]  /*10b0*/  LDG.E R29, desc[UR8][R22.64] ;  /* 0x00000008161d7981 */ /* 0x000122000c1e1900 */
[----:B--2---:R-:W-:Y:S01]  /*10c0*/  FADD R15, R24, R25 ;  /* 0x00000019180f7221 */ /* 0x004fe20000000000 */
[----:B------:R-:W-:-:S04]  /*10d0*/  IADD3 R24, P0, PT, R22, UR5, RZ ;  /* 0x0000000516187c10 */ /* 0x000fc8000ff1e0ff */
[----:B------:R-:W-:Y:S01]  /*10e0*/  IADD3.X R25, PT, PT, R23, UR7, RZ, P0, !PT ;  /* 0x0000000717197c10 */ /* 0x000fe200087fe4ff */
[----:B---3--:R-:W-:Y:S01]  /*10f0*/  FADD R15, R15, R9 ;  /* 0x000000090f0f7221 */ /* 0x008fe20000000000 */
[----:B0-----:R-:W-:-:S03]  /*1100*/  IADD3 R22, P0, PT, R24, UR5, RZ ;  /* 0x0000000518167c10 */ /* 0x001fc6000ff1e0ff */
[----:B------:R0:W2:Y:S01]  /*1110*/  LDG.E R9, desc[UR8][R24.64] ;  /* 0x0000000818097981 */ /* 0x0000a2000c1e1900 */
[----:B------:R-:W-:Y:S01]  /*1120*/  IADD3.X R23, PT, PT, R25, UR7, RZ, P0, !PT ;  /* 0x0000000719177c10 */ /* 0x000fe200087fe4ff */
[----:B-----5:R-:W-:-:S04]  /*1130*/  FADD R20, R15, R20 ;  /* 0x000000140f147221 */ /* 0x020fc80000000000 */
[----:B------:R1:W3:Y:S01]  /*1140*/  LDG.E R15, desc[UR8][R22.64] ;  /* 0x00000008160f7981 */ /* 0x0002e2000c1e1900 */
[----:B0-----:R-:W-:Y:S01]  /*1150*/  IADD3 R24, P0, PT, R22, UR5, RZ ;  /* 0x0000000516187c10 */ /* 0x001fe2000ff1e0ff */
[----:B------:R-:W-:-:S03]  /*1160*/  FADD R19, R20, R21 ;  /* 0x0000001514137221 */ /* 0x000fc60000000000 */
[----:B------:R-:W-:Y:S02]  /*1170*/  IADD3.X R25, PT, PT, R23, UR7, RZ, P0, !PT ;  /* 0x0000000717197c10 */ /* 0x000fe400087fe4ff */
[----:B------:R-:W-:-:S03]  /*1180*/  IADD3 R20, P0, PT, R24, UR5, RZ ;  /* 0x0000000518147c10 */ /* 0x000fc6000ff1e0ff */
[----:B------:R0:W5:Y:S01]  /*1190*/  LDG.E R17, desc[UR8][R24.64] ;  /* 0x0000000818117981 */ /* 0x000162000c1e1900 */
[----:B------:R-:W-:Y:S02]  /*11a0*/  IADD3.X R21, PT, PT, R25, UR7, RZ, P0, !PT ;  /* 0x0000000719157c10 */ /* 0x000fe400087fe4ff */
[----:B-1----:R-:W-:-:S04]  /*11b0*/  IADD3 R22, P0, PT, R20, UR5, RZ ;  /* 0x0000000514167c10 */ /* 0x002fc8000ff1e0ff */
[----:B------:R-:W-:Y:S01]  /*11c0*/  IADD3.X R23, PT, PT, R21, UR7, RZ, P0, !PT ;  /* 0x0000000715177c10 */ /* 0x000fe200087fe4ff */
[----:B0-----:R-:W-:Y:S02]  /*11d0*/  FADD R24, R19, R26 ;  /* 0x0000001a13187221 */ /* 0x001fe40000000000 */
[----:B------:R-:W5:Y:S04]  /*11e0*/  LDG.E R19, desc[UR8][R20.64] ;  /* 0x0000000814137981 */ /* 0x000f68000c1e1900 */
[----:B------:R-:W5:Y:S01]  /*11f0*/  LDG.E R26, desc[UR8][R22.64] ;  /* 0x00000008161a7981 */ /* 0x000f62000c1e1900 */
[----:B------:R-:W-:-:S04]  /*1200*/  FADD R27, R24, R27 ;  /* 0x0000001b181b7221 */ /* 0x000fc80000000000 */
[----:B----4-:R-:W-:-:S04]  /*1210*/  FADD R27, R27, R28 ;  /* 0x0000001c1b1b7221 */ /* 0x010fc80000000000 */
[----:B------:R-:W-:-:S04]  /*1220*/  FADD R27, R27, R14 ;  /* 0x0000000e1b1b7221 */ /* 0x000fc80000000000 */
[----:B------:R-:W-:Y:S01]  /*1230*/  FADD R27, R27, R16 ;  /* 0x000000101b1b7221 */ /* 0x000fe20000000000 */
[----:B------:R-:W-:-:S03]  /*1240*/  IADD3 R4, P0, PT, R4, -0x10, RZ ;  /* 0xfffffff004047810 */ /* 0x000fc60007f1e0ff */
[----:B------:R-:W-:Y:S01]  /*1250*/  FADD R18, R27, R18 ;  /* 0x000000121b127221 */ /* 0x000fe20000000000 */
[----:B------:R-:W-:Y:S02]  /*1260*/  IADD3.X R8, PT, PT, R8, -0x1, RZ, P0, !PT ;  /* 0xffffffff08087810 */ /* 0x000fe400007fe4ff */
[----:B------:R-:W-:Y:S01]  /*1270*/  ISETP.NE.U32.AND P0, PT, R4, RZ, PT ;  /* 0x000000ff0400720c */ /* 0x000fe20003f05070 */
[----:B------:R-:W-:-:S03]  /*1280*/  FADD R18, R18, R29 ;  /* 0x0000001d12127221 */ /* 0x000fc60000000000 */
[----:B------:R-:W-:Y:S02]  /*1290*/  ISETP.NE.AND.EX P0, PT, R8, RZ, PT, P0 ;  /* 0x000000ff0800720c */ /* 0x000fe40003f05300 */
[----:B------:R-:W-:-:S04]  /*12a0*/  IADD3 R7, P1, PT, R7, 0x10, RZ ;  /* 0x0000001007077810 */ /* 0x000fc80007f3e0ff */
[----:B------:R-:W-:Y:S01]  /*12b0*/  IADD3.X R6, PT, PT, RZ, R6, RZ, P1, !PT ;  /* 0x00000006ff067210 */ /* 0x000fe20000ffe4ff */
[----:B--2---:R-:W-:-:S04]  /*12c0*/  FADD R18, R18, R9 ;  /* 0x0000000912127221 */ /* 0x004fc80000000000 */
[----:B---3--:R-:W-:-:S04]  /*12d0*/  FADD R18, R18, R15 ;  /* 0x0000000f12127221 */ /* 0x008fc80000000000 */
[----:B-----5:R-:W-:-:S04]  /*12e0*/  FADD R18, R18, R17 ;  /* 0x0000001112127221 */ /* 0x020fc80000000000 */
[----:B------:R-:W-:-:S04]  /*12f0*/  FADD R19, R18, R19 ;  /* 0x0000001312137221 */ /* 0x000fc80000000000 */
[----:B------:R-:W-:Y:S01]  /*1300*/  FADD R25, R19, R26 ;  /* 0x0000001a13197221 */ /* 0x000fe20000000000 */
[----:B------:R-:W-:Y:S06]  /*1310*/  @P0 BRA `(.L_x_84) ;  /* 0xfffffff800cc0947 */ /* 0x000fec000383ffff */
.L_x_83:
        /* <DEDUP_REMOVED lines=8> */
[----:B------:R-:W-:Y:S01]  /*13a0*/  MOV R4, R12 ;  /* 0x0000000c00047202 */ /* 0x000fe20000000f00 */
[----:B------:R-:W-:Y:S01]  /*13b0*/  IMAD R3, R3, UR12, RZ ;  /* 0x0000000c03037c24 */ /* 0x000fe2000f8e02ff */
[C---:B------:R-:W-:Y:S01]  /*13c0*/  IADD3 R17, PT, PT, R2.reuse, 0x2, RZ ;  /* 0x0000000202117810 */ /* 0x040fe20007ffe0ff */
[C---:B------:R-:W-:Y:S01]  /*13d0*/  VIADD R21, R2.reuse, 0x1 ;  /* 0x0000000102157836 */ /* 0x040fe20000000000 */
[C---:B------:R-:W-:Y:S01]  /*13e0*/  IADD3 R23, PT, PT, R2.reuse, 0x4, RZ ;  /* 0x0000000402177810 */ /* 0x040fe20007ffe0ff */
[C---:B------:R-:W-:Y:S02]  /*13f0*/  IMAD R3, R2.reuse, UR6, R3 ;  /* 0x0000000602037c24 */ /* 0x040fe4000f8e0203 */
[----:B------:R-:W-:-:S04]  /*1400*/  IMAD.WIDE.U32 R8, R2, UR12, R4 ;  /* 0x0000000c02087c25 */ /* 0x000fc8000f8e0004 */
[----:B------:R-:W-:Y:S01]  /*1410*/  IMAD.WIDE.U32 R6, R21, UR12, R4 ;  /* 0x0000000c15067c25 */ /* 0x000fe2000f8e0004 */
[----:B------:R-:W-:-:S03]  /*1420*/  IADD3 R3, PT, PT, R9, R3, RZ ;  /* 0x0000000309037210 */ /* 0x000fc60007ffe0ff */
[----:B------:R-:W-:Y:S01]  /*1430*/  IMAD.WIDE.U32 R14, R17, UR12, R4 ;  /* 0x0000000c110e7c25 */ /* 0x000fe2000f8e0004 */
[----:B0-----:R-:W-:-:S03]  /*1440*/  LEA R18, P0, R8, UR10, 0x2 ;  /* 0x0000000a08127c11 */ /* 0x001fc6000f8010ff */
[----:B------:R-:W-:Y:S01]  /*1450*/  IMAD R21, R21, UR6, R7 ;  /* 0x0000000615157c24 */ /* 0x000fe2000f8e0207 */
[----:B------:R-:W-:Y:S01]  /*1460*/  LEA R16, P1, R14, UR10, 0x2 ;  /* 0x0000000a0e107c11 */ /* 0x000fe2000f8210ff */
[----:B------:R-:W-:Y:S01]  /*1470*/  IMAD R7, R17, UR6, R15 ;  /* 0x0000000611077c24 */ /* 0x000fe2000f8e020f */
[----:B------:R-:W-:Y:S01]  /*1480*/  LEA.HI.X R19, R8, UR11, R3, 0x2, P0 ;  /* 0x0000000b08137c11 */ /* 0x000fe200080f1403 */
[----:B------:R-:W-:Y:S01]  /*1490*/  VIADD R3, R2, 0x3 ;  /* 0x0000000302037836 */ /* 0x000fe20000000000 */
[----:B------:R-:W-:Y:S02]  /*14a0*/  LEA R20, P0, R6, UR10, 0x2 ;  /* 0x0000000a06147c11 */ /* 0x000fe4000f8010ff */
[----:B------:R-:W-:Y:S01]  /*14b0*/  LEA.HI.X R17, R14, UR11, R7, 0x2, P1 ;  /* 0x0000000b0e117c11 */ /* 0x000fe200088f1407 */
[C---:B------:R-:W-:Y:S01]  /*14c0*/  IMAD.WIDE.U32 R8, R3.reuse, UR12, R4 ;  /* 0x0000000c03087c25 */ /* 0x040fe2000f8e0004 */
[----:B------:R-:W-:Y:S01]  /*14d0*/  LEA.HI.X R21, R6, UR11, R21, 0x2, P0 ;  /* 0x0000000b06157c11 */ /* 0x000fe200080f1415 */
[----:B------:R-:W2:Y:S02]  /*14e0*/  LDG.E R18, desc[UR8][R18.64] ;  /* 0x0000000812127981 */ /* 0x000ea4000c1e1900 */
[----:B------:R-:W-:Y:S01]  /*14f0*/  IMAD R9, R3, UR6, R9 ;  /* 0x0000000603097c24 */ /* 0x000fe2000f8e0209 */
[----:B------:R-:W-:Y:S01]  /*1500*/  LEA R14, P0, R8, UR10, 0x2 ;  /* 0x0000000a080e7c11 */ /* 0x000fe2000f8010ff */
[C---:B------:R-:W-:Y:S01]  /*1510*/  IMAD.WIDE.U32 R6, R23.reuse, UR12, R4 ;  /* 0x0000000c17067c25 */ /* 0x040fe2000f8e0004 */
[----:B------:R-:W-:Y:S01]  /*1520*/  IADD3 R3, PT, PT, R2, 0x5, RZ ;  /* 0x0000000502037810 */ /* 0x000fe20007ffe0ff */
[----:B------:R-:W3:Y:S01]  /*1530*/  LDG.E R20, desc[UR8][R20.64] ;  /* 0x0000000814147981 */ /* 0x000ee2000c1e1900 */
[----:B------:R-:W-:Y:S01]  /*1540*/  LEA.HI.X R15, R8, UR11, R9, 0x2, P0 ;  /* 0x0000000b080f7c11 */ /* 0x000fe200080f1409 */
[----:B------:R-:W-:Y:S01]  /*1550*/  IMAD R7, R23, UR6, R7 ;  /* 0x0000000617077c24 */ /* 0x000fe2000f8e0207 */
[C---:B------:R-:W-:Y:S01]  /*1560*/  LEA R8, P0, R6.reuse, UR10, 0x2 ;  /* 0x0000000a06087c11 */ /* 0x040fe2000f8010ff */
[C---:B------:R-:W-:Y:S01]  /*1570*/  IMAD.WIDE.U32 R22, R3.reuse, UR12, R4 ;  /* 0x0000000c03167c25 */ /* 0x040fe2000f8e0004 */
[----:B------:R-:W4:Y:S02]  /*1580*/  LDG.E R16, desc[UR8][R16.64] ;  /* 0x0000000810107981 */ /* 0x000f24000c1e1900 */
[----:B------:R-:W-:Y:S01]  /*1590*/  LEA.HI.X R9, R6, UR11, R7, 0x2, P0 ;  /* 0x0000000b06097c11 */ /* 0x000fe200080f1407 */
[----:B------:R-:W-:Y:S01]  /*15a0*/  IMAD R3, R3, UR6, R23 ;  /* 0x0000000603037c24 */ /* 0x000fe2000f8e0217 */
[----:B------:R-:W-:Y:S01]  /*15b0*/  LEA R6, P0, R22, UR10, 0x2 ;  /* 0x0000000a16067c11 */ /* 0x000fe2000f8010ff */
[----:B------:R-:W-:Y:S01]  /*15c0*/  VIADD R27, R2, 0x6 ;  /* 0x00000006021b7836 */ /* 0x000fe20000000000 */
[----:B------:R-:W5:Y:S02]  /*15d0*/  LDG.E R14, desc[UR8][R14.64] ;  /* 0x000000080e0e7981 */ /* 0x000f64000c1e1900 */
[----:B------:R-:W-:Y:S01]  /*15e0*/  LEA.HI.X R7, R22, UR11, R3, 0x2, P0 ;  /* 0x0000000b16077c11 */ /* 0x000fe200080f1403 */
[C---:B------:R-:W-:Y:S01]  /*15f0*/  IMAD.WIDE.U32 R22, R27.reuse, UR12, R4 ;  /* 0x0000000c1b167c25 */ /* 0x040fe2000f8e0004 */
[----:B------:R-:W-:Y:S01]  /*1600*/  IADD3 R3, PT, PT, R2, 0x7, RZ ;  /* 0x0000000702037810 */ /* 0x000fe20007ffe0ff */
[----:B------:R-:W5:Y:S02]  /*1610*/  LDG.E R8, desc[UR8][R8.64] ;  /* 0x0000000808087981 */ /* 0x000f64000c1e1900 */
[----:B------:R-:W-:Y:S01]  /*1620*/  IMAD R27, R27, UR6, R23 ;  /* 0x000000061b1b7c24 */ /* 0x000fe2000f8e0217 */
[C---:B------:R-:W-:Y:S01]  /*1630*/  LEA R26, P0, R22.reuse, UR10, 0x2 ;  /* 0x0000000a161a7c11 */ /* 0x040fe2000f8010ff */
[C---:B------:R-:W-:Y:S01]  /*1640*/  IMAD.WIDE.U32 R28, R3.reuse, UR12, R4 ;  /* 0x0000000c031c7c25 */ /* 0x040fe2000f8e0004 */
[----:B------:R-:W5:Y:S02]  /*1650*/  LDG.E R7, desc[UR8][R6.64] ;  /* 0x0000000806077981 */ /* 0x000f64000c1e1900 */
[----:B------:R-:W-:Y:S01]  /*1660*/  LEA.HI.X R27, R22, UR11, R27, 0x2, P0 ;  /* 0x0000000b161b7c11 */ /* 0x000fe200080f141b */
[----:B------:R-:W-:Y:S01]  /*1670*/  IMAD R3, R3, UR6, R29 ;  /* 0x0000000603037c24 */ /* 0x000fe2000f8e021d */
[----:B------:R-:W-:-:S04]  /*1680*/  LEA R22, P0, R28, UR10, 0x2 ;  /* 0x0000000a1c167c11 */ /* 0x000fc8000f8010ff */
[----:B------:R-:W-:Y:S01]  /*1690*/  LEA.HI.X R23, R28, UR11, R3, 0x2, P0 ;  /* 0x0000000b1c177c11 */ /* 0x000fe200080f1403 */
[----:B------:R-:W5:Y:S05]  /*16a0*/  LDG.E R27, desc[UR8][R26.64] ;  /* 0x000000081a1b7981 */ /* 0x000f6a000c1e1900 */
[----:B------:R-:W5:Y:S01]  /*16b0*/  LDG.E R23, desc[UR8][R22.64] ;  /* 0x0000000816177981 */ /* 0x000f62000c1e1900 */
[----:B------:R-:W-:Y:S02]  /*16c0*/  HFMA2 R3, -RZ, RZ, 0, 0 ;  /* 0x00000000ff037431 */ /* 0x000fe400000001ff */
[----:B------:R-:W-:Y:S02]  /*16d0*/  VIADD R2, R2, 0x8 ;  /* 0x0000000802027836 */ /* 0x000fe40000000000 */
[----:B--2---:R-:W-:-:S04]  /*16e0*/  FADD R25, R25, R18 ;  /* 0x0000001219197221 */ /* 0x004fc80000000000 */
[----:B---3--:R-:W-:-:S04]  /*16f0*/  FADD R25, R25, R20 ;  /* 0x0000001419197221 */ /* 0x008fc80000000000 */
[----:B----4-:R-:W-:-:S04]  /*1700*/  FADD R25, R25, R16 ;  /* 0x0000001019197221 */ /* 0x010fc80000000000 */
[----:B-----5:R-:W-:-:S04]  /*1710*/  FADD R25, R25, R14 ;  /* 0x0000000e19197221 */ /* 0x020fc80000000000 */
[----:B------:R-:W-:-:S04]  /*1720*/  FADD R8, R25, R8 ;  /* 0x0000000819087221 */ /* 0x000fc80000000000 */
[----:B------:R-:W-:-:S04]  /*1730*/  FADD R8, R8, R7 ;  /* 0x0000000708087221 */ /* 0x000fc80000000000 */
[----:B------:R-:W-:-:S04]  /*1740*/  FADD R8, R8, R27 ;  /* 0x0000001b08087221 */ /* 0x000fc80000000000 */
[----:B------:R-:W-:-:S07]  /*1750*/  FADD R25, R8, R23 ;  /* 0x0000001708197221 */ /* 0x000fce0000000000 */
.L_x_85:
        /* <DEDUP_REMOVED lines=10> */
[----:B------:R-:W-:Y:S01]  /*1800*/  MOV R4, R12 ;  /* 0x0000000c00047202 */ /* 0x000fe20000000f00 */
[----:B------:R-:W-:Y:S01]  /*1810*/  IMAD R3, R3, UR12, RZ ;  /* 0x0000000c03037c24 */ /* 0x000fe2000f8e02ff */
[C---:B------:R-:W-:Y:S01]  /*1820*/  IADD3 R17, PT, PT, R2.reuse, 0x1, RZ ;  /* 0x0000000102117810 */ /* 0x040fe20007ffe0ff */
[C---:B------:R-:W-:Y:S02]  /*1830*/  VIADD R21, R2.reuse, 0x2 ;  /* 0x0000000202157836 */ /* 0x040fe40000000000 */
[C---:B------:R-:W-:Y:S02]  /*1840*/  IMAD R3, R2.reuse, UR6, R3 ;  /* 0x0000000602037c24 */ /* 0x040fe4000f8e0203 */
[----:B------:R-:W-:-:S04]  /*1850*/  IMAD.WIDE.U32 R14, R2, UR12, R4 ;  /* 0x0000000c020e7c25 */ /* 0x000fc8000f8e0004 */
[----:B------:R-:W-:Y:S01]  /*1860*/  IMAD.WIDE.U32 R18, R17, UR12, R4 ;  /* 0x0000000c11127c25 */ /* 0x000fe2000f8e0004 */
[----:B------:R-:W-:-:S03]  /*1870*/  IADD3 R3, PT, PT, R15, R3, RZ ;  /* 0x000000030f037210 */ /* 0x000fc60007ffe0ff */
[----:B------:R-:W-:Y:S01]  /*1880*/  IMAD R17, R17, UR6, R19 ;  /* 0x0000000611117c24 */ /* 0x000fe2000f8e0213 */
[----:B-1----:R-:W-:Y:S01]  /*1890*/  LEA R6, P0, R14, UR10, 0x2 ;  /* 0x0000000a0e067c11 */ /* 0x002fe2000f8010ff */
[----:B------:R-:W-:-:S03]  /*18a0*/  IMAD.WIDE.U32 R8, R21, UR12, R4 ;  /* 0x0000000c15087c25 */ /* 0x000fc6000f8e0004 */
[----:B------:R-:W-:Y:S01]  /*18b0*/  LEA.HI.X R7, R14, UR11, R3, 0x2, P0 ;  /* 0x0000000b0e077c11 */ /* 0x000fe200080f1403 */
[----:B------:R-:W-:Y:S01]  /*18c0*/  IMAD R21, R21, UR6, R9 ;  /* 0x0000000615157c24 */ /* 0x000fe2000f8e0209 */
[----:B------:R-:W-:Y:S02]  /*18d0*/  IADD3 R3, PT, PT, R2, 0x3, RZ ;  /* 0x0000000302037810 */ /* 0x000fe40007ffe0ff */
[----:B------:R-:W-:Y:S01]  /*18e0*/  LEA R14, P0, R18, UR10, 0x2 ;  /* 0x0000000a120e7c11 */ /* 0x000fe2000f8010ff */
[----:B------:R-:W2:Y:S01]  /*18f0*/  LDG.E R6, desc[UR8][R6.64] ;  /* 0x0000000806067981 */ /* 0x000ea2000c1e1900 */
[----:B------:R-:W-:Y:S02]  /*1900*/  LEA R16, P1, R8, UR10, 0x2 ;  /* 0x0000000a08107c11 */ /* 0x000fe4000f8210ff */
[----:B------:R-:W-:Y:S01]  /*1910*/  LEA.HI.X R15, R18, UR11, R17, 0x2, P0 ;  /* 0x0000000b120f7c11 */ /* 0x000fe200080f1411 */
[----:B------:R-:W-:Y:S01]  /*1920*/  IMAD.WIDE.U32 R18, R3, UR12, R4 ;  /* 0x0000000c03127c25 */ /* 0x000fe2000f8e0004 */
[----:B------:R-:W-:-:S03]  /*1930*/  LEA.HI.X R17, R8, UR11, R21, 0x2, P1 ;  /* 0x0000000b08117c11 */ /* 0x000fc600088f1415 */
[----:B------:R-:W-:Y:S01]  /*1940*/  IMAD R3, R3, UR6, R19 ;  /* 0x0000000603037c24 */ /* 0x000fe2000f8e0213 */
[C---:B------:R-:W-:Y:S01]  /*1950*/  LEA R8, P0, R18.reuse, UR10, 0x2 ;  /* 0x0000000a12087c11 */ /* 0x040fe2000f8010ff */
[----:B------:R-:W3:Y:S03]  /*1960*/  LDG.E R14, desc[UR8][R14.64] ;  /* 0x000000080e0e7981 */ /* 0x000ee6000c1e1900 */
[----:B------:R-:W-:Y:S01]  /*1970*/  LEA.HI.X R9, R18, UR11, R3, 0x2, P0 ;  /* 0x0000000b12097c11 */ /* 0x000fe200080f1403 */
[----:B------:R-:W4:Y:S04]  /*1980*/  LDG.E R16, desc[UR8][R16.64] ;  /* 0x0000000810107981 */ /* 0x000f28000c1e1900 */
[----:B------:R-:W5:Y:S01]  /*1990*/  LDG.E R8, desc[UR8][R8.64] ;  /* 0x0000000808087981 */ /* 0x000f62000c1e1900 */
[----:B------:R-:W-:Y:S01]  /*19a0*/  IMAD.MOV.U32 R3, RZ, RZ, RZ ;  /* 0x000000ffff037224 */ /* 0x000fe200078e00ff */
[----:B------:R-:W-:Y:S01]  /*19b0*/  IADD3 R2, PT, PT, R2, 0x4, RZ ;  /* 0x0000000402027810 */ /* 0x000fe20007ffe0ff */
[----:B--2---:R-:W-:-:S04]  /*19c0*/  FADD R25, R25, R6 ;  /* 0x0000000619197221 */ /* 0x004fc80000000000 */
[----:B---3--:R-:W-:-:S04]  /*19d0*/  FADD R25, R25, R14 ;  /* 0x0000000e19197221 */ /* 0x008fc80000000000 */
[----:B----4-:R-:W-:-:S04]  /*19e0*/  FADD R25, R25, R16 ;  /* 0x0000001019197221 */ /* 0x010fc80000000000 */
[----:B-----5:R-:W-:-:S07]  /*19f0*/  FADD R25, R25, R8 ;  /* 0x0000000819197221 */ /* 0x020fce0000000000 */
.L_x_86:
[----:B------:R-:W-:Y:S05]  /*1a00*/  BRA.U !UP0, `(.L_x_82) ;  /* 0x0000000108407547 */ /* 0x000fea000b800000 */
.L_x_87:
[----:B------:R-:W-:Y:S01]  /*1a10*/  MOV R4, R12 ;  /* 0x0000000c00047202 */ /* 0x000fe20000000f00 */
[----:B------:R-:W-:-:S04]  /*1a20*/  IMAD R3, R3, UR12, RZ ;  /* 0x0000000c03037c24 */ /* 0x000fc8000f8e02ff */
[C---:B------:R-:W-:Y:S02]  /*1a30*/  IMAD R3, R2.reuse, UR6, R3 ;  /* 0x0000000602037c24 */ /* 0x040fe4000f8e0203 */
[----:B------:R-:W-:-:S04]  /*1a40*/  IMAD.WIDE.U32 R6, R2, UR12, R4 ;  /* 0x0000000c02067c25 */ /* 0x000fc8000f8e0004 */
[----:B------:R-:W-:Y:S01]  /*1a50*/  IMAD.IADD R3, R7, 0x1, R3 ;  /* 0x0000000107037824 */ /* 0x000fe200078e0203 */
[----:B0-----:R-:W-:-:S04]  /*1a60*/  LEA R8, P0, R6, UR14, 0x2 ;  /* 0x0000000e06087c11 */ /* 0x001fc8000f8010ff */
[----:B------:R-:W-:-:S05]  /*1a70*/  LEA.HI.X R9, R6, UR15, R3, 0x2, P0 ;  /* 0x0000000f06097c11 */ /* 0x000fca00080f1403 */
[----:B------:R-:W2:Y:S01]  /*1a80*/  LDG.E R8, desc[UR8][R8.64] ;  /* 0x0000000808087981 */ /* 0x000ea2000c1e1900 */
[----:B------:R-:W-:Y:S01]  /*1a90*/  UIADD3 UR5, UP0, UPT, UR5, -0x1, URZ ;  /* 0xffffffff05057890 */ /* 0x000fe2000ff1e0ff */
[----:B------:R-:W-:Y:S01]  /*1aa0*/  HFMA2 R3, -RZ, RZ, 0, 0 ;  /* 0x00000000ff037431 */ /* 0x000fe200000001ff */
[----:B------:R-:W-:Y:S02]  /*1ab0*/  IADD3 R2, PT, PT, R2, 0x1, RZ ;  /* 0x0000000102027810 */ /* 0x000fe40007ffe0ff */
[----:B------:R-:W-:Y:S02]  /*1ac0*/  UIADD3.X UR4, UPT, UPT, UR4, -0x1, URZ, UP0, !UPT ;  /* 0xffffffff04047890 */ /* 0x000fe400087fe4ff */
[----:B------:R-:W-:-:S04]  /*1ad0*/  UISETP.NE.U32.AND UP0, UPT, UR5, URZ, UPT ;  /* 0x000000ff0500728c */ /* 0x000fc8000bf05070 */
[----:B------:R-:W-:Y:S01]  /*1ae0*/  UISETP.NE.AND.EX UP0, UPT, UR4, URZ, UPT, UP0 ;  /* 0x000000ff0400728c */ /* 0x000fe2000bf05300 */
[----:B--2---:R-:W-:-:S08]  /*1af0*/  FADD R25, R8, R25 ;  /* 0x0000001908197221 */ /* 0x004fd00000000000 */
[----:B------:R-:W-:Y:S05]  /*1b00*/  BRA.U UP0, `(.L_x_87) ;  /* 0xfffffffd00c07547 */ /* 0x000fea000b83ffff */
.L_x_82:
[----:B------:R-:W1:Y:S02]  /*1b10*/  LDCU.64 UR4, c[0x0][0x3d8] ;  /* 0x00007b00ff0477ac */ /* 0x000e640008000a00 */
[----:B-1----:R-:W-:-:S04]  /*1b20*/  LEA R2, P0, R10, UR4, 0x2 ;  /* 0x000000040a027c11 */ /* 0x002fc8000f8010ff */
[----:B------:R-:W-:-:S05]  /*1b30*/  LEA.HI.X R3, R10, UR5, R0, 0x2, P0 ;  /* 0x000000050a037c11 */ /* 0x000fca00080f1400 */
[----:B------:R-:W2:Y:S02]  /*1b40*/  LDG.E R0, desc[UR8][R2.64] ;  /* 0x0000000802007981 */ /* 0x000ea4000c1e1900 */
[----:B--2---:R-:W-:-:S05]  /*1b50*/  FADD R25, R0, R25 ;  /* 0x0000001900197221 */ /* 0x004fca0000000000 */
[----:B------:R-:W-:Y:S01]  /*1b60*/  STG.E desc[UR8][R2.64], R25 ;  /* 0x0000001902007986 */ /* 0x000fe2000c101908 */
[----:B0-----:R-:W-:Y:S05]  /*1b70*/  EXIT ;  /* 0x000000000000794d */ /* 0x001fea0003800000 */
        .weak           $__internal_8_$__cuda_sm20_div_u64
        .type           $__internal_8_$__cuda_sm20_div_u64,@function
        .size           $__internal_8_$__cuda_sm20_div_u64,($__internal_9_$__cuda_sm20_rem_u64 - $__internal_8_$__cuda_sm20_div_u64)
$__internal_8_$__cuda_sm20_div_u64:
        /* <DEDUP_REMOVED lines=67> */
[----:B------:R-:W-:Y:S06]  /*1fb0*/  RET.REL.NODEC R6 `(sum_transposed_filters_f32) ;  /* 0xffffffe006107950 */ /* 0x000fec0003c3ffff */
        .weak           $__internal_9_$__cuda_sm20_rem_u64
        .type           $__internal_9_$__cuda_sm20_rem_u64,@function
        .size           $__internal_9_$__cuda_sm20_rem_u64,(.L_x_157 - $__internal_9_$__cuda_sm20_rem_u64)
$__internal_9_$__cuda_sm20_rem_u64:
        /* <DEDUP_REMOVED lines=46> */
[CC--:B------:R-:W-:Y:S02]  /*22a0*/  ISETP.GE.U32.AND P0, PT, R13.reuse, R10.reuse, PT ;  /* 0x0000000a0d00720c */ /* 0x0c0fe40003f06070 */
[----:B------:R-:W-:Y:S02]  /*22b0*/  MOV R15, 0x0 ;  /* 0x00000000000f7802 */ /* 0x000fe40000000f00 */
        /* <DEDUP_REMOVED lines=16> */
[----:B------:R-:W-:Y:S06]  /*23c0*/  RET.REL.NODEC R14 `(sum_transposed_filters_f32) ;  /* 0xffffffdc0e0c7950 */ /* 0x000fec0003c3ffff */
.L_x_88:
        /* <DEDUP_REMOVED lines=11> */
.L_x_157:


//--------------------- .text.transpose_and_broadcast_filters_f32 --------------------------
	.section	.text.transpose_and_broadcast_filters_f32,"ax",@progbits
	.align	128
        .global         transpose_and_broadcast_filters_f32
        .type           transpose_and_broadcast_filters_f32,@function
        .size           transpose_and_broadcast_filters_f32,(.L_x_159 - transpose_and_broadcast_filters_f32)
        .other          transpose_and_broadcast_filters_f32,@"STO_CUDA_ENTRY STV_DEFAULT"
transpose_and_broadcast_filters_f32:
.text.transpose_and_broadcast_filters_f32:
        /* <DEDUP_REMOVED lines=48> */
.L_x_89:
[----:B------:R-:W-:Y:S01]  /*0300*/  MOV R10, R4 ;  /* 0x00000004000a7202 */ /* 0x000fe20000000f00 */
[----:B------:R-:W-:Y:S01]  /*0310*/  IMAD.MOV.U32 R11, RZ, RZ, RZ ;  /* 0x000000ffff0b7224 */ /* 0x000fe200078e00ff */
[----:B------:R-:W-:Y:S01]  /*0320*/  MOV R0, 0x350 ;  /* 0x0000035000007802 */ /* 0x000fe20000000f00 */
[----:B------:R-:W0:Y:S06]  /*0330*/  LDCU.64 UR4, c[0x0][0x390] ;  /* 0x00007200ff0477ac */ /* 0x000e2c0008000a00 */
[----:B0-----:R-:W-:Y:S05]  /*0340*/  CALL.REL.NOINC `($__internal_10_$__cuda_sm20_div_u64) ;  /* 0x0000001000787944 */ /* 0x001fea0003c00000 */
        /* <DEDUP_REMOVED lines=10> */
.L_x_90:
[----:B------:R-:W-:-:S09]  /*03f0*/  UISETP.NE.AND.EX UP0, UPT, UR13, URZ, UPT, !UPT ;  /* 0x000000ff0d00728c */ /* 0x000fd2000bf053f0 */
[----:B------:R-:W-:Y:S05]  /*0400*/  BRA.U UP0, `(.L_x_91) ;  /* 0x00000001005c7547 */ /* 0x000fea000b800000 */
[----:B------:R-:W0:Y:S01]  /*0410*/  I2F.U32.RP R7, UR12 ;  /* 0x0000000c00077d06 */ /* 0x000e220008209000 */
[----:B------:R-:W-:Y:S01]  /*0420*/  HFMA2 R2, -RZ, RZ, 0, 0 ;  /* 0x00000000ff027431 */ /* 0x000fe200000001ff */
[----:B------:R-:W-:-:S06]  /*0430*/  ISETP.NE.U32.AND P2, PT, RZ, UR12, PT ;  /* 0x0000000cff007c0c */ /* 0x000fcc000bf45070 */
[----:B0-----:R-:W0:Y:S02]  /*0440*/  MUFU.RCP R7, R7 ;  /* 0x0000000700077308 */ /* 0x001e240000001000 */
[----:B0-----:R-:W-:Y:S02]  /*0450*/  VIADD R8, R7, 0xffffffe ;  /* 0x0ffffffe07087836 */ /* 0x001fe40000000000 */
[----:B------:R-:W-:-:S04]  /*0460*/  IMAD.MOV.U32 R7, RZ, RZ, RZ ;  /* 0x000000ffff077224 */ /* 0x000fc800078e00ff */
[----:B------:R-:W0:Y:S02]  /*0470*/  F2I.FTZ.U32.TRUNC.NTZ R3, R8 ;  /* 0x0000000800037305 */ /* 0x000e24000021f000 */
[----:B0-----:R-:W-:-:S04]  /*0480*/  IMAD.MOV R9, RZ, RZ, -R3 ;  /* 0x000000ffff097224 */ /* 0x001fc800078e0a03 */
        /* <DEDUP_REMOVED lines=13> */
[----:B------:R-:W-:Y:S01]  /*0560*/  MOV R3, RZ ;  /* 0x000000ff00037202 */ /* 0x000fe20000000f00 */
[----:B------:R-:W-:Y:S06]  /*0570*/  BRA `(.L_x_92) ;  /* 0x0000000000387947 */ /* 0x000fec0003800000 */
.L_x_91:
[----:B------:R-:W-:Y:S01]  /*0580*/  IMAD.MOV.U32 R10, RZ, RZ, R6 ;  /* 0x000000ffff0a7224 */ /* 0x000fe200078e0006 */
[----:B------:R-:W-:Y:S01]  /*0590*/  MOV R11, R7 ;  /* 0x00000007000b7202 */ /* 0x000fe20000000f00 */
[----:B------:R-:W0:Y:S01]  /*05a0*/  LDCU.64 UR4, c[0x0][0x390] ;  /* 0x00007200ff0477ac */ /* 0x000e220008000a00 */
[----:B------:R-:W-:-:S07]  /*05b0*/  MOV R0, 0x5d0 ;  /* 0x000005d000007802 */ /* 0x000fce0000000f00 */
[----:B0-----:R-:W-:Y:S05]  /*05c0*/  CALL.REL.NOINC `($__internal_10_$__cuda_sm20_div_u64) ;  /* 0x0000000c00d87944 */ /* 0x001fea0003c00000 */
[----:B------:R-:W0:Y:S01]  /*05d0*/  LDCU.64 UR4, c[0x0][0x390] ;  /* 0x00007200ff0477ac */ /* 0x000e220008000a00 */
[----:B------:R-:W-:Y:S01]  /*05e0*/  IADD3 R3, P0, PT, RZ, -R12, RZ ;  /* 0x8000000cff037210 */ /* 0x000fe20007f1e0ff */
[----:B------:R-:W-:-:S04]  /*05f0*/  IMAD.MOV.U32 R2, RZ, RZ, R12 ;  /* 0x000000ffff027224 */ /* 0x000fc800078e000c */
[----:B------:R-:W-:-:S04]  /*0600*/  IMAD.X R0, RZ, RZ, ~R13, P0 ;  /* 0x000000ffff007224 */ /* 0x000fc800000e0e0d */
[----:B0-----:R-:W-:Y:S02]  /*0610*/  IMAD R0, R0, UR4, RZ ;  /* 0x0000000400007c24 */ /* 0x001fe4000f8e02ff */
[----:B------:R-:W-:-:S04]  /*0620*/  IMAD.WIDE.U32 R6, R3, UR4, R6 ;  /* 0x0000000403067c25 */ /* 0x000fc8000f8e0006 */
[----:B------:R-:W-:-:S05]  /*0630*/  IMAD R3, R3, UR5, R0 ;  /* 0x0000000503037c24 */ /* 0x000fca000f8e0200 */
[----:B------:R-:W-:Y:S02]  /*0640*/  IADD3 R7, PT, PT, R3, R7, RZ ;  /* 0x0000000703077210 */ /* 0x000fe40007ffe0ff */
[----:B------:R-:W-:-:S07]  /*0650*/  MOV R3, R13 ;  /* 0x0000000d00037202 */ /* 0x000fce0000000f00 */
.L_x_92:
        /* <DEDUP_REMOVED lines=26> */
.L_x_93:
[----:B------:R-:W-:Y:S01]  /*0800*/  MOV R10, R2 ;  /* 0x00000002000a7202 */ /* 0x000fe20000000f00 */
[----:B------:R-:W-:Y:S01]  /*0810*/  IMAD.MOV.U32 R11, RZ, RZ, R3 ;  /* 0x000000ffff0b7224 */ /* 0x000fe200078e0003 */
[----:B------:R-:W-:Y:S01]  /*0820*/  MOV R0, 0x850 ;  /* 0x0000085000007802 */ /* 0x000fe20000000f00 */
[----:B------:R-:W0:Y:S06]  /*0830*/  LDCU.64 UR4, c[0x0][0x3a0] ;  /* 0x00007400ff0477ac */ /* 0x000e2c0008000a00 */
[----:B0-----:R-:W-:Y:S05]  /*0840*/  CALL.REL.NOINC `($__internal_10_$__cuda_sm20_div_u64) ;  /* 0x0000000c00387944 */ /* 0x001fea0003c00000 */
[----:B------:R-:W0:Y:S01]  /*0850*/  LDCU.64 UR4, c[0x0][0x3a0] ;  /* 0x00007400ff0477ac */ /* 0x000e220008000a00 */
[----:B------:R-:W-:Y:S01]  /*0860*/  IADD3 R9, P0, PT, RZ, -R12, RZ ;  /* 0x8000000cff097210 */ /* 0x000fe20007f1e0ff */
[----:B------:R-:W-:Y:S01]  /*0870*/  IMAD.MOV.U32 R10, RZ, RZ, R2 ;  /* 0x000000ffff0a7224 */ /* 0x000fe200078e0002 */
[----:B------:R-:W-:Y:S02]  /*0880*/  MOV R11, R3 ;  /* 0x00000003000b7202 */ /* 0x000fe40000000f00 */
[----:B------:R-:W-:-:S05]  /*0890*/  IADD3.X R0, PT, PT, RZ, ~R13, RZ, P0, !PT ;  /* 0x8000000dff007210 */ /* 0x000fca00007fe4ff */
[----:B0-----:R-:W-:Y:S02]  /*08a0*/  IMAD R0, R0, UR4, RZ ;  /* 0x0000000400007c24 */ /* 0x001fe4000f8e02ff */
[----:B------:R-:W-:-:S04]  /*08b0*/  IMAD.WIDE.U32 R10, R9, UR4, R10 ;  /* 0x00000004090a7c25 */ /* 0x000fc8000f8e000a */
[----:B------:R-:W-:-:S04]  /*08c0*/  IMAD R3, R9, UR5, R0 ;  /* 0x0000000509037c24 */ /* 0x000fc8000f8e0200 */
[----:B------:R-:W-:-:S07]  /*08d0*/  IMAD.IADD R8, R11, 0x1, R3 ;  /* 0x000000010b087824 */ /* 0x000fce00078e0203 */
.L_x_94:
        /* <DEDUP_REMOVED lines=24> */
.L_x_95:
[----:B------:R-:W-:Y:S01]  /*0a60*/  IMAD.MOV.U32 R0, RZ, RZ, R12 ;  /* 0x000000ffff007224 */ /* 0x000fe200078e000c */
[----:B------:R-:W-:Y:S02]  /*0a70*/  MOV R9, R13 ;  /* 0x0000000d00097202 */ /* 0x000fe40000000f00 */
[----:B------:R-:W-:-:S07]  /*0a80*/  MOV R14, 0xaa0 ;  /* 0x00000aa0000e7802 */ /* 0x000fce0000000f00 */
[----:B------:R-:W-:Y:S05]  /*0a90*/  CALL.REL.NOINC `($__internal_11_$__cuda_sm20_rem_u64) ;  /* 0x0000000c00b47944 */ /* 0x000fea0003c00000 */
.L_x_96:
        /* <DEDUP_REMOVED lines=9> */
[----:B---3--:R-:W-:Y:S02]  /*0b30*/  IMAD R3, R3, R10, RZ ;  /* 0x0000000a03037224 */ /* 0x008fe400078e02ff */
[----:B------:R-:W-:Y:S02]  /*0b40*/  IMAD.IADD R21, R21, 0x1, R9 ;  /* 0x0000000115157824 */ /* 0x000fe400078e0209 */
[C---:B------:R-:W-:Y:S02]  /*0b50*/  IMAD R9, R2.reuse, R8, R3 ;  /* 0x0000000802097224 */ /* 0x040fe400078e0203 */
[----:B------:R-:W-:Y:S02]  /*0b60*/  IMAD.WIDE.U32 R20, R2, R10, R20 ;  /* 0x0000000a02147225 */ /* 0x000fe400078e0014 */
[----:B------:R-:W0:Y:S02]  /*0b70*/  LDC.64 R2, c[0x0][0x398] ;  /* 0x0000e600ff027b82 */ /* 0x000e240000000a00 */
[----:B----4-:R-:W-:Y:S01]  /*0b80*/  IMAD R0, R15, R6, RZ ;  /* 0x000000060f007224 */ /* 0x010fe200078e02ff */
[----:B------:R-:W-:-:S03]  /*0b90*/  IADD3 R21, PT, PT, R21, R9, RZ ;  /* 0x0000000915157210 */ /* 0x000fc60007ffe0ff */
[C---:B------:R-:W-:Y:S02]  /*0ba0*/  IMAD R9, R14.reuse, R7, R0 ;  /* 0x000000070e097224 */ /* 0x040fe400078e0200 */
[----:B------:R-:W-:-:S04]  /*0bb0*/  IMAD.WIDE.U32 R14, R14, R6, R20 ;  /* 0x000000060e0e7225 */ /* 0x000fc800078e0014 */
[-C--:B-----5:R-:W-:Y:S02]  /*0bc0*/  IMAD R0, R17, R4.reuse, RZ ;  /* 0x0000000411007224 */ /* 0x0a0fe400078e02ff */
[----:B------:R-:W-:Y:S02]  /*0bd0*/  IMAD.IADD R15, R15, 0x1, R9 ;  /* 0x000000010f0f7824 */ /* 0x000fe400078e0209 */
[C---:B------:R-:W-:Y:S02]  /*0be0*/  IMAD R9, R16.reuse, R5, R0 ;  /* 0x0000000510097224 */ /* 0x040fe400078e0200 */
[----:B------:R-:W-:-:S05]  /*0bf0*/  IMAD.WIDE.U32 R16, R16, R4, R14 ;  /* 0x0000000410107225 */ /* 0x000fca00078e000e */
[----:B------:R-:W-:Y:S02]  /*0c00*/  IADD3 R9, PT, PT, R17, R9, RZ ;  /* 0x0000000911097210 */ /* 0x000fe40007ffe0ff */
[----:B0-----:R-:W-:Y:S02]  /*0c10*/  ISETP.NE.U32.AND P0, PT, R2, RZ, PT ;  /* 0x000000ff0200720c */ /* 0x001fe40003f05070 */
[C---:B-1----:R-:W-:Y:S02]  /*0c20*/  LEA R14, P1, R16.reuse, UR8, 0x2 ;  /* 0x00000008100e7c11 */ /* 0x042fe4000f8210ff */
[----:B------:R-:W-:Y:S02]  /*0c30*/  ISETP.NE.AND.EX P0, PT, R3, RZ, PT, P0 ;  /* 0x000000ff0300720c */ /* 0x000fe40003f05300 */
[----:B------:R-:W-:-:S11]  /*0c40*/  LEA.HI.X R15, R16, UR9, R9, 0x2, P1 ;  /* 0x00000009100f7c11 */ /* 0x000fd600088f1409 */
[----:B------:R-:W-:Y:S05]  /*0c50*/  @!P0 EXIT ;  /* 0x000000000000894d */ /* 0x000fea0003800000 */
[----:B------:R0:W5:Y:S01]  /*0c60*/  LDG.E R0, desc[UR4][R14.64] ;  /* 0x000000040e007981 */ /* 0x000162000c1e1900 */
[----:B------:R-:W1:Y:S01]  /*0c70*/  LDCU.64 UR8, c[0x0][0x3a8] ;  /* 0x00007500ff0877ac */ /* 0x000e620008000a00 */
[----:B------:R-:W-:Y:S01]  /*0c80*/  MOV R9, R13 ;  /* 0x0000000d00097202 */ /* 0x000fe20000000f00 */
[----:B------:R-:W-:Y:S01]  /*0c90*/  HFMA2 R22, -RZ, RZ, 0, 0 ;  /* 0x00000000ff167431 */ /* 0x000fe200000001ff */
[C---:B------:R-:W-:Y:S01]  /*0ca0*/  ISETP.GE.U32.AND P1, PT, R2.reuse, 0x8, PT ;  /* 0x000000080200780c */ /* 0x040fe20003f26070 */
[----:B------:R-:W2:Y:S01]  /*0cb0*/  LDCU.64 UR12, c[0x0][0x390] ;  /* 0x00007200ff0c77ac */ /* 0x000ea20008000a00 */
[----:B------:R-:W-:Y:S02]  /*0cc0*/  LOP3.LUT R26, R2, 0x7, RZ, 0xc0, !PT ;  /* 0x00000007021a7812 */ /* 0x000fe400078ec0ff */
[----:B------:R-:W-:Y:S01]  /*0cd0*/  ISETP.GE.U32.AND.EX P1, PT, R3, RZ, PT, P1 ;  /* 0x000000ff0300720c */ /* 0x000fe20003f26110 */
[----:B------:R-:W-:Y:S01]  /*0ce0*/  IMAD.MOV.U32 R3, RZ, RZ, RZ ;  /* 0x000000ffff037224 */ /* 0x000fe200078e00ff */
[----:B------:R-:W-:-:S04]  /*0cf0*/  ISETP.NE.U32.AND P0, PT, R26, RZ, PT ;  /* 0x000000ff1a00720c */ /* 0x000fc80003f05070 */
[----:B------:R-:W-:Y:S01]  /*0d00*/  ISETP.NE.AND.EX P0, PT, RZ, RZ, PT, P0 ;  /* 0x000000ffff00720c */ /* 0x000fe20003f05300 */
[----:B-1----:R-:W-:Y:S02]  /*0d10*/  IMAD R11, R8, UR8, RZ ;  /* 0x00000008080b7c24 */ /* 0x002fe4000f8e02ff */
[----:B------:R-:W-:Y:S02]  /*0d20*/  IMAD.MOV.U32 R8, RZ, RZ, R12 ;  /* 0x000000ffff087224 */ /* 0x000fe400078e000c */
[C---:B------:R-:W-:Y:S02]  /*0d30*/  IMAD R11, R10.reuse, UR9, R11 ;  /* 0x000000090a0b7c24 */ /* 0x040fe4000f8e020b */
[----:B------:R-:W-:-:S04]  /*0d40*/  IMAD.WIDE.U32 R8, R10, UR8, R8 ;  /* 0x000000080a087c25 */ /* 0x000fc8000f8e0008 */
[----:B------:R-:W-:Y:S02]  /*0d50*/  IMAD.IADD R9, R9, 0x1, R11 ;  /* 0x0000000109097824 */ /* 0x000fe400078e020b */
[----:B--2---:R-:W-:-:S04]  /*0d60*/  IMAD.WIDE.U32 R6, R8, UR12, R6 ;  /* 0x0000000c08067c25 */ /* 0x004fc8000f8e0006 */
[----:B------:R-:W-:Y:S02]  /*0d70*/  IMAD R9, R9, UR12, RZ ;  /* 0x0000000c09097c24 */ /* 0x000fe4000f8e02ff */
[----:B------:R-:W-:-:S04]  /*0d80*/  IMAD.WIDE.U32 R4, R6, UR12, R4 ;  /* 0x0000000c06047c25 */ /* 0x000fc8000f8e0004 */
[----:B------:R-:W-:-:S05]  /*0d90*/  IMAD R9, R8, UR13, R9 ;  /* 0x0000000d08097c24 */ /* 0x000fca000f8e0209 */
[----:B------:R-:W-:-:S05]  /*0da0*/  IADD3 R7, PT, PT, R7, R9, RZ ;  /* 0x0000000907077210 */ /* 0x000fca0007ffe0ff */
[----:B------:R-:W-:-:S04]  /*0db0*/  IMAD R7, R7, UR12, RZ ;  /* 0x0000000c07077c24 */ /* 0x000fc8000f8e02ff */
[----:B------:R-:W-:-:S04]  /*0dc0*/  IMAD R7, R6, UR13, R7 ;  /* 0x0000000d06077c24 */ /* 0x000fc8000f8e0207 */
[----:B------:R-:W-:Y:S01]  /*0dd0*/  IMAD.IADD R23, R5, 0x1, R7 ;  /* 0x0000000105177824 */ /* 0x000fe200078e0207 */
[----:B0-----:R-:W-:Y:S06]  /*0de0*/  @!P1 BRA `(.L_x_97) ;  /* 0x0000000000b49947 */ /* 0x001fec0003800000 */
[----:B------:R-:W0:Y:S01]  /*0df0*/  LDC R22, c[0x0][0x39c] ;  /* 0x0000e700ff167b82 */ /* 0x000e220000000800 */
[----:B------:R-:W-:Y:S02]  /*0e00*/  LOP3.LUT R3, R2, 0xfffffff8, RZ, 0xc0, !PT ;  /* 0xfffffff802037812 */ /* 0x000fe400078ec0ff */
[----:B------:R-:W-:Y:S01]  /*0e10*/  CS2R R24, SRZ ;  /* 0x0000000000187805 */ /* 0x000fe2000001ff00 */
[----:B------:R-:W1:Y:S01]  /*0e20*/  LDCU.64 UR12, c[0x0][0x3e0] ;  /* 0x00007c00ff0c77ac */ /* 0x000e620008000a00 */
[----:B------:R-:W-:Y:S01]  /*0e30*/  MOV R28, R3 ;  /* 0x00000003001c7202 */ /* 0x000fe20000000f00 */
[----:B------:R-:W-:Y:S02]  /*0e40*/  USHF.L.U64.HI UR8, UR10, 0x2, UR6 ;  /* 0x000000020a087899 */ /* 0x000fe40008010206 */
[----:B------:R-:W-:Y:S01]  /*0e50*/  USHF.L.U32 UR7, UR10, 0x2, URZ ;  /* 0x000000020a077899 */ /* 0x000fe200080006ff */
[----:B01----:R-:W-:-:S11]  /*0e60*/  IMAD.MOV.U32 R27, RZ, RZ, R22 ;  /* 0x000000ffff1b7224 */ /* 0x003fd600078e0016 */
.L_x_98:
[----:B------:R-:W-:Y:S01]  /*0e70*/  MOV R6, R4 ;  /* 0x0000000400067202 */ /* 0x000fe20000000f00 */
[----:B------:R-:W-:Y:S02]  /*0e80*/  IMAD R8, R24, UR10, RZ ;  /* 0x0000000a18087c24 */ /* 0x000fe4000f8e02ff */
[----:B------:R-:W-:Y:S02]  /*0e90*/  IMAD.MOV.U32 R7, RZ, RZ, R23 ;  /* 0x000000ffff077224 */ /* 0x000fe400078e0017 */
[C---:B------:R-:W-:Y:S02]  /*0ea0*/  IMAD R9, R25.reuse, UR6, R8 ;  /* 0x0000000619097c24 */ /* 0x040fe4000f8e0208 */
[C---:B------:R-:W-:Y:S01]  /*0eb0*/  IMAD.WIDE.U32 R6, R25.reuse, UR10, R6 ;  /* 0x0000000a19067c25 */ /* 0x040fe2000f8e0006 */
[----:B------:R-:W-:-:S04]  /*0ec0*/  IADD3 R25, P2, PT, R25, 0x8, RZ ;  /* 0x0000000819197810 */ /* 0x000fc80007f5e0ff */
[----:B------:R-:W-:Y:S01]  /*0ed0*/  IADD3 R7, PT, PT, R7, R9, RZ ;  /* 0x0000000907077210 */ /* 0x000fe20007ffe0ff */
[----:B------:R-:W-:Y:S01]  /*0ee0*/  IMAD.X R24, RZ, RZ, R24, P2 ;  /* 0x000000ffff187224 */ /* 0x000fe200010e0618 */
[----:B------:R-:W-:-:S04]  /*0ef0*/  LEA R14, P1, R6, UR12, 0x2 ;  /* 0x0000000c060e7c11 */ /* 0x000fc8000f8210ff */
[----:B------:R-:W-:Y:S02]  /*0f00*/  LEA.HI.X R15, R6, UR13, R7, 0x2, P1 ;  /* 0x0000000d060f7c11 */ /* 0x000fe400088f1407 */
[----:B------:R-:W-:-:S03]  /*0f10*/  IADD3 R16, P1, PT, R14, UR7, RZ ;  /* 0x000000070e107c10 */ /* 0x000fc6000ff3e0ff */
[----:B-----5:R0:W-:Y:S01]  /*0f20*/  STG.E desc[UR4][R14.64], R0 ;  /* 0x000000000e007986 */ /* 0x0201e2000c101904 */
[----:B------:R-:W-:Y:S02]  /*0f30*/  IADD3.X R17, PT, PT, R15, UR8, RZ, P1, !PT ;  /* 0x000000080f117c10 */ /* 0x000fe40008ffe4ff */
[----:B------:R-:W-:-:S03]  /*0f40*/  IADD3 R12, P1, PT, R16, UR7, RZ ;  /* 0x00000007100c7c10 */ /* 0x000fc6000ff3e0ff */
[----:B------:R0:W-:Y:S01]  /*0f50*/  STG.E desc[UR4][R16.64], R0 ;  /* 0x0000000010007986 */ /* 0x0001e2000c101904 */
        /* <DEDUP_REMOVED lines=16> */
[----:B------:R-:W-:-:S03]  /*1060*/  IADD3 R28, P1, PT, R28, -0x8, RZ ;  /* 0xfffffff81c1c7810 */ /* 0x000fc60007f3e0ff */
[----:B------:R0:W-:Y:S01]  /*1070*/  STG.E desc[UR4][R20.64], R0 ;  /* 0x0000000014007986 */ /* 0x0001e2000c101904 */
[----:B------:R-:W-:Y:S02]  /*1080*/  IADD3.X R27, PT, PT, R27, -0x1, RZ, P1, !PT ;  /* 0xffffffff1b1b7810 */ /* 0x000fe40000ffe4ff */
[----:B------:R-:W-:-:S04]  /*1090*/  ISETP.NE.U32.AND P1, PT, R28, RZ, PT ;  /* 0x000000ff1c00720c */ /* 0x000fc80003f25070 */
[----:B------:R-:W-:-:S13]  /*10a0*/  ISETP.NE.AND.EX P1, PT, R27, RZ, PT, P1 ;  /* 0x000000ff1b00720c */ /* 0x000fda0003f25310 */
[----:B0-----:R-:W-:Y:S05]  /*10b0*/  @P1 BRA `(.L_x_98) ;  /* 0xfffffffc006c1947 */ /* 0x001fea000383ffff */
.L_x_97:
        /* <DEDUP_REMOVED lines=8> */
[----:B------:R-:W-:Y:S01]  /*1140*/  IMAD R6, R22, UR10, RZ ;  /* 0x0000000a16067c24 */ /* 0x000fe2000f8e02ff */
[----:B------:R-:W-:Y:S01]  /*1150*/  MOV R22, R4 ;  /* 0x0000000400167202 */ /* 0x000fe20000000f00 */
[C---:B------:R-:W-:Y:S01]  /*1160*/  VIADD R21, R3.reuse, 0x1 ;  /* 0x0000000103157836 */ /* 0x040fe20000000000 */
[C---:B------:R-:W-:Y:S01]  /*1170*/  IADD3 R19, PT, PT, R3.reuse, 0x2, RZ ;  /* 0x0000000203137810 */ /* 0x040fe20007ffe0ff */
[C---:B------:R-:W-:Y:S02]  /*1180*/  IMAD R9, R3.reuse, UR6, R6 ;  /* 0x0000000603097c24 */ /* 0x040fe4000f8e0206 */
[----:B------:R-:W-:-:S04]  /*1190*/  IMAD.WIDE.U32 R14, R3, UR10, R22 ;  /* 0x0000000a030e7c25 */ /* 0x000fc8000f8e0016 */
[----:B------:R-:W-:Y:S01]  /*11a0*/  VIADD R17, R3, 0x3 ;  /* 0x0000000303117836 */ /* 0x000fe20000000000 */
[----:B------:R-:W-:Y:S01]  /*11b0*/  IADD3 R9, PT, PT, R15, R9, RZ ;  /* 0x000000090f097210 */ /* 0x000fe20007ffe0ff */
[----:B------:R-:W-:Y:S01]  /*11c0*/  IMAD.WIDE.U32 R6, R21, UR10, R22 ;  /* 0x0000000a15067c25 */ /* 0x000fe2000f8e0016 */
[----:B------:R-:W-:-:S03]  /*11d0*/  IADD3 R3, PT, PT, R3, 0x4, RZ ;  /* 0x0000000403037810 */ /* 0x000fc60007ffe0ff */
[----:B------:R-:W-:Y:S01]  /*11e0*/  IMAD.WIDE.U32 R10, R19, UR10, R22 ;  /* 0x0000000a130a7c25 */ /* 0x000fe2000f8e0016 */
[----:B0-----:R-:W-:-:S03]  /*11f0*/  LEA R8, P1, R14, UR8, 0x2 ;  /* 0x000000080e087c11 */ /* 0x001fc6000f8210ff */
[----:B------:R-:W-:Y:S01]  /*1200*/  IMAD.WIDE.U32 R12, R17, UR10, R22 ;  /* 0x0000000a110c7c25 */ /* 0x000fe2000f8e0016 */
[----:B------:R-:W-:Y:S02]  /*1210*/  LEA.HI.X R9, R14, UR9, R9, 0x2, P1 ;  /* 0x000000090e097c11 */ /* 0x000fe400088f1409 */
[----:B------:R-:W-:Y:S01]  /*1220*/  LEA R14, P1, R6, UR8, 0x2 ;  /* 0x00000008060e7c11 */ /* 0x000fe2000f8210ff */
[----:B------:R-:W-:Y:S01]  /*1230*/  IMAD R15, R21, UR6, R7 ;  /* 0x00000006150f7c24 */ /* 0x000fe2000f8e0207 */
[----:B------:R-:W-:Y:S01]  /*1240*/  LEA R16, P2, R10, UR8, 0x2 ;  /* 0x000000080a107c11 */ /* 0x000fe2000f8410ff */
[----:B------:R-:W-:Y:S01]  /*1250*/  IMAD R11, R19, UR6, R11 ;  /* 0x00000006130b7c24 */ /* 0x000fe2000f8e020b */
[----:B------:R-:W-:Y:S01]  /*1260*/  LEA R18, P3, R12, UR8, 0x2 ;  /* 0x000000080c127c11 */ /* 0x000fe2000f8610ff */
[----:B------:R-:W-:Y:S01]  /*1270*/  IMAD R7, R17, UR6, R13 ;  /* 0x0000000611077c24 */ /* 0x000fe2000f8e020d */
[----:B------:R-:W-:Y:S01]  /*1280*/  LEA.HI.X R15, R6, UR9, R15, 0x2, P1 ;  /* 0x00000009060f7c11 */ /* 0x000fe200088f140f */
[----:B-----5:R0:W-:Y:S01]  /*1290*/  STG.E desc[UR4][R8.64], R0 ;  /* 0x0000000008007986 */ /* 0x0201e2000c101904 */
[----:B------:R-:W-:Y:S01]  /*12a0*/  LEA.HI.X R17, R10, UR9, R11, 0x2, P2 ;  /* 0x000000090a117c11 */ /* 0x000fe200090f140b */
[----:B------:R-:W-:Y:S01]  /*12b0*/  IMAD.MOV.U32 R22, RZ, RZ, RZ ;  /* 0x000000ffff167224 */ /* 0x000fe200078e00ff */
[----:B------:R-:W-:Y:S01]  /*12c0*/  LEA.HI.X R19, R12, UR9, R7, 0x2, P3 ;  /* 0x000000090c137c11 */ /* 0x000fe200098f1407 */
[----:B------:R0:W-:Y:S04]  /*12d0*/  STG.E desc[UR4][R14.64], R0 ;  /* 0x000000000e007986 */ /* 0x0001e8000c101904 */
[----:B------:R0:W-:Y:S04]  /*12e0*/  STG.E desc[UR4][R16.64], R0 ;  /* 0x0000000010007986 */ /* 0x0001e8000c101904 */
[----:B------:R0:W-:Y:S02]  /*12f0*/  STG.E desc[UR4][R18.64], R0 ;  /* 0x0000000012007986 */ /* 0x0001e4000c101904 */
.L_x_99:
        /* <DEDUP_REMOVED lines=8> */
[----:B------:R-:W-:Y:S01]  /*1380*/  IMAD R2, R22, UR10, RZ ;  /* 0x0000000a16027c24 */ /* 0x000fe2000f8e02ff */
[----:B------:R-:W-:Y:S01]  /*1390*/  MOV R22, R4 ;  /* 0x0000000400167202 */ /* 0x000fe20000000f00 */
[C---:B------:R-:W-:Y:S02]  /*13a0*/  VIADD R13, R3.reuse, 0x1 ;  /* 0x00000001030d7836 */ /* 0x040fe40000000000 */
[C---:B0-----:R-:W-:Y:S02]  /*13b0*/  IMAD R9, R3.reuse, UR6, R2 ;  /* 0x0000000603097c24 */ /* 0x041fe4000f8e0202 */
[----:B------:R-:W-:-:S04]  /*13c0*/  IMAD.WIDE.U32 R6, R3, UR10, R22 ;  /* 0x0000000a03067c25 */ /* 0x000fc8000f8e0016 */
[----:B------:R-:W-:-:S04]  /*13d0*/  IMAD.WIDE.U32 R10, R13, UR10, R22 ;  /* 0x0000000a0d0a7c25 */ /* 0x000fc8000f8e0016 */
[----:B------:R-:W-:Y:S02]  /*13e0*/  HFMA2 R22, -RZ, RZ, 0, 0 ;  /* 0x00000000ff167431 */ /* 0x000fe400000001ff */
[----:B------:R-:W-:Y:S02]  /*13f0*/  IMAD.IADD R9, R7, 0x1, R9 ;  /* 0x0000000107097824 */ /* 0x000fe400078e0209 */
[----:B------:R-:W-:Y:S01]  /*1400*/  IMAD R13, R13, UR6, R11 ;  /* 0x000000060d0d7c24 */ /* 0x000fe2000f8e020b */
[----:B-1----:R-:W-:Y:S01]  /*1410*/  LEA R8, P0, R6, UR8, 0x2 ;  /* 0x0000000806087c11 */ /* 0x002fe2000f8010ff */
[----:B------:R-:W-:Y:S01]  /*1420*/  VIADD R3, R3, 0x2 ;  /* 0x0000000203037836 */ /* 0x000fe20000000000 */
[----:B------:R-:W-:Y:S02]  /*1430*/  LEA R12, P2, R10, UR8, 0x2 ;  /* 0x000000080a0c7c11 */ /* 0x000fe4000f8410ff */
[----:B------:R-:W-:Y:S02]  /*1440*/  LEA.HI.X R9, R6, UR9, R9, 0x2, P0 ;  /* 0x0000000906097c11 */ /* 0x000fe400080f1409 */
[----:B------:R-:W-:-:S03]  /*1450*/  LEA.HI.X R13, R10, UR9, R13, 0x2, P2 ;  /* 0x000000090a0d7c11 */ /* 0x000fc600090f140d */
[----:B-----5:R1:W-:Y:S04]  /*1460*/  STG.E desc[UR4][R8.64], R0 ;  /* 0x0000000008007986 */ /* 0x0203e8000c101904 */
[----:B------:R1:W-:Y:S02]  /*1470*/  STG.E desc[UR4][R12.64], R0 ;  /* 0x000000000c007986 */ /* 0x0003e4000c101904 */
.L_x_100:
[----:B------:R-:W-:Y:S05]  /*1480*/  @P1 EXIT ;  /* 0x000000000000194d */ /* 0x000fea0003800000 */
[----:B------:R-:W2:Y:S01]  /*1490*/  LDCU.64 UR8, c[0x0][0x3e0] ;  /* 0x00007c00ff0877ac */ /* 0x000ea20008000a00 */
[----:B------:R-:W-:Y:S01]  /*14a0*/  IMAD R2, R22, UR10, RZ ;  /* 0x0000000a16027c24 */ /* 0x000fe2000f8e02ff */
[----:B------:R-:W-:-:S05]  /*14b0*/  MOV R22, R4 ;  /* 0x0000000400167202 */ /* 0x000fca0000000f00 */
[----:B------:R-:W-:-:S04]  /*14c0*/  IMAD.WIDE.U32 R4, R3, UR10, R22 ;  /* 0x0000000a03047c25 */ /* 0x000fc8000f8e0016 */
[----:B------:R-:W-:-:S04]  /*14d0*/  IMAD R3, R3, UR6, R2 ;  /* 0x0000000603037c24 */ /* 0x000fc8000f8e0202 */
[----:B------:R-:W-:Y:S01]  /*14e0*/  IMAD.IADD R3, R5, 0x1, R3 ;  /* 0x0000000105037824 */ /* 0x000fe200078e0203 */
[----:B--2---:R-:W-:-:S04]  /*14f0*/  LEA R2, P0, R4, UR8, 0x2 ;  /* 0x0000000804027c11 */ /* 0x004fc8000f8010ff */
[----:B------:R-:W-:-:S05]  /*1500*/  LEA.HI.X R3, R4, UR9, R3, 0x2, P0 ;  /* 0x0000000904037c11 */ /* 0x000fca00080f1403 */
[----:B-----5:R-:W-:Y:S01]  /*1510*/  STG.E desc[UR4][R2.64], R0 ;  /* 0x0000000002007986 */ /* 0x020fe2000c101904 */
[----:B------:R-:W-:Y:S05]  /*1520*/  EXIT ;  /* 0x000000000000794d */ /* 0x000fea0003800000 */
        .weak           $__internal_10_$__cuda_sm20_div_u64
        .type           $__internal_10_$__cuda_sm20_div_u64,@function
        .size           $__internal_10_$__cuda_sm20_div_u64,($__internal_11_$__cuda_sm20_rem_u64 - $__internal_10_$__cuda_sm20_div_u64)
$__internal_10_$__cuda_sm20_div_u64:
        /* <DEDUP_REMOVED lines=46> */
[----:B------:R-:W-:Y:S02]  /*1810*/  IADD3 R10, P1, PT, R15, -UR4, RZ ;  /* 0x800000040f0a7c10 */ /* 0x000fe4000ff3e0ff */
[----:B------:R-:W-:Y:S02]  /*1820*/  IADD3 R8, P2, PT, R13, 0x1, RZ ;  /* 0x000000010d087810 */ /* 0x000fe40007f5e0ff */
[C---:B------:R-:W-:Y:S02]  /*1830*/  ISETP.GE.U32.AND.EX P0, PT, R17.reuse, UR5, PT, P0 ;  /* 0x0000000511007c0c */ /* 0x040fe4000bf06100 */
[----:B------:R-:W-:Y:S02]  /*1840*/  IADD3.X R14, PT, PT, R17, ~UR5, RZ, P1, !PT ;  /* 0x80000005110e7c10 */ /* 0x000fe40008ffe4ff */
[----:B------:R-:W-:Y:S02]  /*1850*/  IADD3.X R11, PT, PT, RZ, R12, RZ, P2, !PT ;  /* 0x0000000cff0b7210 */ /* 0x000fe400017fe4ff */
[----:B------:R-:W-:-:S02]  /*1860*/  SEL R10, R10, R15, P0 ;  /* 0x0000000f0a0a7207 */ /* 0x000fc40000000000 */
[----:B------:R-:W-:Y:S02]  /*1870*/  SEL R9, R8, R13, P0 ;  /* 0x0000000d08097207 */ /* 0x000fe40000000000 */
[----:B------:R-:W-:Y:S02]  /*1880*/  SEL R13, R14, R17, P0 ;  /* 0x000000110e0d7207 */ /* 0x000fe40000000000 */
[----:B------:R-:W-:Y:S02]  /*1890*/  SEL R8, R11, R12, P0 ;  /* 0x0000000c0b087207 */ /* 0x000fe40000000000 */
[----:B------:R-:W-:Y:S02]  /*18a0*/  ISETP.GE.U32.AND P0, PT, R10, UR4, PT ;  /* 0x000000040a007c0c */ /* 0x000fe4000bf06070 */
[----:B------:R-:W-:Y:S02]  /*18b0*/  IADD3 R12, P2, PT, R9, 0x1, RZ ;  /* 0x00000001090c7810 */ /* 0x000fe40007f5e0ff */
[----:B------:R-:W-:-:S02]  /*18c0*/  ISETP.GE.U32.AND.EX P0, PT, R13, UR5, PT, P0 ;  /* 0x000000050d007c0c */ /* 0x000fc4000bf06100 */
[----:B------:R-:W-:Y:S01]  /*18d0*/  ISETP.NE.U32.AND P1, PT, RZ, UR4, PT ;  /* 0x00000004ff007c0c */ /* 0x000fe2000bf25070 */
[----:B------:R-:W-:Y:S01]  /*18e0*/  IMAD.X R13, RZ, RZ, R8, P2 ;  /* 0x000000ffff0d7224 */ /* 0x000fe200010e0608 */
[----:B------:R-:W-:Y:S01]  /*18f0*/  SEL R12, R12, R9, P0 ;  /* 0x000000090c0c7207 */ /* 0x000fe20000000000 */
[----:B------:R-:W-:Y:S01]  /*1900*/  IMAD.MOV.U32 R9, RZ, RZ, 0x0 ;  /* 0x00000000ff097424 */ /* 0x000fe200078e00ff */
[----:B------:R-:W-:Y:S02]  /*1910*/  ISETP.NE.AND.EX P1, PT, RZ, UR5, PT, P1 ;  /* 0x00000005ff007c0c */ /* 0x000fe4000bf25310 */
[----:B------:R-:W-:Y:S02]  /*1920*/  SEL R13, R13, R8, P0 ;  /* 0x000000080d0d7207 */ /* 0x000fe40000000000 */
[----:B------:R-:W-:Y:S02]  /*1930*/  MOV R8, R0 ;  /* 0x0000000000087202 */ /* 0x000fe40000000f00 */
[----:B------:R-:W-:-:S02]  /*1940*/  SEL R12, R12, 0xffffffff, P1 ;  /* 0xffffffff0c0c7807 */ /* 0x000fc40000800000 */
[----:B------:R-:W-:Y:S01]  /*1950*/  SEL R13, R13, 0xffffffff, P1 ;  /* 0xffffffff0d0d7807 */ /* 0x000fe20000800000 */
[----:B------:R-:W-:Y:S06]  /*1960*/  RET.REL.NODEC R8 `(transpose_and_broadcast_filters_f32) ;  /* 0xffffffe408a47950 */ /* 0x000fec0003c3ffff */
        .weak           $__internal_11_$__cuda_sm20_rem_u64
        .type           $__internal_11_$__cuda_sm20_rem_u64,@function
        .size           $__internal_11_$__cuda_sm20_rem_u64,(.L_x_159 - $__internal_11_$__cuda_sm20_rem_u64)
$__internal_11_$__cuda_sm20_rem_u64:
        /* <DEDUP_REMOVED lines=64> */
[----:B------:R-:W-:Y:S06]  /*1d70*/  RET.REL.NODEC R14 `(transpose_and_broadcast_filters_f32) ;  /* 0xffffffe00ea07950 */ /* 0x000fec0003c3ffff */
.L_x_101:
        /* <DEDUP_REMOVED lines=16> */
.L_x_159:


//--------------------- .text.unfold_output_into_patches_f32 --------------------------
	.section	.text.unfold_output_into_patches_f32,"ax",@progbits
	.align	128
        .global         unfold_output_into_patches_f32
        .type           unfold_output_into_patches_f32,@function
        .size           unfold_output_into_patches_f32,(.L_x_161 - unfold_output_into_patches_f32)
        .other          unfold_output_into_patches_f32,@"STO_CUDA_ENTRY STV_DEFAULT"
unfold_output_into_patches_f32:
.text.unfold_output_into_patches_f32:
        /* <DEDUP_REMOVED lines=54> */
.L_x_102:
[----:B------:R-:W0:Y:S01]  /*0360*/  LDCU.64 UR4, c[0x0][0x3c0] ;  /* 0x00007800ff0477ac */ /* 0x000e220008000a00 */
[----:B------:R-:W-:Y:S01]  /*0370*/  HFMA2 R30, -RZ, RZ, 0, 0 ;  /* 0x00000000ff1e7431 */ /* 0x000fe200000001ff */
[----:B------:R-:W-:Y:S02]  /*0380*/  MOV R29, R18 ;  /* 0x00000012001d7202 */ /* 0x000fe40000000f00 */
[----:B------:R-:W-:Y:S01]  /*0390*/  MOV R0, 0x3d0 ;  /* 0x000003d000007802 */ /* 0x000fe20000000f00 */
[----:B0-----:R-:W-:Y:S02]  /*03a0*/  IMAD.U32 R2, RZ, RZ, UR4 ;  /* 0x00000004ff027e24 */ /* 0x001fe4000f8e00ff */
[----:B------:R-:W-:-:S07]  /*03b0*/  IMAD.U32 R3, RZ, RZ, UR5 ;  /* 0x00000005ff037e24 */ /* 0x000fce000f8e00ff */
[----:B------:R-:W-:Y:S05]  /*03c0*/  CALL.REL.NOINC `($__internal_12_$__cuda_sm20_div_u64) ;  /* 0x0000003800207944 */ /* 0x000fea0003c00000 */
[----:B------:R-:W0:Y:S01]  /*03d0*/  LDCU.64 UR4, c[0x0][0x3c0] ;  /* 0x00007800ff0477ac */ /* 0x000e220008000a00 */
[----:B------:R-:W-:Y:S01]  /*03e0*/  IADD3 R3, P0, PT, RZ, -R24, RZ ;  /* 0x80000018ff037210 */ /* 0x000fe20007f1e0ff */
[----:B------:R-:W-:Y:S01]  /*03f0*/  IMAD.MOV.U32 R19, RZ, RZ, RZ ;  /* 0x000000ffff137224 */ /* 0x000fe200078e00ff */
[----:B------:R-:W-:Y:S01]  /*0400*/  MOV R23, R25 ;  /* 0x0000001900177202 */ /* 0x000fe20000000f00 */
[----:B------:R-:W-:Y:S02]  /*0410*/  IMAD.MOV.U32 R22, RZ, RZ, R24 ;  /* 0x000000ffff167224 */ /* 0x000fe400078e0018 */
[----:B------:R-:W-:-:S04]  /*0420*/  IMAD.X R0, RZ, RZ, ~R25, P0 ;  /* 0x000000ffff007224 */ /* 0x000fc800000e0e19 */
[----:B0-----:R-:W-:Y:S02]  /*0430*/  IMAD R0, R0, UR4, RZ ;  /* 0x0000000400007c24 */ /* 0x001fe4000f8e02ff */
[----:B------:R-:W-:-:S04]  /*0440*/  IMAD.WIDE.U32 R26, R3, UR4, R18 ;  /* 0x00000004031a7c25 */ /* 0x000fc8000f8e0012 */
[----:B------:R-:W-:-:S05]  /*0450*/  IMAD R3, R3, UR5, R0 ;  /* 0x0000000503037c24 */ /* 0x000fca000f8e0200 */
[----:B------:R-:W-:-:S07]  /*0460*/  IADD3 R27, PT, PT, R27, R3, RZ ;  /* 0x000000031b1b7210 */ /* 0x000fce0007ffe0ff */
.L_x_103:
[----:B------:R-:W0:Y:S02]  /*0470*/  LDCU UR4, c[0x0][0x3b4] ;  /* 0x00007680ff0477ac */ /* 0x000e240008000800 */
[----:B0-----:R-:W-:-:S09]  /*0480*/  UISETP.NE.U32.AND UP0, UPT, UR4, URZ, UPT ;  /* 0x000000ff0400728c */ /* 0x001fd2000bf05070 */
[----:B------:R-:W-:Y:S05]  /*0490*/  BRA.U UP0, `(.L_x_104) ;  /* 0x0000000100607547 */ /* 0x000fea000b800000 */
[----:B------:R-:W0:Y:S01]  /*04a0*/  LDCU UR4, c[0x0][0x3b0] ;  /* 0x00007600ff0477ac */ /* 0x000e220008000800 */
[----:B------:R-:W-:Y:S02]  /*04b0*/  HFMA2 R9, -RZ, RZ, 0, 0 ;  /* 0x00000000ff097431 */ /* 0x000fe400000001ff */
        /* <DEDUP_REMOVED lines=22> */
.L_x_104:
[----:B------:R-:W0:Y:S01]  /*0620*/  LDCU.64 UR4, c[0x0][0x3b0] ;  /* 0x00007600ff0477ac */ /* 0x000e220008000a00 */
[----:B------:R-:W-:Y:S01]  /*0630*/  IMAD.MOV.U32 R29, RZ, RZ, R22 ;  /* 0x000000ffff1d7224 */ /* 0x000fe200078e0016 */
[----:B------:R-:W-:Y:S02]  /*0640*/  MOV R30, R23 ;  /* 0x00000017001e7202 */ /* 0x000fe40000000f00 */
[----:B------:R-:W-:Y:S02]  /*0650*/  MOV R0, 0x690 ;  /* 0x0000069000007802 */ /* 0x000fe40000000f00 */
[----:B0-----:R-:W-:Y:S01]  /*0660*/  MOV R2, UR4 ;  /* 0x0000000400027c02 */ /* 0x001fe20008000f00 */
[----:B------:R-:W-:-:S07]  /*0670*/  IMAD.U32 R3, RZ, RZ, UR5 ;  /* 0x00000005ff037e24 */ /* 0x000fce000f8e00ff */
[----:B------:R-:W-:Y:S05]  /*0680*/  CALL.REL.NOINC `($__internal_12_$__cuda_sm20_div_u64) ;  /* 0x0000003400707944 */ /* 0x000fea0003c00000 */
        /* <DEDUP_REMOVED lines=9> */
.L_x_105:
[----:B------:R-:W0:Y:S02]  /*0720*/  LDCU UR5, c[0x0][0x394] ;  /* 0x00007280ff0577ac */ /* 0x000e240008000800 */
[----:B0-----:R-:W-:-:S09]  /*0730*/  UISETP.NE.AND.EX UP0, UPT, UR5, URZ, UPT, !UPT ;  /* 0x000000ff0500728c */ /* 0x001fd2000bf053f0 */
[----:B------:R-:W-:Y:S05]  /*0740*/  BRA.U UP0, `(.L_x_106) ;  /* 0x0000000100607547 */ /* 0x000fea000b800000 */
[----:B------:R-:W0:Y:S01]  /*0750*/  LDCU UR4, c[0x0][0x390] ;  /* 0x00007200ff0477ac */ /* 0x000e220008000800 */
[----:B------:R-:W-:Y:S01]  /*0760*/  HFMA2 R11, -RZ, RZ, 0, 0 ;  /* 0x00000000ff0b7431 */ /* 0x000fe200000001ff */
[----:B0-----:R-:W0:Y:S01]  /*0770*/  I2F.U32.RP R0, UR4 ;  /* 0x0000000400007d06 */ /* 0x001e220008209000 */
[----:B------:R-:W-:-:S07]  /*0780*/  ISETP.NE.U32.AND P2, PT, RZ, UR4, PT ;  /* 0x00000004ff007c0c */ /* 0x000fce000bf45070 */
[----:B0-----:R-:W0:Y:S02]  /*0790*/  MUFU.RCP R0, R0 ;  /* 0x0000000000007308 */ /* 0x001e240000001000 */
[----:B0-----:R-:W-:-:S06]  /*07a0*/  VIADD R2, R0, 0xffffffe ;  /* 0x0ffffffe00027836 */ /* 0x001fcc0000000000 */
[----:B------:R0:W1:Y:S02]  /*07b0*/  F2I.FTZ.U32.TRUNC.NTZ R3, R2 ;  /* 0x0000000200037305 */ /* 0x000064000021f000 */
[----:B0-----:R-:W-:Y:S02]  /*07c0*/  IMAD.MOV.U32 R2, RZ, RZ, RZ ;  /* 0x000000ffff027224 */ /* 0x001fe400078e00ff */
[----:B-1----:R-:W-:-:S05]  /*07d0*/  IMAD R4, R3, UR4, RZ ;  /* 0x0000000403047c24 */ /* 0x002fca000f8e02ff */
[----:B------:R-:W-:Y:S01]  /*07e0*/  IADD3 R5, PT, PT, -R4, RZ, RZ ;  /* 0x000000ff04057210 */ /* 0x000fe20007ffe1ff */
[----:B------:R-:W-:-:S04]  /*07f0*/  IMAD.MOV.U32 R4, RZ, RZ, RZ ;  /* 0x000000ffff047224 */ /* 0x000fc800078e00ff */
        /* <DEDUP_REMOVED lines=13> */
.L_x_106:
        /* <DEDUP_REMOVED lines=18> */
.L_x_107:
[----:B------:R-:W-:-:S09]  /*09f0*/  UISETP.NE.AND.EX UP0, UPT, UR5, URZ, UPT, !UPT ;  /* 0x000000ff0500728c */ /* 0x000fd2000bf053f0 */
[----:B------:R-:W-:Y:S05]  /*0a00*/  BRA.U UP0, `(.L_x_108) ;  /* 0x00000001005c7547 */ /* 0x000fea000b800000 */
[----:B------:R-:W0:Y:S01]  /*0a10*/  I2F.U32.RP R5, UR4 ;  /* 0x0000000400057d06 */ /* 0x000e220008209000 */
[----:B------:R-:W-:Y:S01]  /*0a20*/  ISETP.NE.U32.AND P2, PT, RZ, UR4, PT ;  /* 0x00000004ff007c0c */ /* 0x000fe2000bf45070 */
[----:B------:R-:W-:Y:S02]  /*0a30*/  HFMA2 R25, -RZ, RZ, 0, 0 ;  /* 0x00000000ff197431 */ /* 0x000fe400000001ff */
        /* <DEDUP_REMOVED lines=20> */
.L_x_108:
        /* <DEDUP_REMOVED lines=8> */
[----:B------:R-:W-:-:S05]  /*0c00*/  IADD3 R3, P0, PT, RZ, -R24, RZ ;  /* 0x80000018ff037210 */ /* 0x000fca0007f1e0ff */
[----:B------:R-:W-:-:S04]  /*0c10*/  IMAD.X R0, RZ, RZ, ~R25, P0 ;  /* 0x000000ffff007224 */ /* 0x000fc800000e0e19 */
[----:B0-----:R-:W-:Y:S02]  /*0c20*/  IMAD R0, R0, UR4, RZ ;  /* 0x0000000400007c24 */ /* 0x001fe4000f8e02ff */
[----:B------:R-:W-:-:S04]  /*0c30*/  IMAD.WIDE.U32 R10, R3, UR4, R10 ;  /* 0x00000004030a7c25 */ /* 0x000fc8000f8e000a */
[----:B------:R-:W-:-:S05]  /*0c40*/  IMAD R3, R3, UR5, R0 ;  /* 0x0000000503037c24 */ /* 0x000fca000f8e0200 */
[----:B------:R-:W-:-:S07]  /*0c50*/  IADD3 R8, PT, PT, R3, R11, RZ ;  /* 0x0000000b03087210 */ /* 0x000fce0007ffe0ff */
.L_x_109:
        /* <DEDUP_REMOVED lines=23> */
.L_x_110:
[----:B------:R-:W0:Y:S01]  /*0dd0*/  LDCU.64 UR4, c[0x0][0x3a8] ;  /* 0x00007500ff0477ac */ /* 0x000e220008000a00 */
[----:B------:R-:W-:Y:S01]  /*0de0*/  MOV R0, R24 ;  /* 0x0000001800007202 */ /* 0x000fe20000000f00 */
[----:B------:R-:W-:Y:S01]  /*0df0*/  IMAD.MOV.U32 R13, RZ, RZ, R25 ;  /* 0x000000ffff0d7224 */ /* 0x000fe200078e0019 */
[----:B------:R-:W-:Y:S02]  /*0e00*/  MOV R14, 0xe40 ;  /* 0x00000e40000e7802 */ /* 0x000fe40000000f00 */
[----:B0-----:R-:W-:Y:S01]  /*0e10*/  MOV R7, UR4 ;  /* 0x0000000400077c02 */ /* 0x001fe20008000f00 */
[----:B------:R-:W-:-:S07]  /*0e20*/  IMAD.U32 R5, RZ, RZ, UR5 ;  /* 0x00000005ff057e24 */ /* 0x000fce000f8e00ff */
[----:B------:R-:W-:Y:S05]  /*0e30*/  CALL.REL.NOINC `($__internal_13_$__cuda_sm20_rem_u64) ;  /* 0x0000003000947944 */ /* 0x000fea0003c00000 */
[----:B------:R-:W-:Y:S01]  /*0e40*/  MOV R20, R0 ;  /* 0x0000000000147202 */ /* 0x000fe20000000f00 */
[----:B------:R-:W-:-:S07]  /*0e50*/  IMAD.MOV.U32 R21, RZ, RZ, R5 ;  /* 0x000000ffff157224 */ /* 0x000fce00078e0005 */
.L_x_111:
        /* <DEDUP_REMOVED lines=8> */
[----:B------:R-:W-:-:S13]  /*0ee0*/  ISETP.NE.U32.AND P2, PT, R0, RZ, PT ;  /* 0x000000ff0000720c */ /* 0x000fda0003f45070 */
        /* <DEDUP_REMOVED lines=22> */
.L_x_113:
[----:B------:R-:W0:Y:S01]  /*1050*/  LDCU.64 UR4, c[0x0][0x380] ;  /* 0x00007000ff0477ac */ /* 0x000e220008000a00 */
[----:B------:R-:W-:Y:S01]  /*1060*/  IMAD.MOV.U32 R29, RZ, RZ, R12 ;  /* 0x000000ffff1d7224 */ /* 0x000fe200078e000c */
[----:B------:R-:W-:Y:S02]  /*1070*/  MOV R30, R13 ;  /* 0x0000000d001e7202 */ /* 0x000fe40000000f00 */
[----:B------:R-:W-:Y:S02]  /*1080*/  MOV R0, 0x10c0 ;  /* 0x000010c000007802 */ /* 0x000fe40000000f00 */
[----:B0-----:R-:W-:Y:S01]  /*1090*/  MOV R2, UR4 ;  /* 0x0000000400027c02 */ /* 0x001fe20008000f00 */
[----:B------:R-:W-:-:S07]  /*10a0*/  IMAD.U32 R3, RZ, RZ, UR5 ;  /* 0x00000005ff037e24 */ /* 0x000fce000f8e00ff */
[----:B------:R-:W-:Y:S05]  /*10b0*/  CALL.REL.NOINC `($__internal_12_$__cuda_sm20_div_u64) ;  /* 0x0000002800e47944 */ /* 0x000fea0003c00000 */
[----:B------:R-:W-:Y:S01]  /*10c0*/  IMAD.MOV.U32 R22, RZ, RZ, R24 ;  /* 0x000000ffff167224 */ /* 0x000fe200078e0018 */
[----:B------:R-:W-:-:S07]  /*10d0*/  MOV R23, R25 ;  /* 0x0000001900177202 */ /* 0x000fce0000000f00 */
.L_x_114:
[----:B------:R-:W-:Y:S05]  /*10e0*/  BSYNC.RECONVERGENT B0 ;  /* 0x0000000000007941 */ /* 0x000fea0003800200 */
.L_x_112:
        /* <DEDUP_REMOVED lines=8> */
[----:B------:R-:W-:-:S13]  /*1170*/  ISETP.NE.AND.EX P0, PT, R26, RZ, PT, !PT ;  /* 0x000000ff1a00720c */ /* 0x000fda0003f053f0 */
        /* <DEDUP_REMOVED lines=22> */
.L_x_116:
[----:B------:R-:W0:Y:S01]  /*12e0*/  LDCU.64 UR4, c[0x0][0x380] ;  /* 0x00007000ff0477ac */ /* 0x000e220008000a00 */
[----:B------:R-:W-:Y:S02]  /*12f0*/  MOV R0, 0x1330 ;  /* 0x0000133000007802 */ /* 0x000fe40000000f00 */
[----:B0-----:R-:W-:Y:S01]  /*1300*/  MOV R2, UR4 ;  /* 0x0000000400027c02 */ /* 0x001fe20008000f00 */
[----:B------:R-:W-:-:S07]  /*1310*/  IMAD.U32 R3, RZ, RZ, UR5 ;  /* 0x00000005ff037e24 */ /* 0x000fce000f8e00ff */
[----:B------:R-:W-:Y:S05]  /*1320*/  CALL.REL.NOINC `($__internal_12_$__cuda_sm20_div_u64) ;  /* 0x0000002800487944 */ /* 0x000fea0003c00000 */
.L_x_117:
[----:B------:R-:W-:Y:S05]  /*1330*/  BSYNC.RECONVERGENT B0 ;  /* 0x0000000000007941 */ /* 0x000fea0003800200 */
.L_x_115:
        /* <DEDUP_REMOVED lines=11> */
[----:B-1----:R-:W-:-:S06]  /*13f0*/  IADD3 R2, PT, PT, R0, 0xffffffe, RZ ;  /* 0x0ffffffe00027810 */ /* 0x002fcc0007ffe0ff */
[----:B------:R1:W2:Y:S02]  /*1400*/  F2I.FTZ.U32.TRUNC.NTZ R3, R2 ;  /* 0x0000000200037305 */ /* 0x0002a4000021f000 */
[----:B-1----:R-:W-:Y:S01]  /*1410*/  MOV R2, RZ ;  /* 0x000000ff00027202 */ /* 0x002fe20000000f00 */
[----:B--2---:R-:W-:-:S04]  /*1420*/  IMAD.MOV R5, RZ, RZ, -R3 ;  /* 0x000000ffff057224 */ /* 0x004fc800078e0a03 */
        /* <DEDUP_REMOVED lines=13> */
.L_x_121:
[----:B------:R-:W1:Y:S01]  /*1500*/  LDCU.64 UR4, c[0x0][0x380] ;  /* 0x00007000ff0477ac */ /* 0x000e620008000a00 */
[----:B------:R-:W-:Y:S02]  /*1510*/  MOV R0, R12 ;  /* 0x0000000c00007202 */ /* 0x000fe40000000f00 */
[----:B------:R-:W-:Y:S01]  /*1520*/  MOV R14, 0x1560 ;  /* 0x00001560000e7802 */ /* 0x000fe20000000f00 */
[----:B-1----:R-:W-:Y:S01]  /*1530*/  IMAD.U32 R7, RZ, RZ, UR4 ;  /* 0x00000004ff077e24 */ /* 0x002fe2000f8e00ff */
[----:B------:R-:W-:-:S07]  /*1540*/  MOV R5, UR5 ;  /* 0x0000000500057c02 */ /* 0x000fce0008000f00 */
[----:B0-----:R-:W-:Y:S05]  /*1550*/  CALL.REL.NOINC `($__internal_13_$__cuda_sm20_rem_u64) ;  /* 0x0000002800cc7944 */ /* 0x001fea0003c00000 */
[----:B------:R-:W-:-:S04]  /*1560*/  ISETP.NE.U32.AND P0, PT, R0, RZ, PT ;  /* 0x000000ff0000720c */ /* 0x000fc80003f05070 */
[----:B------:R-:W-:-:S13]  /*1570*/  ISETP.NE.AND.EX P0, PT, R5, RZ, PT, P0 ;  /* 0x000000ff0500720c */ /* 0x000fda0003f05300 */
.L_x_122:
[----:B0-----:R-:W-:Y:S05]  /*1580*/  BSYNC.RECONVERGENT B1 ;  /* 0x0000000000017941 */ /* 0x001fea0003800200 */
.L_x_120:
        /* <DEDUP_REMOVED lines=30> */
.L_x_124:
[----:B------:R-:W0:Y:S01]  /*1770*/  LDCU.64 UR4, c[0x0][0x380] ;  /* 0x00007000ff0477ac */ /* 0x000e220008000a00 */
[----:B------:R-:W-:Y:S01]  /*1780*/  IMAD.MOV.U32 R0, RZ, RZ, R29 ;  /* 0x000000ffff007224 */ /* 0x000fe200078e001d */
[----:B------:R-:W-:Y:S02]  /*1790*/  MOV R13, R30 ;  /* 0x0000001e000d7202 */ /* 0x000fe40000000f00 */
[----:B------:R-:W-:Y:S02]  /*17a0*/  MOV R14, 0x17e0 ;  /* 0x000017e0000e7802 */ /* 0x000fe40000000f00 */
[----:B0-----:R-:W-:Y:S01]  /*17b0*/  MOV R7, UR4 ;  /* 0x0000000400077c02 */ /* 0x001fe20008000f00 */
[----:B------:R-:W-:-:S07]  /*17c0*/  IMAD.U32 R5, RZ, RZ, UR5 ;  /* 0x00000005ff057e24 */ /* 0x000fce000f8e00ff */
[----:B------:R-:W-:Y:S05]  /*17d0*/  CALL.REL.NOINC `($__internal_13_$__cuda_sm20_rem_u64) ;  /* 0x00000028002c7944 */ /* 0x000fea0003c00000 */
[----:B------:R-:W-:-:S04]  /*17e0*/  ISETP.NE.U32.AND P0, PT, R0, RZ, PT ;  /* 0x000000ff0000720c */ /* 0x000fc80003f05070 */
[----:B------:R-:W-:-:S13]  /*17f0*/  ISETP.NE.AND.EX P0, PT, R5, RZ, PT, P0 ;  /* 0x000000ff0500720c */ /* 0x000fda0003f05300 */
.L_x_125:
[----:B------:R-:W-:Y:S05]  /*1800*/  BSYNC.RECONVERGENT B1 ;  /* 0x0000000000017941 */ /* 0x000fea0003800200 */
.L_x_123:
[----:B------:R-:W0:Y:S02]  /*1810*/  LDCU.64 UR4, c[0x0][0x3c8] ;  /* 0x00007900ff0477ac */ /* 0x000e240008000a00 */
[----:B0-----:R-:W-:Y:S01]  /*1820*/  IMAD.U32 R29, RZ, RZ, UR4 ;  /* 0x00000004ff1d7e24 */ /* 0x001fe2000f8e00ff */
[----:B------:R-:W-:-:S04]  /*1830*/  MOV R31, UR5 ;  /* 0x00000005001f7c02 */ /* 0x000fc80008000f00 */
        /* <DEDUP_REMOVED lines=53> */
.L_x_127:
[----:B------:R-:W-:Y:S01]  /*1b90*/  UIMAD UR14, UR6, UR28, URZ ;  /* 0x0000001c060e72a4 */ /* 0x000fe2000f8e02ff */
[----:B------:R-:W-:Y:S01]  /*1ba0*/  MOV R8, R20 ;  /* 0x0000001400087202 */ /* 0x000fe20000000f00 */
[----:B0-----:R-:W-:Y:S01]  /*1bb0*/  IMAD.U32 R5, RZ, RZ, UR5 ;  /* 0x00000005ff057e24 */ /* 0x001fe2000f8e00ff */
[----:B------:R-:W-:Y:S01]  /*1bc0*/  MOV R7, R23 ;  /* 0x0000001700077202 */ /* 0x000fe20000000f00 */
[----:B------:R-:W-:Y:S01]  /*1bd0*/  IMAD.MOV.U32 R9, RZ, RZ, R21 ;  /* 0x000000ffff097224 */ /* 0x000fe200078e0015 */
[----:B------:R-:W-:Y:S01]  /*1be0*/  UIMAD UR14, UR5, UR29, UR14 ;  /* 0x0000001d050e72a4 */ /* 0x000fe2000f8e020e */
[----:B------:R-:W-:Y:S02]  /*1bf0*/  IMAD.MOV.U32 R6, RZ, RZ, R22 ;  /* 0x000000ffff067224 */ /* 0x000fe400078e0016 */
[----:B------:R-:W-:-:S04]  /*1c00*/  IMAD.WIDE.U32 R8, R5, UR28, R8 ;  /* 0x0000001c05087c25 */ /* 0x000fc8000f8e0008 */
[----:B------:R-:W-:Y:S01]  /*1c10*/  IMAD.U32 R29, RZ, RZ, UR32 ;  /* 0x00000020ff1d7e24 */ /* 0x000fe2000f8e00ff */
[----:B------:R-:W-:Y:S01]  /*1c20*/  IADD3 R26, PT, PT, R9, UR14, RZ ;  /* 0x0000000e091a7c10 */ /* 0x000fe2000fffe0ff */
[----:B------:R-:W-:-:S04]  /*1c30*/  IMAD.WIDE.U32 R10, R8, UR30, R6 ;  /* 0x0000001e080a7c25 */ /* 0x000fc8000f8e0006 */
[----:B------:R-:W-:Y:S02]  /*1c40*/  IMAD R5, R26, UR30, RZ ;  /* 0x0000001e1a057c24 */ /* 0x000fe4000f8e02ff */
[----:B------:R-:W-:Y:S02]  /*1c50*/  IMAD.U32 R31, RZ, RZ, UR33 ;  /* 0x00000021ff1f7e24 */ /* 0x000fe4000f8e00ff */
[----:B------:R-:W-:-:S05]  /*1c60*/  IMAD R5, R8, UR31, R5 ;  /* 0x0000001f08057c24 */ /* 0x000fca000f8e0205 */
[----:B------:R-:W-:Y:S01]  /*1c70*/  IADD3 R4, PT, PT, R11, R5, RZ ;  /* 0x000000050b047210 */ /* 0x000fe20007ffe0ff */
[----:B------:R-:W-:-:S04]  /*1c80*/  IMAD.MOV.U32 R5, RZ, RZ, R25 ;  /* 0x000000ffff057224 */ /* 0x000fc800078e0019 */
[----:B------:R-:W-:Y:S01]  /*1c90*/  IMAD R9, R4, R29, RZ ;  /* 0x0000001d04097224 */ /* 0x000fe200078e02ff */
[----:B------:R-:W-:-:S03]  /*1ca0*/  MOV R4, R24 ;  /* 0x0000001800047202 */ /* 0x000fc60000000f00 */
[C---:B------:R-:W-:Y:S02]  /*1cb0*/  IMAD R9, R10.reuse, R31, R9 ;  /* 0x0000001f0a097224 */ /* 0x040fe400078e0209 */
[----:B------:R-:W-:-:S03]  /*1cc0*/  IMAD.WIDE.U32 R12, R10, R29, R4 ;  /* 0x0000001d0a0c7225 */ /* 0x000fc600078e0004 */
[----:B------:R-:W-:Y:S02]  /*1cd0*/  LEA R16, P1, R12, UR26, 0x2 ;  /* 0x0000001a0c107c11 */ /* 0x000fe4000f8210ff */
[----:B------:R-:W-:-:S04]  /*1ce0*/  IADD3 R9, PT, PT, R13, R9, RZ ;  /* 0x000000090d097210 */ /* 0x000fc80007ffe0ff */
[----:B------:R-:W-:-:S05]  /*1cf0*/  LEA.HI.X R17, R12, UR27, R9, 0x2, P1 ;  /* 0x0000001b0c117c11 */ /* 0x000fca00088f1409 */
[----:B------:R-:W2:Y:S01]  /*1d00*/  LDG.E R15, desc[UR18][R16.64] ;  /* 0x00000012100f7981 */ /* 0x000ea2000c1e1900 */
[----:B------:R-:W-:-:S04]  /*1d10*/  IADD3 R33, P1, PT, R8, UR28, RZ ;  /* 0x0000001c08217c10 */ /* 0x000fc8000ff3e0ff */
[----:B------:R-:W-:Y:S01]  /*1d20*/  IADD3.X R26, PT, PT, R26, UR29, RZ, P1, !PT ;  /* 0x0000001d1a1a7c10 */ /* 0x000fe20008ffe4ff */
[----:B------:R-:W-:-:S04]  /*1d30*/  IMAD.WIDE.U32 R10, R33, UR30, R6 ;  /* 0x0000001e210a7c25 */ /* 0x000fc8000f8e0006 */
[----:B------:R-:W-:-:S04]  /*1d40*/  IMAD R8, R26, UR30, RZ ;  /* 0x0000001e1a087c24 */ /* 0x000fc8000f8e02ff */
[----:B------:R-:W-:-:S04]  /*1d50*/  IMAD R9, R33, UR31, R8 ;  /* 0x0000001f21097c24 */ /* 0x000fc8000f8e0208 */
[----:B------:R-:W-:-:S04]  /*1d60*/  IMAD.IADD R8, R11, 0x1, R9 ;  /* 0x000000010b087824 */ /* 0x000fc800078e0209 */
[-C--:B------:R-:W-:Y:S02]  /*1d70*/  IMAD R11, R8, R29.reuse, RZ ;  /* 0x0000001d080b7224 */ /* 0x080fe400078e02ff */
[----:B------:R-:W-:-:S04]  /*1d80*/  IMAD.WIDE.U32 R8, R10, R29, R4 ;  /* 0x0000001d0a087225 */ /* 0x000fc800078e0004 */
[----:B------:R-:W-:Y:S01]  /*1d90*/  IMAD R11, R10, R31, R11 ;  /* 0x0000001f0a0b7224 */ /* 0x000fe200078e020b */
[----:B------:R-:W-:-:S04]  /*1da0*/  LEA R12, P1, R8, UR26, 0x2 ;  /* 0x0000001a080c7c11 */ /* 0x000fc8000f8210ff */
[----:B------:R-:W-:-:S04]  /*1db0*/  IADD3 R9, PT, PT, R9, R11, RZ ;  /* 0x0000000b09097210 */ /* 0x000fc80007ffe0ff */
[----:B------:R-:W-:Y:S01]  /*1dc0*/  LEA.HI.X R13, R8, UR27, R9, 0x2, P1 ;  /* 0x0000001b080d7c11 */ /* 0x000fe200088f1409 */
[----:B--2---:R0:W-:Y:S04]  /*1dd0*/  STG.E desc[UR18][R2.64], R15 ;  /* 0x0000000f02007986 */ /* 0x0041e8000c101912 */
[----:B------:R1:W2:Y:S01]  /*1de0*/  LDG.E R27, desc[UR18][R12.64] ;  /* 0x000000120c1b7981 */ /* 0x0002a2000c1e1900 */
[----:B------:R-:W-:Y:S02]  /*1df0*/  IADD3 R17, P1, PT, R33, UR28, RZ ;  /* 0x0000001c21117c10 */ /* 0x000fe4000ff3e0ff */
[----:B------:R-:W-:Y:S02]  /*1e00*/  MOV R33, UR12 ;  /* 0x0000000c00217c02 */ /* 0x000fe40008000f00 */
        /* <DEDUP_REMOVED lines=8> */
[----:B------:R-:W-:Y:S02]  /*1e90*/  LEA R10, P1, R33, R2, 0x2 ;  /* 0x00000002210a7211 */ /* 0x000fe400078210ff */
[----:B-1----:R-:W-:Y:S01]  /*1ea0*/  LEA R12, P2, R8, UR26, 0x2 ;  /* 0x0000001a080c7c11 */ /* 0x002fe2000f8410ff */
[----:B------:R-:W-:Y:S01]  /*1eb0*/  IMAD.IADD R9, R9, 0x1, R11 ;  /* 0x0000000109097824 */ /* 0x000fe200078e020b */
[----:B------:R-:W-:-:S04]  /*1ec0*/  IADD3.X R11, PT, PT, R3, UR22, RZ, P1, !PT ;  /* 0x00000016030b7c10 */ /* 0x000fc80008ffe4ff */
[----:B------:R-:W-:Y:S02]  /*1ed0*/  LEA.HI.X R13, R8, UR27, R9, 0x2, P2 ;  /* 0x0000001b080d7c11 */ /* 0x000fe400090f1409 */
[----:B------:R-:W-:Y:S01]  /*1ee0*/  IADD3 R33, P1, PT, R17, UR28, RZ ;  /* 0x0000001c11217c10 */ /* 0x000fe2000ff3e0ff */
[----:B--2---:R1:W-:Y:S04]  /*1ef0*/  STG.E desc[UR18][R10.64], R27 ;  /* 0x0000001b0a007986 */ /* 0x0043e8000c101912 */
[----:B------:R2:W3:Y:S01]  /*1f00*/  LDG.E R35, desc[UR18][R12.64] ;  /* 0x000000120c237981 */ /* 0x0004e2000c1e1900 */
[----:B0-----:R-:W-:Y:S01]  /*1f10*/  IADD3.X R15, PT, PT, R16, UR29, RZ, P1, !PT ;  /* 0x0000001d100f7c10 */ /* 0x001fe20008ffe4ff */
[----:B------:R-:W-:-:S04]  /*1f20*/  IMAD.WIDE.U32 R16, R33, UR30, R6 ;  /* 0x0000001e21107c25 */ /* 0x000fc8000f8e0006 */
[----:B------:R-:W-:Y:S02]  /*1f30*/  IMAD R8, R15, UR30, RZ ;  /* 0x0000001e0f087c24 */ /* 0x000fe4000f8e02ff */
[----:B------:R-:W-:Y:S02]  /*1f40*/  IMAD.U32 R37, RZ, RZ, UR12 ;  /* 0x0000000cff257e24 */ /* 0x000fe4000f8e00ff */
[----:B------:R-:W-:-:S03]  /*1f50*/  IMAD R9, R33, UR31, R8 ;  /* 0x0000001f21097c24 */ /* 0x000fc6000f8e0208 */
[----:B-1----:R-:W-:Y:S02]  /*1f60*/  LEA R10, P1, R37, R2, 0x3 ;  /* 0x00000002250a7211 */ /* 0x002fe400078218ff */
[----:B------:R-:W-:Y:S02]  /*1f70*/  IADD3 R8, PT, PT, R17, R9, RZ ;  /* 0x0000000911087210 */ /* 0x000fe40007ffe0ff */
[----:B------:R-:W-:-:S03]  /*1f80*/  IADD3.X R11, PT, PT, R3, UR20, RZ, P1, !PT ;  /* 0x00000014030b7c10 */ /* 0x000fc60008ffe4ff */
[-C--:B------:R-:W-:Y:S02]  /*1f90*/  IMAD R17, R8, R29.reuse, RZ ;  /* 0x0000001d08117224 */ /* 0x080fe400078e02ff */
[----:B------:R-:W-:-:S04]  /*1fa0*/  IMAD.WIDE.U32 R8, R16, R29, R4 ;  /* 0x0000001d10087225 */ /* 0x000fc800078e0004 */
[----:B------:R-:W-:Y:S01]  /*1fb0*/  IMAD R17, R16, R31, R17 ;  /* 0x0000001f10117224 */ /* 0x000fe200078e0211 */
[----:B--2---:R-:W-:-:S04]  /*1fc0*/  LEA R12, P2, R8, UR26, 0x2 ;  /* 0x0000001a080c7c11 */ /* 0x004fc8000f8410ff */
[----:B------:R-:W-:-:S04]  /*1fd0*/  IADD3 R9, PT, PT, R9, R17, RZ ;  /* 0x0000001109097210 */ /* 0x000fc80007ffe0ff */
[----:B------:R-:W-:Y:S02]  /*1fe0*/  LEA.HI.X R13, R8, UR27, R9, 0x2, P2 ;  /* 0x0000001b080d7c11 */ /* 0x000fe400090f1409 */
[----:B------:R-:W-:Y:S01]  /*1ff0*/  IADD3 R33, P1, PT, R33, UR28, RZ ;  /* 0x0000001c21217c10 */ /* 0x000fe2000ff3e0ff */
[----:B---3--:R0:W-:Y:S04]  /*2000*/  STG.E desc[UR18][R10.64], R35 ;  /* 0x000000230a007986 */ /* 0x0081e8000c101912 */
[----:B------:R1:W2:Y:S01]  /*2010*/  LDG.E R27, desc[UR18][R12.64] ;  /* 0x000000120c1b7981 */ /* 0x0002a2000c1e1900 */
[----:B------:R-:W-:Y:S01]  /*2020*/  IADD3.X R15, PT, PT, R15, UR29, RZ, P1, !PT ;  /* 0x0000001d0f0f7c10 */ /* 0x000fe20008ffe4ff */
[----:B------:R-:W-:Y:S01]  /*2030*/  IMAD.WIDE.U32 R16, R33, UR30, R6 ;  /* 0x0000001e21107c25 */ /* 0x000fe2000f8e0006 */
[----:B------:R-:W-:Y:S01]  /*2040*/  MOV R37, UR12 ;  /* 0x0000000c00257c02 */ /* 0x000fe20008000f00 */
[----:B------:R-:W-:-:S02]  /*2050*/  UIMAD UR14, UR11, 0xc, URZ ;  /* 0x0000000c0b0e78a4 */ /* 0x000fc4000f8e02ff */
[----:B------:R-:W-:-:S04]  /*2060*/  IMAD R8, R15, UR30, RZ ;  /* 0x0000001e0f087c24 */ /* 0x000fc8000f8e02ff */
[----:B------:R-:W-:Y:S02]  /*2070*/  IMAD R9, R33, UR31, R8 ;  /* 0x0000001f21097c24 */ /* 0x000fe4000f8e0208 */
[----:B-1----:R-:W-:-:S04]  /*2080*/  IMAD.WIDE.U32 R12, R37, 0xc, R2 ;  /* 0x0000000c250c7825 */ /* 0x002fc800078e0002 */
[----:B------:R-:W-:-:S04]  /*2090*/  IMAD.IADD R8, R17, 0x1, R9 ;  /* 0x0000000111087824 */ /* 0x000fc800078e0209 */
[-C--:B------:R-:W-:Y:S02]  /*20a0*/  IMAD R17, R8, R29.reuse, RZ ;  /* 0x0000001d08117224 */ /* 0x080fe400078e02ff */
[----:B------:R-:W-:-:S04]  /*20b0*/  IMAD.WIDE.U32 R8, R16, R29, R4 ;  /* 0x0000001d10087225 */ /* 0x000fc800078e0004 */
[----:B------:R-:W-:Y:S01]  /*20c0*/  IMAD R17, R16, R31, R17 ;  /* 0x0000001f10117224 */ /* 0x000fe200078e0211 */
[----:B0-----:R-:W-:Y:S01]  /*20d0*/  LEA R10, P1, R8, UR26, 0x2 ;  /* 0x0000001a080a7c11 */ /* 0x001fe2000f8210ff */
[----:B------:R-:W-:Y:S02]  /*20e0*/  IMAD.MOV.U32 R16, RZ, RZ, R12 ;  /* 0x000000ffff107224 */ /* 0x000fe400078e000c */
[----:B------:R-:W-:Y:S01]  /*20f0*/  IMAD.IADD R9, R9, 0x1, R17 ;  /* 0x0000000109097824 */ /* 0x000fe200078e0211 */
[----:B------:R-:W-:-:S04]  /*2100*/  IADD3 R17, PT, PT, R13, UR14, RZ ;  /* 0x0000000e0d117c10 */ /* 0x000fc8000fffe0ff */
[----:B------:R-:W-:Y:S02]  /*2110*/  LEA.HI.X R11, R8, UR27, R9, 0x2, P1 ;  /* 0x0000001b080b7c11 */ /* 0x000fe400088f1409 */
[----:B------:R-:W-:Y:S01]  /*2120*/  IADD3 R33, P1, PT, R33, UR28, RZ ;  /* 0x0000001c21217c10 */ /* 0x000fe2000ff3e0ff */
[----:B--2---:R0:W-:Y:S04]  /*2130*/  STG.E desc[UR18][R16.64], R27 ;  /* 0x0000001b10007986 */ /* 0x0041e8000c101912 */
[----:B------:R1:W2:Y:S01]  /*2140*/  LDG.E R35, desc[UR18][R10.64] ;  /* 0x000000120a237981 */ /* 0x0002a2000c1e1900 */
[----:B------:R-:W-:Y:S01]  /*2150*/  IADD3.X R15, PT, PT, R15, UR29, RZ, P1, !PT ;  /* 0x0000001d0f0f7c10 */ /* 0x000fe20008ffe4ff */
        /* <DEDUP_REMOVED lines=10> */
[----:B------:R-:W-:-:S04]  /*2200*/  LEA R12, P2, R8, UR26, 0x2 ;  /* 0x0000001a080c7c11 */ /* 0x000fc8000f8410ff */
[----:B------:R-:W-:-:S04]  /*2210*/  IADD3 R9, PT, PT, R9, R13, RZ ;  /* 0x0000000d09097210 */ /* 0x000fc80007ffe0ff */
[----:B------:R-:W-:Y:S02]  /*2220*/  LEA.HI.X R13, R8, UR27, R9, 0x2, P2 ;  /* 0x0000001b080d7c11 */ /* 0x000fe400090f1409 */
[----:B------:R-:W-:Y:S01]  /*2230*/  IADD3 R33, P1, PT, R33, UR28, RZ ;  /* 0x0000001c21217c10 */ /* 0x000fe2000ff3e0ff */
[----:B--2---:R1:W-:Y:S04]  /*2240*/  STG.E desc[UR18][R10.64], R35 ;  /* 0x000000230a007986 */ /* 0x0043e8000c101912 */
[----:B0-----:R0:W2:Y:S01]  /*2250*/  LDG.E R27, desc[UR18][R12.64] ;  /* 0x000000120c1b7981 */ /* 0x0010a2000c1e1900 */
        /* <DEDUP_REMOVED lines=12> */
[----:B-1----:R-:W-:-:S03]  /*2320*/  LEA R10, P1, R8, UR26, 0x2 ;  /* 0x0000001a080a7c11 */ /* 0x002fc6000f8210ff */
[----:B------:R-:W-:-:S05]  /*2330*/  IMAD.IADD R9, R9, 0x1, R17 ;  /* 0x0000000109097824 */ /* 0x000fca00078e0211 */
[----:B------:R-:W-:Y:S02]  /*2340*/  LEA.HI.X R11, R8, UR27, R9, 0x2, P1 ;  /* 0x0000001b080b7c11 */ /* 0x000fe400088f1409 */
[----:B------:R-:W-:Y:S01]  /*2350*/  IADD3 R33, P1, PT, R33, UR28, RZ ;  /* 0x0000001c21217c10 */ /* 0x000fe2000ff3e0ff */
[----:B--2---:R0:W-:Y:S04]  /*2360*/  STG.E desc[UR18][R12.64], R27 ;  /* 0x0000001b0c007986 */ /* 0x0041e8000c101912 */
[----:B------:R-:W2:Y:S01]  /*2370*/  LDG.E R10, desc[UR18][R10.64] ;  /* 0x000000120a0a7981 */ /* 0x000ea2000c1e1900 */
[----:B------:R-:W-:Y:S01]  /*2380*/  IADD3.X R15, PT, PT, R15, UR29, RZ, P1, !PT ;  /* 0x0000001d0f0f7c10 */ /* 0x000fe20008ffe4ff */
[----:B------:R-:W-:Y:S01]  /*2390*/  IMAD.WIDE.U32 R6, R33, UR30, R6 ;  /* 0x0000001e21067c25 */ /* 0x000fe2000f8e0006 */
[----:B------:R-:W-:-:S03]  /*23a0*/  UIMAD UR14, UR11, 0x18, URZ ;  /* 0x000000180b0e78a4 */ /* 0x000fc6000f8e02ff */
[----:B------:R-:W-:Y:S02]  /*23b0*/  IMAD R8, R15, UR30, RZ ;  /* 0x0000001e0f087c24 */ /* 0x000fe4000f8e02ff */
[----:B------:R-:W-:-:S04]  /*23c0*/  IMAD.WIDE.U32 R4, R6, R29, R4 ;  /* 0x0000001d06047225 */ /* 0x000fc800078e0004 */
[----:B------:R-:W-:-:S04]  /*23d0*/  IMAD R33, R33, UR31, R8 ;  /* 0x0000001f21217c24 */ /* 0x000fc8000f8e0208 */
[----:B------:R-:W-:Y:S01]  /*23e0*/  IMAD.IADD R8, R7, 0x1, R33 ;  /* 0x0000000107087824 */ /* 0x000fe200078e0221 */
[----:B------:R-:W-:-:S03]  /*23f0*/  MOV R7, UR12 ;  /* 0x0000000c00077c02 */ /* 0x000fc60008000f00 */
[----:B------:R-:W-:-:S04]  /*2400*/  IMAD R8, R8, R29, RZ ;  /* 0x0000001d08087224 */ /* 0x000fc800078e02ff */
[----:B------:R-:W-:Y:S01]  /*2410*/  IMAD R9, R6, R31, R8 ;  /* 0x0000001f06097224 */ /* 0x000fe200078e0208 */
[----:B------:R-:W-:Y:S01]  /*2420*/  LEA R8, P1, R4, UR26, 0x2 ;  /* 0x0000001a04087c11 */ /* 0x000fe2000f8210ff */
[----:B------:R-:W-:-:S04]  /*2430*/  IMAD.WIDE.U32 R6, R7, 0x18, R2 ;  /* 0x0000001807067825 */ /* 0x000fc800078e0002 */
[----:B------:R-:W-:Y:S01]  /*2440*/  IMAD.IADD R5, R5, 0x1, R9 ;  /* 0x0000000105057824 */ /* 0x000fe200078e0209 */
[----:B------:R-:W-:-:S04]  /*2450*/  IADD3 R7, PT, PT, R7, UR14, RZ ;  /* 0x0000000e07077c10 */ /* 0x000fc8000fffe0ff */
[----:B------:R-:W-:Y:S01]  /*2460*/  LEA.HI.X R9, R4, UR27, R5, 0x2, P1 ;  /* 0x0000001b04097c11 */ /* 0x000fe200088f1405 */
[----:B--2---:R0:W-:Y:S05]  /*2470*/  STG.E desc[UR18][R6.64], R10 ;  /* 0x0000000a06007986 */ /* 0x0041ea000c101912 */
[----:B------:R-:W2:Y:S01]  /*2480*/  LDG.E R9, desc[UR18][R8.64] ;  /* 0x0000001208097981 */ /* 0x000ea2000c1e1900 */
        /* <DEDUP_REMOVED lines=13> */
[----:B--2---:R0:W-:Y:S07]  /*2560*/  STG.E desc[UR18][R4.64], R9 ;  /* 0x0000000904007986 */ /* 0x0041ee000c101912 */
[----:B------:R-:W-:Y:S05]  /*2570*/  BRA.U UP0, `(.L_x_127) ;  /* 0xfffffff500847547 */ /* 0x000fea000b83ffff */
.L_x_126:
        /* <DEDUP_REMOVED lines=8> */
[----:B------:R-:W-:Y:S01]  /*2600*/  MOV R11, R21 ;  /* 0x00000015000b7202 */ /* 0x000fe20000000f00 */
[----:B0-----:R-:W-:Y:S01]  /*2610*/  IMAD.MOV.U32 R10, RZ, RZ, R20 ;  /* 0x000000ffff0a7224 */ /* 0x001fe200078e0014 */
[----:B------:R-:W-:Y:S01]  /*2620*/  MOV R12, R22 ;  /* 0x00000016000c7202 */ /* 0x000fe20000000f00 */
[----:B------:R-:W0:Y:S01]  /*2630*/  LDCU.64 UR12, c[0x0][0x3b8] ;  /* 0x00007700ff0c77ac */ /* 0x000e220008000a00 */
[----:B------:R-:W-:Y:S01]  /*2640*/  IMAD.MOV.U32 R13, RZ, RZ, R23 ;  /* 0x000000ffff0d7224 */ /* 0x000fe200078e0017 */
[----:B------:R-:W-:Y:S01]  /*2650*/  MOV R15, R25 ;  /* 0x00000019000f7202 */ /* 0x000fe20000000f00 */
[----:B------:R-:W-:Y:S01]  /*2660*/  IMAD.MOV.U32 R14, RZ, RZ, R24 ;  /* 0x000000ffff0e7224 */ /* 0x000fe200078e0018 */
[----:B------:R-:W2:Y:S01]  /*2670*/  LDCU.128 UR20, c[0x0][0x3d0] ;  /* 0x00007a00ff1477ac */ /* 0x000ea20008000c00 */
[----:B-1----:R-:W-:Y:S02]  /*2680*/  UIMAD UR5, UR7, UR10, URZ ;  /* 0x0000000a070572a4 */ /* 0x002fe4000f8e02ff */
[----:B------:R-:W-:-:S02]  /*2690*/  MOV R33, UR10 ;  /* 0x0000000a00217c02 */ /* 0x000fc40008000f00 */
[----:B------:R-:W-:-:S03]  /*26a0*/  UIMAD UR5, UR4, UR11, UR5 ;  /* 0x0000000b040572a4 */ /* 0x000fc6000f8e0205 */
[----:B------:R-:W-:-:S04]  /*26b0*/  IMAD.WIDE.U32 R4, R33, UR4, R10 ;  /* 0x0000000421047c25 */ /* 0x000fc8000f8e000a */
[----:B------:R-:W-:-:S04]  /*26c0*/  VIADD R2, R5, UR5 ;  /* 0x0000000505027c36 */ /* 0x000fc80008000000 */
[----:B0-----:R-:W-:Y:S02]  /*26d0*/  IMAD R5, R2, UR12, RZ ;  /* 0x0000000c02057c24 */ /* 0x001fe4000f8e02ff */
[----:B------:R-:W-:-:S04]  /*26e0*/  IMAD.WIDE.U32 R2, R4, UR12, R12 ;  /* 0x0000000c04027c25 */ /* 0x000fc8000f8e000c */
[----:B------:R-:W-:-:S05]  /*26f0*/  IMAD R5, R4, UR13, R5 ;  /* 0x0000000d04057c24 */ /* 0x000fca000f8e0205 */
[----:B------:R-:W-:-:S05]  /*2700*/  IADD3 R4, PT, PT, R3, R5, RZ ;  /* 0x0000000503047210 */ /* 0x000fca0007ffe0ff */
[-C--:B------:R-:W-:Y:S02]  /*2710*/  IMAD R3, R4, R29.reuse, RZ ;  /* 0x0000001d04037224 */ /* 0x080fe400078e02ff */
[----:B------:R-:W-:-:S04]  /*2720*/  IMAD.WIDE.U32 R4, R2, R29, R14 ;  /* 0x0000001d02047225 */ /* 0x000fc800078e000e */
[----:B------:R-:W-:Y:S01]  /*2730*/  IMAD R3, R2, R31, R3 ;  /* 0x0000001f02037224 */ /* 0x000fe200078e0203 */
[----:B--2---:R-:W-:-:S03]  /*2740*/  LEA R8, P1, R4, UR20, 0x2 ;  /* 0x0000001404087c11 */ /* 0x004fc6000f8210ff */
[----:B------:R-:W-:-:S05]  /*2750*/  IMAD.IADD R3, R5, 0x1, R3 ;  /* 0x0000000105037824 */ /* 0x000fca00078e0203 */
[----:B------:R-:W-:-:S05]  /*2760*/  LEA.HI.X R9, R4, UR21, R3, 0x2, P1 ;  /* 0x0000001504097c11 */ /* 0x000fca00088f1403 */
[----:B------:R0:W2:Y:S01]  /*2770*/  LDG.E R37, desc[UR18][R8.64] ;  /* 0x0000001208257981 */ /* 0x0000a2000c1e1900 */
[----:B------:R-:W-:Y:S01]  /*2780*/  UIADD3 UR5, UPT, UPT, UR4, 0x1, URZ ;  /* 0x0000000104057890 */ /* 0x000fe2000fffe0ff */
[----:B------:R-:W-:Y:S01]  /*2790*/  MOV R30, UR11 ;  /* 0x0000000b001e7c02 */ /* 0x000fe20008000f00 */
[----:B------:R-:W-:Y:S02]  /*27a0*/  UIMAD UR7, UR7, UR16, URZ ;  /* 0x00000010070772a4 */ /* 0x000fe4000f8e02ff */
[----:B------:R-:W-:Y:S01]  /*27b0*/  MOV R6, UR16 ;  /* 0x0000001000067c02 */ /* 0x000fe20008000f00 */
[----:B------:R-:W-:Y:S02]  /*27c0*/  IMAD.U32 R7, RZ, RZ, UR17 ;  /* 0x00000011ff077e24 */ /* 0x000fe4000f8e00ff */
[----:B------:R-:W-:Y:S01]  /*27d0*/  IMAD.WIDE.U32 R4, R33, UR5, R10 ;  /* 0x0000000521047c25 */ /* 0x000fe2000f8e000a */
[----:B------:R-:W-:Y:S01]  /*27e0*/  UIMAD UR7, UR4, UR8, UR7 ;  /* 0x00000008040772a4 */ /* 0x000fe2000f8e0207 */
[----:B0-----:R-:W-:-:S02]  /*27f0*/  MOV R8, R18 ;  /* 0x0000001200087202 */ /* 0x001fc40000000f00 */
[----:B------:R-:W-:Y:S02]  /*2800*/  IMAD R2, R30, UR5, R5 ;  /* 0x000000051e027c24 */ /* 0x000fe4000f8e0205 */
[----:B------:R-:W-:Y:S02]  /*2810*/  IMAD.MOV.U32 R9, RZ, RZ, RZ ;  /* 0x000000ffff097224 */ /* 0x000fe400078e00ff */
[----:B------:R-:W-:Y:S02]  /*2820*/  IMAD R5, R2, UR12, RZ ;  /* 0x0000000c02057c24 */ /* 0x000fe4000f8e02ff */
[----:B------:R-:W-:-:S04]  /*2830*/  IMAD.WIDE.U32 R2, R4, UR12, R12 ;  /* 0x0000000c04027c25 */ /* 0x000fc8000f8e000c */
[----:B------:R-:W-:Y:S02]  /*2840*/  IMAD R5, R4, UR13, R5 ;  /* 0x0000000d04057c24 */ /* 0x000fe4000f8e0205 */
[----:B------:R-:W-:-:S04]  /*2850*/  IMAD.WIDE.U32 R26, R6, UR4, R8 ;  /* 0x00000004061a7c25 */ /* 0x000fc8000f8e0008 */
[----:B------:R-:W-:Y:S01]  /*2860*/  IMAD.IADD R4, R3, 0x1, R5 ;  /* 0x0000000103047824 */ /* 0x000fe200078e0205 */
[----:B------:R-:W-:-:S03]  /*2870*/  IADD3 R5, PT, PT, R27, UR7, RZ ;  /* 0x000000071b057c10 */ /* 0x000fc6000fffe0ff */
[----:B------:R-:W-:-:S04]  /*2880*/  IMAD R4, R4, R29, RZ ;  /* 0x0000001d04047224 */ /* 0x000fc800078e02ff */
[----:B------:R-:W-:Y:S01]  /*2890*/  IMAD R7, R2, R31, R4 ;  /* 0x0000001f02077224 */ /* 0x000fe200078e0204 */
[----:B------:R-:W-:Y:S01]  /*28a0*/  LEA R4, P1, R26, UR22, 0x2 ;  /* 0x000000161a047c11 */ /* 0x000fe2000f8210ff */
[----:B------:R-:W-:-:S03]  /*28b0*/  IMAD.WIDE.U32 R2, R2, R29, R14 ;  /* 0x0000001d02027225 */ /* 0x000fc600078e000e */
[----:B------:R-:W-:Y:S01]  /*28c0*/  LEA.HI.X R5, R26, UR23, R5, 0x2, P1 ;  /* 0x000000171a057c11 */ /* 0x000fe200088f1405 */
[----:B------:R-:W-:Y:S01]  /*28d0*/  IMAD.IADD R3, R3, 0x1, R7 ;  /* 0x0000000103037824 */ /* 0x000fe200078e0207 */
[----:B------:R-:W-:-:S04]  /*28e0*/  LEA R16, P2, R2, UR20, 0x2 ;  /* 0x0000001402107c11 */ /* 0x000fc8000f8410ff */
[----:B------:R-:W-:Y:S01]  /*28f0*/  LEA.HI.X R17, R2, UR21, R3, 0x2, P2 ;  /* 0x0000001502117c11 */ /* 0x000fe200090f1403 */
[----:B--2---:R0:W-:Y:S04]  /*2900*/  STG.E desc[UR18][R4.64], R37 ;  /* 0x0000002504007986 */ /* 0x0041e8000c101912 */
[----:B------:R1:W2:Y:S01]  /*2910*/  LDG.E R35, desc[UR18][R16.64] ;  /* 0x0000001210237981 */ /* 0x0002a2000c1e1900 */
[----:B------:R-:W-:Y:S01]  /*2920*/  UIADD3 UR6, UPT, UPT, UR4, 0x2, URZ ;  /* 0x0000000204067890 */ /* 0x000fe2000fffe0ff */
[----:B------:R-:W-:-:S05]  /*2930*/  IMAD.U32 R7, RZ, RZ, UR8 ;  /* 0x00000008ff077e24 */ /* 0x000fca000f8e00ff */
[----:B------:R-:W-:-:S04]  /*2940*/  IMAD.WIDE.U32 R2, R33, UR6, R10 ;  /* 0x0000000621027c25 */ /* 0x000fc8000f8e000a */
[----:B------:R-:W-:Y:S02]  /*2950*/  IMAD R3, R30, UR6, R3 ;  /* 0x000000061e037c24 */ /* 0x000fe4000f8e0203 */
[----:B------:R-:W-:-:S04]  /*2960*/  IMAD.WIDE.U32 R26, R2, UR12, R12 ;  /* 0x0000000c021a7c25 */ /* 0x000fc8000f8e000c */
[----:B------:R-:W-:Y:S02]  /*2970*/  IMAD R3, R3, UR12, RZ ;  /* 0x0000000c03037c24 */ /* 0x000fe4000f8e02ff */
[----:B0-----:R-:W-:-:S04]  /*2980*/  IMAD.WIDE.U32 R4, R26, R29, R14 ;  /* 0x0000001d1a047225 */ /* 0x001fc800078e000e */
[----:B------:R-:W-:-:S05]  /*2990*/  IMAD R3, R2, UR13, R3 ;  /* 0x0000000d02037c24 */ /* 0x000fca000f8e0203 */
[----:B------:R-:W-:-:S05]  /*29a0*/  IADD3 R2, PT, PT, R27, R3, RZ ;  /* 0x000000031b027210 */ /* 0x000fca0007ffe0ff */
[----:B------:R-:W-:Y:S02]  /*29b0*/  IMAD R27, R2, R29, RZ ;  /* 0x0000001d021b7224 */ /* 0x000fe400078e02ff */
[----:B------:R-:W-:-:S04]  /*29c0*/  IMAD.WIDE.U32 R2, R6, UR5, R8 ;  /* 0x0000000506027c25 */ /* 0x000fc8000f8e0008 */
[----:B------:R-:W-:Y:S01]  /*29d0*/  IMAD R27, R26, R31, R27 ;  /* 0x0000001f1a1b7224 */ /* 0x000fe200078e021b */
[----:B-1----:R-:W-:Y:S01]  /*29e0*/  LEA R16, P1, R2, UR22, 0x2 ;  /* 0x0000001602107c11 */ /* 0x002fe2000f8210ff */
[----:B------:R-:W-:Y:S01]  /*29f0*/  IMAD R17, R7, UR5, R3 ;  /* 0x0000000507117c24 */ /* 0x000fe2000f8e0203 */
[----:B------:R-:W-:Y:S02]  /*2a00*/  LEA R26, P2, R4, UR20, 0x2 ;  /* 0x00000014041a7c11 */ /* 0x000fe4000f8410ff */
[----:B------:R-:W-:Y:S02]  /*2a10*/  IADD3 R3, PT, PT, R5, R27, RZ ;  /* 0x0000001b05037210 */ /* 0x000fe40007ffe0ff */
[----:B------:R-:W-:Y:S02]  /*2a20*/  LEA.HI.X R17, R2, UR23, R17, 0x2, P1 ;  /* 0x0000001702117c11 */ /* 0x000fe400088f1411 */
[----:B------:R-:W-:-:S03]  /*2a30*/  LEA.HI.X R27, R4, UR21, R3, 0x2, P2 ;  /* 0x00000015041b7c11 */ /* 0x000fc600090f1403 */
[----:B--2---:R1:W-:Y:S04]  /*2a40*/  STG.E desc[UR18][R16.64], R35 ;  /* 0x0000002310007986 */ /* 0x0043e8000c101912 */
[----:B------:R-:W2:Y:S01]  /*2a50*/  LDG.E R26, desc[UR18][R26.64] ;  /* 0x000000121a1a7981 */ /* 0x000ea2000c1e1900 */
[----:B------:R-:W-:-:S06]  /*2a60*/  UIADD3 UR5, UPT, UPT, UR4, 0x3, URZ ;  /* 0x0000000304057890 */ /* 0x000fcc000fffe0ff */
[----:B------:R-:W-:-:S04]  /*2a70*/  IMAD.WIDE.U32 R10, R33, UR5, R10 ;  /* 0x00000005210a7c25 */ /* 0x000fc8000f8e000a */
[----:B------:R-:W-:Y:S02]  /*2a80*/  IMAD R30, R30, UR5, R11 ;  /* 0x000000051e1e7c24 */ /* 0x000fe4000f8e020b */
[----:B------:R-:W-:-:S04]  /*2a90*/  IMAD.WIDE.U32 R12, R10, UR12, R12 ;  /* 0x0000000c0a0c7c25 */ /* 0x000fc8000f8e000c */
[----:B------:R-:W-:Y:S02]  /*2aa0*/  IMAD R3, R30, UR12, RZ ;  /* 0x0000000c1e037c24 */ /* 0x000fe4000f8e02ff */
[----:B------:R-:W-:-:S04]  /*2ab0*/  IMAD.WIDE.U32 R14, R12, R29, R14 ;  /* 0x0000001d0c0e7225 */ /* 0x000fc800078e000e */
[----:B------:R-:W-:Y:S01]  /*2ac0*/  IMAD R3, R10, UR13, R3 ;  /* 0x0000000d0a037c24 */ /* 0x000fe2000f8e0203 */
[----:B------:R-:W-:-:S03]  /*2ad0*/  LEA R10, P2, R14, UR20, 0x2 ;  /* 0x000000140e0a7c11 */ /* 0x000fc6000f8410ff */
[----:B------:R-:W-:-:S04]  /*2ae0*/  IMAD.IADD R2, R13, 0x1, R3 ;  /* 0x000000010d027824 */ /* 0x000fc800078e0203 */
[----:B------:R-:W-:Y:S02]  /*2af0*/  IMAD R4, R2, R29, RZ ;  /* 0x0000001d02047224 */ /* 0x000fe400078e02ff */
[----:B------:R-:W-:-:S04]  /*2b00*/  IMAD.WIDE.U32 R2, R6, UR6, R8 ;  /* 0x0000000606027c25 */ /* 0x000fc8000f8e0008 */
[----:B------:R-:W-:Y:S01]  /*2b10*/  IMAD R13, R12, R31, R4 ;  /* 0x0000001f0c0d7224 */ /* 0x000fe200078e0204 */
[----:B------:R-:W-:Y:S01]  /*2b20*/  LEA R4, P1, R2, UR22, 0x2 ;  /* 0x0000001602047c11 */ /* 0x000fe2000f8210ff */
[----:B------:R-:W-:-:S03]  /*2b30*/  IMAD R5, R7, UR6, R3 ;  /* 0x0000000607057c24 */ /* 0x000fc6000f8e0203 */
[----:B------:R-:W-:Y:S02]  /*2b40*/  IADD3 R3, PT, PT, R15, R13, RZ ;  /* 0x0000000d0f037210 */ /* 0x000fe40007ffe0ff */
[----:B------:R-:W-:Y:S02]  /*2b50*/  LEA.HI.X R5, R2, UR23, R5, 0x2, P1 ;  /* 0x0000001702057c11 */ /* 0x000fe400088f1405 */
[----:B------:R-:W-:-:S03]  /*2b60*/  LEA.HI.X R11, R14, UR21, R3, 0x2, P2 ;  /* 0x000000150e0b7c11 */ /* 0x000fc600090f1403 */
[----:B--2---:R1:W-:Y:S04]  /*2b70*/  STG.E desc[UR18][R4.64], R26 ;  /* 0x0000001a04007986 */ /* 0x0043e8000c101912 */
[----:B------:R-:W2:Y:S01]  /*2b80*/  LDG.E R11, desc[UR18][R10.64] ;  /* 0x000000120a0b7981 */ /* 0x000ea2000c1e1900 */
[----:B------:R-:W-:Y:S01]  /*2b90*/  IMAD.WIDE.U32 R8, R6, UR5, R8 ;  /* 0x0000000506087c25 */ /* 0x000fe2000f8e0008 */
[----:B------:R-:W-:Y:S01]  /*2ba0*/  UIADD3 UR4, UPT, UPT, UR4, 0x4, URZ ;  /* 0x0000000404047890 */ /* 0x000fe2000fffe0ff */
[----:B------:R-:W-:Y:S02]  /*2bb0*/  UMOV UR7, URZ ;  /* 0x000000ff00077c82 */ /* 0x000fe40008000000 */
[----:B------:R-:W-:Y:S01]  /*2bc0*/  IMAD R7, R7, UR5, R9 ;  /* 0x0000000507077c24 */ /* 0x000fe2000f8e0209 */
[----:B------:R-:W-:-:S04]  /*2bd0*/  LEA R2, P1, R8, UR22, 0x2 ;  /* 0x0000001608027c11 */ /* 0x000fc8000f8210ff */
[----:B------:R-:W-:-:S05]  /*2be0*/  LEA.HI.X R3, R8, UR23, R7, 0x2, P1 ;  /* 0x0000001708037c11 */ /* 0x000fca00088f1407 */
[----:B--2---:R1:W-:Y:S04]  /*2bf0*/  STG.E desc[UR18][R2.64], R11 ;  /* 0x0000000b02007986 */ /* 0x0043e8000c101912 */
.L_x_128:
        /* <DEDUP_REMOVED lines=10> */
[----:B-1----:R-:W-:Y:S01]  /*2ca0*/  MOV R5, R23 ;  /* 0x0000001700057202 */ /* 0x002fe20000000f00 */
[----:B------:R-:W0:Y:S01]  /*2cb0*/  LDCU.64 UR12, c[0x0][0x3b8] ;  /* 0x00007700ff0c77ac */ /* 0x000e220008000a00 */
[----:B------:R-:W-:Y:S01]  /*2cc0*/  IMAD.MOV.U32 R4, RZ, RZ, R22 ;  /* 0x000000ffff047224 */ /* 0x000fe200078e0016 */
[----:B------:R-:W1:Y:S01]  /*2cd0*/  LDCU.128 UR20, c[0x0][0x3d0] ;  /* 0x00007a00ff1477ac */ /* 0x000e620008000c00 */
[----:B--2---:R-:W-:Y:S02]  /*2ce0*/  UIMAD UR5, UR7, UR10, URZ ;  /* 0x0000000a070572a4 */ /* 0x004fe4000f8e02ff */
[----:B------:R-:W-:Y:S02]  /*2cf0*/  IMAD.U32 R13, RZ, RZ, UR10 ;  /* 0x0000000aff0d7e24 */ /* 0x000fe4000f8e00ff */
        /* <DEDUP_REMOVED lines=12> */
[----:B-1----:R-:W-:-:S04]  /*2dc0*/  LEA R8, P1, R10, UR20, 0x2 ;  /* 0x000000140a087c11 */ /* 0x002fc8000f8210ff */
[----:B------:R-:W-:-:S04]  /*2dd0*/  IADD3 R9, PT, PT, R11, R9, RZ ;  /* 0x000000090b097210 */ /* 0x000fc80007ffe0ff */
[----:B------:R-:W-:-:S05]  /*2de0*/  LEA.HI.X R9, R10, UR21, R9, 0x2, P1 ;  /* 0x000000150a097c11 */ /* 0x000fca00088f1409 */
[----:B------:R0:W2:Y:S01]  /*2df0*/  LDG.E R0, desc[UR18][R8.64] ;  /* 0x0000001208007981 */ /* 0x0000a2000c1e1900 */
        /* <DEDUP_REMOVED lines=11> */
[----:B------:R-:W-:-:S03]  /*2eb0*/  IMAD.MOV.U32 R6, RZ, RZ, R18 ;  /* 0x000000ffff067224 */ /* 0x000fc600078e0012 */
[----:B------:R-:W-:Y:S01]  /*2ec0*/  IADD3 R12, PT, PT, R11, R7, RZ ;  /* 0x000000070b0c7210 */ /* 0x000fe20007ffe0ff */
[----:B------:R-:W-:-:S04]  /*2ed0*/  HFMA2 R7, -RZ, RZ, 0, 0 ;  /* 0x00000000ff077431 */ /* 0x000fc800000001ff */
[-C--:B------:R-:W-:Y:S02]  /*2ee0*/  IMAD R5, R12, R29.reuse, RZ ;  /* 0x0000001d0c057224 */ /* 0x080fe400078e02ff */
[----:B------:R-:W-:-:S04]  /*2ef0*/  IMAD.WIDE.U32 R12, R10, R29, R2 ;  /* 0x0000001d0a0c7225 */ /* 0x000fc800078e0002 */
[----:B0-----:R-:W-:-:S04]  /*2f00*/  IMAD.WIDE.U32 R8, R4, UR4, R6 ;  /* 0x0000000404087c25 */ /* 0x001fc8000f8e0006 */
[----:B------:R-:W-:Y:S01]  /*2f10*/  IMAD R5, R10, R31, R5 ;  /* 0x0000001f0a057224 */ /* 0x000fe200078e0205 */
[----:B------:R-:W-:Y:S01]  /*2f20*/  LEA R2, P1, R8, UR22, 0x2 ;  /* 0x0000001608027c11 */ /* 0x000fe2000f8210ff */
[----:B------:R-:W-:Y:S01]  /*2f30*/  VIADD R3, R9, UR7 ;  /* 0x0000000709037c36 */ /* 0x000fe20008000000 */
[----:B------:R-:W-:Y:S02]  /*2f40*/  LEA R10, P2, R12, UR20, 0x2 ;  /* 0x000000140c0a7c11 */ /* 0x000fe4000f8410ff */
[----:B------:R-:W-:Y:S02]  /*2f50*/  IADD3 R5, PT, PT, R13, R5, RZ ;  /* 0x000000050d057210 */ /* 0x000fe40007ffe0ff */
[----:B------:R-:W-:Y:S02]  /*2f60*/  LEA.HI.X R3, R8, UR23, R3, 0x2, P1 ;  /* 0x0000001708037c11 */ /* 0x000fe400088f1403 */
[----:B------:R-:W-:-:S03]  /*2f70*/  LEA.HI.X R11, R12, UR21, R5, 0x2, P2 ;  /* 0x000000150c0b7c11 */ /* 0x000fc600090f1405 */
[----:B--2---:R2:W-:Y:S04]  /*2f80*/  STG.E desc[UR18][R2.64], R0 ;  /* 0x0000000002007986 */ /* 0x0045e8000c101912 */
[----:B------:R-:W3:Y:S01]  /*2f90*/  LDG.E R11, desc[UR18][R10.64] ;  /* 0x000000120a0b7981 */ /* 0x000ee2000c1e1900 */
[----:B------:R-:W-:Y:S01]  /*2fa0*/  IMAD.U32 R9, RZ, RZ, UR8 ;  /* 0x00000008ff097e24 */ /* 0x000fe2000f8e00ff */
[----:B------:R-:W-:Y:S01]  /*2fb0*/  UIADD3 UR4, UPT, UPT, UR4, 0x2, URZ ;  /* 0x0000000204047890 */ /* 0x000fe2000fffe0ff */
[----:B------:R-:W-:Y:S01]  /*2fc0*/  IMAD.WIDE.U32 R4, R4, UR5, R6 ;  /* 0x0000000504047c25 */ /* 0x000fe2000f8e0006 */
[----:B------:R-:W-:-:S03]  /*2fd0*/  UMOV UR7, URZ ;  /* 0x000000ff00077c82 */ /* 0x000fc60008000000 */
[----:B------:R-:W-:Y:S01]  /*2fe0*/  IMAD R5, R9, UR5, R5 ;  /* 0x0000000509057c24 */ /* 0x000fe2000f8e0205 */
[----:B------:R-:W-:-:S04]  /*2ff0*/  LEA R6, P1, R4, UR22, 0x2 ;  /* 0x0000001604067c11 */ /* 0x000fc8000f8210ff */
[----:B------:R-:W-:-:S05]  /*3000*/  LEA.HI.X R7, R4, UR23, R5, 0x2, P1 ;  /* 0x0000001704077c11 */ /* 0x000fca00088f1405 */
[----:B---3--:R2:W-:Y:S04]  /*3010*/  STG.E desc[UR18][R6.64], R11 ;  /* 0x0000000b06007986 */ /* 0x0085e8000c101912 */
.L_x_129:
        /* <DEDUP_REMOVED lines=15> */
[----:B------:R-:W-:Y:S02]  /*3110*/  IMAD R3, R2, UR13, R3 ;  /* 0x0000000d02037c24 */ /* 0x000fe4000f8e0203 */
[----:B------:R-:W-:-:S03]  /*3120*/  IMAD.MOV.U32 R2, RZ, RZ, R24 ;  /* 0x000000ffff027224 */ /* 0x000fc600078e0018 */
[----:B------:R-:W-:Y:S02]  /*3130*/  IADD3 R0, PT, PT, R5, R3, RZ ;  /* 0x0000000305007210 */ /* 0x000fe40007ffe0ff */
[----:B------:R-:W-:-:S03]  /*3140*/  MOV R3, R25 ;  /* 0x0000001900037202 */ /* 0x000fc60000000f00 */
[-C--:B------:R-:W-:Y:S02]  /*3150*/  IMAD R0, R0, R29.reuse, RZ ;  /* 0x0000001d00007224 */ /* 0x080fe400078e02ff */
[----:B------:R-:W-:-:S04]  /*3160*/  IMAD.WIDE.U32 R2, R4, R29, R2 ;  /* 0x0000001d04027225 */ /* 0x000fc800078e0002 */
[----:B------:R-:W-:Y:S01]  /*3170*/  IMAD R5, R4, R31, R0 ;  /* 0x0000001f04057224 */ /* 0x000fe200078e0200 */
[----:B-1----:R-:W-:-:S03]  /*3180*/  LEA R4, P0, R2, UR20, 0x2 ;  /* 0x0000001402047c11 */ /* 0x002fc6000f8010ff */
[----:B------:R-:W-:-:S05]  /*3190*/  IMAD.IADD R3, R3, 0x1, R5 ;  /* 0x0000000103037824 */ /* 0x000fca00078e0205 */
[----:B------:R-:W-:-:S06]  /*31a0*/  LEA.HI.X R5, R2, UR21, R3, 0x2, P0 ;  /* 0x0000001502057c11 */ /* 0x000fcc00080f1403 */
[----:B------:R-:W2:Y:S01]  /*31b0*/  LDG.E R5, desc[UR18][R4.64] ;  /* 0x0000001204057981 */ /* 0x000ea2000c1e1900 */
        /* <DEDUP_REMOVED lines=10> */
[----:B--2---:R-:W-:Y:S01]  /*3260*/  STG.E desc[UR18][R6.64], R5 ;  /* 0x0000000506007986 */ /* 0x004fe2000c101912 */
[----:B------:R-:W-:Y:S05]  /*3270*/  EXIT ;  /* 0x000000000000794d */ /* 0x000fea0003800000 */
.L_x_119:
[----:B0-----:R-:W-:Y:S05]  /*3280*/  BSYNC.RECONVERGENT B0 ;  /* 0x0000000000007941 */ /* 0x001fea0003800200 */
.L_x_118:
        /* <DEDUP_REMOVED lines=45> */
.L_x_131:
[----:B-1----:R-:W-:Y:S01]  /*3560*/  MOV R9, R17 ;  /* 0x0000001100097202 */ /* 0x002fe20000000f00 */
[----:B------:R-:W-:Y:S01]  /*3570*/  IMAD.MOV.U32 R8, RZ, RZ, R23 ;  /* 0x000000ffff087224 */ /* 0x000fe200078e0017 */
[C---:B------:R-:W-:Y:S01]  /*3580*/  LEA R30, P1, R2.reuse, R23, 0x2 ;  /* 0x00000017021e7211 */ /* 0x040fe200078210ff */
[----:B------:R-:W-:Y:S02]  /*3590*/  IMAD R7, R21, 0xc, RZ ;  /* 0x0000000c15077824 */ /* 0x000fe400078e02ff */
[C---:B------:R-:W-:Y:S01]  /*35a0*/  IMAD.WIDE.U32 R4, R2.reuse, 0xc, R8 ;  /* 0x0000000c02047825 */ /* 0x040fe200078e0008 */
[----:B------:R0:W-:Y:S03]  /*35b0*/  STG.E desc[UR18][R8.64], RZ ;  /* 0x000000ff08007986 */ /* 0x0001e6000c101912 */
[----:B------:R-:W-:Y:S01]  /*35c0*/  IMAD.X R31, R17, 0x1, R24, P1 ;  /* 0x00000001111f7824 */ /* 0x000fe200008e0618 */
[----:B------:R-:W-:Y:S01]  /*35d0*/  IADD3 R5, PT, PT, R7, R5, RZ ;  /* 0x0000000507057210 */ /* 0x000fe20007ffe0ff */
[----:B------:R-:W-:Y:S01]  /*35e0*/  IMAD R7, R21, 0x14, RZ ;  /* 0x0000001415077824 */ /* 0x000fe200078e02ff */
[C---:B------:R-:W-:Y:S01]  /*35f0*/  LEA R6, P1, R2.reuse, R23, 0x3 ;  /* 0x0000001702067211 */ /* 0x040fe200078218ff */
[C-C-:B------:R-:W-:Y:S01]  /*3600*/  IMAD.WIDE.U32 R12, R2.reuse, 0x14, R8.reuse ;  /* 0x00000014020c7825 */ /* 0x140fe200078e0008 */
[----:B------:R1:W-:Y:S03]  /*3610*/  STG.E desc[UR18][R30.64], RZ ;  /* 0x000000ff1e007986 */ /* 0x0003e6000c101912 */
        /* <DEDUP_REMOVED lines=11> */
[----:B------:R1:W-:Y:S01]  /*36d0*/  STG.E desc[UR18][R6.64], RZ ;  /* 0x000000ff06007986 */ /* 0x0003e2000c101912 */
[----:B------:R-:W-:-:S02]  /*36e0*/  LEA R23, P2, R2, R23, 0x5 ;  /* 0x0000001702177211 */ /* 0x000fc400078428ff */
[----:B------:R-:W-:Y:S01]  /*36f0*/  IADD3.X R22, PT, PT, R22, -0x1, RZ, P1, !PT ;  /* 0xffffffff16167810 */ /* 0x000fe20000ffe4ff */
[----:B------:R1:W-:Y:S01]  /*3700*/  STG.E desc[UR18][R4.64], RZ ;  /* 0x000000ff04007986 */ /* 0x0003e2000c101912 */
[----:B------:R-:W-:Y:S02]  /*3710*/  ISETP.NE.U32.AND P1, PT, R25, RZ, PT ;  /* 0x000000ff1900720c */ /* 0x000fe40003f25070 */
[----:B------:R-:W-:Y:S01]  /*3720*/  IADD3.X R17, PT, PT, R17, R26, RZ, P2, !PT ;  /* 0x0000001a11117210 */ /* 0x000fe200017fe4ff */
[----:B------:R1:W-:Y:S01]  /*3730*/  STG.E desc[UR18][R8.64], RZ ;  /* 0x000000ff08007986 */ /* 0x0003e2000c101912 */
[----:B------:R-:W-:-:S03]  /*3740*/  ISETP.NE.AND.EX P1, PT, R22, RZ, PT, P1 ;  /* 0x000000ff1600720c */ /* 0x000fc60003f25310 */
[----:B------:R1:W-:Y:S04]  /*3750*/  STG.E desc[UR18][R12.64], RZ ;  /* 0x000000ff0c007986 */ /* 0x0003e8000c101912 */
[----:B------:R1:W-:Y:S04]  /*3760*/  STG.E desc[UR18][R14.64], RZ ;  /* 0x000000ff0e007986 */ /* 0x0003e8000c101912 */
[----:B------:R1:W-:Y:S02]  /*3770*/  STG.E desc[UR18][R10.64], RZ ;  /* 0x000000ff0a007986 */ /* 0x0003e4000c101912 */
[----:B------:R-:W-:Y:S05]  /*3780*/  @P1 BRA `(.L_x_131) ;  /* 0xfffffffc00741947 */ /* 0x000fea000383ffff */
[----:B------:R-:W-:Y:S05]  /*3790*/  BSYNC.RECONVERGENT B0 ;  /* 0x0000000000007941 */ /* 0x000fea0003800200 */
.L_x_130:
        /* <DEDUP_REMOVED lines=29> */
[----:B------:R0:W-:Y:S01]  /*3970*/  STG.E desc[UR18][R2.64], RZ ;  /* 0x000000ff02007986 */ /* 0x0001e2000c101912 */
[----:B------:R-:W-:Y:S01]  /*3980*/  IMAD R5, R13, UR8, R9 ;  /* 0x000000080d057c24 */ /* 0x000fe2000f8e0209 */
[----:B------:R-:W-:Y:S01]  /*3990*/  LEA.HI.X R11, R4, UR5, R11, 0x2, P1 ;  /* 0x00000005040b7c11 */ /* 0x000fe200088f140b */
[----:B------:R-:W-:Y:S01]  /*39a0*/  IMAD.MOV.U32 R16, RZ, RZ, RZ ;  /* 0x000000ffff107224 */ /* 0x000fe200078e00ff */
[----:B------:R-:W-:-:S02]  /*39b0*/  LEA.HI.X R13, R6, UR5, R7, 0x2, P2 ;  /* 0x00000005060d7c11 */ /* 0x000fc400090f1407 */
[----:B------:R-:W-:Y:S01]  /*39c0*/  LEA.HI.X R15, R8, UR5, R5, 0x2, P3 ;  /* 0x00000005080f7c11 */ /* 0x000fe200098f1405 */
[----:B------:R0:W-:Y:S04]  /*39d0*/  STG.E desc[UR18][R10.64], RZ ;  /* 0x000000ff0a007986 */ /* 0x0001e8000c101912 */
[----:B------:R0:W-:Y:S04]  /*39e0*/  STG.E desc[UR18][R12.64], RZ ;  /* 0x000000ff0c007986 */ /* 0x0001e8000c101912 */
[----:B------:R0:W-:Y:S02]  /*39f0*/  STG.E desc[UR18][R14.64], RZ ;  /* 0x000000ff0e007986 */ /* 0x0001e4000c101912 */
.L_x_132:
        /* <DEDUP_REMOVED lines=23> */
[----:B------:R2:W-:Y:S04]  /*3b70*/  STG.E desc[UR18][R2.64], RZ ;  /* 0x000000ff02007986 */ /* 0x0005e8000c101912 */
[----:B------:R2:W-:Y:S02]  /*3b80*/  STG.E desc[UR18][R8.64], RZ ;  /* 0x000000ff08007986 */ /* 0x0005e4000c101912 */
.L_x_133:
        /* <DEDUP_REMOVED lines=10> */
[----:B------:R-:W-:Y:S01]  /*3c30*/  STG.E desc[UR18][R4.64], RZ ;  /* 0x000000ff04007986 */ /* 0x000fe2000c101912 */
[----:B------:R-:W-:Y:S05]  /*3c40*/  EXIT ;  /* 0x000000000000794d */ /* 0x000fea0003800000 */
        .weak           $__internal_12_$__cuda_sm20_div_u64
        .type           $__internal_12_$__cuda_sm20_div_u64,@function
        .size           $__internal_12_$__cuda_sm20_div_u64,($__internal_13_$__cuda_sm20_rem_u64 - $__internal_12_$__cuda_sm20_div_u64)
$__internal_12_$__cuda_sm20_div_u64:
        /* <DEDUP_REMOVED lines=67> */
[----:B------:R-:W-:Y:S06]  /*4080*/  RET.REL.NODEC R2 `(unfold_output_into_patches_f32) ;  /* 0xffffffbc02dc7950 */ /* 0x000fec0003c3ffff */
        .weak           $__internal_13_$__cuda_sm20_rem_u64
        .type           $__internal_13_$__cuda_sm20_rem_u64,@function
        .size           $__internal_13_$__cuda_sm20_rem_u64,(.L_x_161 - $__internal_13_$__cuda_sm20_rem_u64)
$__internal_13_$__cuda_sm20_rem_u64:
        /* <DEDUP_REMOVED lines=65> */
[----:B------:R-:W-:Y:S06]  /*44a0*/  RET.REL.NODEC R2 `(unfold_output_into_patches_f32) ;  /* 0xffffffb802d47950 */ /* 0x000fec0003c3ffff */
.L_x_134:
        /* <DEDUP_REMOVED lines=13> */
.L_x_161:


//--------------------- .text.unfold_input_into_patches_f32 --------------------------
	.section	.text.unfold_input_into_patches_f32,"ax",@progbits
	.align	128
        .global         unfold_input_into_patches_f32
        .type           unfold_input_into_patches_f32,@function
        .size           unfold_input_into_patches_f32,(.L_x_163 - unfold_input_into_patches_f32)
        .other          unfold_input_into_patches_f32,@"STO_CUDA_ENTRY STV_DEFAULT"
unfold_input_into_patches_f32:
.text.unfold_input_into_patches_f32:
        /* <DEDUP_REMOVED lines=58> */
.L_x_135:
[----:B------:R-:W-:Y:S01]  /*03a0*/  IMAD.MOV.U32 R4, RZ, RZ, R10 ;  /* 0x000000ffff047224 */ /* 0x000fe200078e000a */
[----:B------:R-:W-:Y:S01]  /*03b0*/  MOV R5, RZ ;  /* 0x000000ff00057202 */ /* 0x000fe20000000f00 */
[----:B------:R-:W0:Y:S01]  /*03c0*/  LDCU.64 UR4, c[0x0][0x3c8] ;  /* 0x00007900ff0477ac */ /* 0x000e220008000a00 */
[----:B------:R-:W-:-:S07]  /*03d0*/  MOV R8, 0x3f0 ;  /* 0x000003f000087802 */ /* 0x000fce0000000f00 */
[----:B0-----:R-:W-:Y:S05]  /*03e0*/  CALL.REL.NOINC `($__internal_14_$__cuda_sm20_div_u64) ;  /* 0x00000010000c7944 */ /* 0x001fea0003c00000 */
        /* <DEDUP_REMOVED lines=10> */
.L_x_136:
        /* <DEDUP_REMOVED lines=27> */
.L_x_137:
[----:B------:R-:W-:Y:S01]  /*0640*/  MOV R4, R2 ;  /* 0x0000000200047202 */ /* 0x000fe20000000f00 */
[----:B------:R-:W-:Y:S01]  /*0650*/  IMAD.MOV.U32 R5, RZ, RZ, R3 ;  /* 0x000000ffff057224 */ /* 0x000fe200078e0003 */
[----:B------:R-:W-:Y:S01]  /*0660*/  MOV R8, 0x690 ;  /* 0x0000069000087802 */ /* 0x000fe20000000f00 */
[----:B------:R-:W0:Y:S06]  /*0670*/  LDCU.64 UR4, c[0x0][0x3b8] ;  /* 0x00007700ff0477ac */ /* 0x000e2c0008000a00 */
[----:B0-----:R-:W-:Y:S05]  /*0680*/  CALL.REL.NOINC `($__internal_14_$__cuda_sm20_div_u64) ;  /* 0x0000000c00647944 */ /* 0x001fea0003c00000 */
        /* <DEDUP_REMOVED lines=9> */
.L_x_138:
        /* <DEDUP_REMOVED lines=28> */
.L_x_139:
[----:B------:R-:W-:Y:S01]  /*08e0*/  IMAD.MOV.U32 R4, RZ, RZ, R14 ;  /* 0x000000ffff047224 */ /* 0x000fe200078e000e */
[----:B------:R-:W-:Y:S01]  /*08f0*/  MOV R5, R15 ;  /* 0x0000000f00057202 */ /* 0x000fe20000000f00 */
[----:B------:R-:W0:Y:S01]  /*0900*/  LDCU.64 UR4, c[0x0][0x390] ;  /* 0x00007200ff0477ac */ /* 0x000e220008000a00 */
[----:B------:R-:W-:-:S07]  /*0910*/  MOV R8, 0x930 ;  /* 0x0000093000087802 */ /* 0x000fce0000000f00 */
[----:B0-----:R-:W-:Y:S05]  /*0920*/  CALL.REL.NOINC `($__internal_14_$__cuda_sm20_div_u64) ;  /* 0x0000000800bc7944 */ /* 0x001fea0003c00000 */
        /* <DEDUP_REMOVED lines=11> */
.L_x_140:
        /* <DEDUP_REMOVED lines=26> */
.L_x_141:
        /* <DEDUP_REMOVED lines=16> */
.L_x_142:
        /* <DEDUP_REMOVED lines=26> */
.L_x_143:
[----:B------:R-:W-:Y:S01]  /*0e20*/  IMAD.MOV.U32 R4, RZ, RZ, R14 ;  /* 0x000000ffff047224 */ /* 0x000fe200078e000e */
[----:B------:R-:W-:Y:S01]  /*0e30*/  MOV R5, R15 ;  /* 0x0000000f00057202 */ /* 0x000fe20000000f00 */
[----:B------:R-:W0:Y:S01]  /*0e40*/  LDCU.64 UR4, c[0x0][0x3a0] ;  /* 0x00007400ff0477ac */ /* 0x000e220008000a00 */
[----:B------:R-:W-:-:S07]  /*0e50*/  MOV R8, 0xe70 ;  /* 0x00000e7000087802 */ /* 0x000fce0000000f00 */
[----:B0-----:R-:W-:Y:S05]  /*0e60*/  CALL.REL.NOINC `($__internal_14_$__cuda_sm20_div_u64) ;  /* 0x00000004006c7944 */ /* 0x001fea0003c00000 */
[----:B------:R-:W0:Y:S01]  /*0e70*/  LDCU.64 UR4, c[0x0][0x3a0] ;  /* 0x00007400ff0477ac */ /* 0x000e220008000a00 */
[----:B------:R-:W-:-:S05]  /*0e80*/  IADD3 R5, P0, PT, RZ, -R12, RZ ;  /* 0x8000000cff057210 */ /* 0x000fca0007f1e0ff */
[----:B------:R-:W-:-:S04]  /*0e90*/  IMAD.X R4, RZ, RZ, ~R13, P0 ;  /* 0x000000ffff047224 */ /* 0x000fc800000e0e0d */
[----:B0-----:R-:W-:Y:S02]  /*0ea0*/  IMAD R4, R4, UR4, RZ ;  /* 0x0000000404047c24 */ /* 0x001fe4000f8e02ff */
[----:B------:R-:W-:-:S04]  /*0eb0*/  IMAD.WIDE.U32 R14, R5, UR4, R14 ;  /* 0x00000004050e7c25 */ /* 0x000fc8000f8e000e */
[----:B------:R-:W-:-:S05]  /*0ec0*/  IMAD R5, R5, UR5, R4 ;  /* 0x0000000505057c24 */ /* 0x000fca000f8e0204 */
[----:B------:R-:W-:-:S07]  /*0ed0*/  IADD3 R4, PT, PT, R15, R5, RZ ;  /* 0x000000050f047210 */ /* 0x000fce0007ffe0ff */
.L_x_144:
        /* <DEDUP_REMOVED lines=23> */
.L_x_145:
[----:B------:R-:W-:Y:S02]  /*1050*/  MOV R8, R12 ;  /* 0x0000000c00087202 */ /* 0x000fe40000000f00 */
[----:B------:R-:W-:Y:S02]  /*1060*/  MOV R5, R13 ;  /* 0x0000000d00057202 */ /* 0x000fe40000000f00 */
[----:B------:R-:W-:-:S07]  /*1070*/  MOV R24, 0x1090 ;  /* 0x0000109000187802 */ /* 0x000fce0000000f00 */
[----:B------:R-:W-:Y:S05]  /*1080*/  CALL.REL.NOINC `($__internal_15_$__cuda_sm20_rem_u64) ;  /* 0x0000000400f47944 */ /* 0x000fea0003c00000 */
.L_x_146:
        /* <DEDUP_REMOVED lines=25> */
[----:B0-----:R0:W-:Y:S01]  /*1220*/  @!P0 STG.E desc[UR4][R2.64], RZ ;  /* 0x000000ff02008986 */ /* 0x0011e2000c101904 */
        /* <DEDUP_REMOVED lines=26> */
[----:B------:R-:W2:Y:S01]  /*13d0*/  LDG.E R3, desc[UR4][R2.64] ;  /* 0x0000000402037981 */ /* 0x000ea2000c1e1900 */
[----:B0-----:R-:W-:-:S04]  /*13e0*/  LEA R4, P0, R10, UR6, 0x2 ;  /* 0x000000060a047c11 */ /* 0x001fc8000f8010ff */
[----:B------:R-:W-:-:S05]  /*13f0*/  LEA.HI.X R5, R10, UR7, RZ, 0x2, P0 ;  /* 0x000000070a057c11 */ /* 0x000fca00080f14ff */
[----:B--2---:R-:W-:Y:S01]  /*1400*/  STG.E desc[UR4][R4.64], R3 ;  /* 0x0000000304007986 */ /* 0x004fe2000c101904 */
[----:B------:R-:W-:Y:S05]  /*1410*/  EXIT ;  /* 0x000000000000794d */ /* 0x000fea0003800000 */
        .weak           $__internal_14_$__cuda_sm20_div_u64
        .type           $__internal_14_$__cuda_sm20_div_u64,@function
        .size           $__internal_14_$__cuda_sm20_div_u64,($__internal_15_$__cuda_sm20_rem_u64 - $__internal_14_$__cuda_sm20_div_u64)
$__internal_14_$__cuda_sm20_div_u64:
        /* <DEDUP_REMOVED lines=67> */
[----:B------:R-:W-:Y:S06]  /*1850*/  RET.REL.NODEC R4 `(unfold_input_into_patches_f32) ;  /* 0xffffffe404e87950 */ /* 0x000fec0003c3ffff */
        .weak           $__internal_15_$__cuda_sm20_rem_u64
        .type           $__internal_15_$__cuda_sm20_rem_u64,@function
        .size           $__internal_15_$__cuda_sm20_rem_u64,(.L_x_163 - $__internal_15_$__cuda_sm20_rem_u64)
$__internal_15_$__cuda_sm20_rem_u64:
        /* <DEDUP_REMOVED lines=64> */
[----:B------:R-:W-:Y:S06]  /*1c60*/  RET.REL.NODEC R24 `(unfold_input_into_patches_f32) ;  /* 0xffffffe018e47950 */ /* 0x000fec0003c3ffff */
.L_x_147:
        /* <DEDUP_REMOVED lines=9> */
.L_x_163:


//--------------------- .nv.shared.reserved.0     --------------------------
	.section	.nv.shared.reserved.0,"aw",@nobits
	.weak		__nv_reservedSMEM_offset_0_alias
	.size		__nv_reservedSMEM_offset_0_alias, 0, 64
	.other		__nv_reservedSMEM_offset_0_alias,@"STO_CUDA_RESERVED_SHARED STV_DEFAULT"
__nv_reservedSMEM_offset_0_alias:
	.zero		0
	.zero		64


//--------------------- .nv.constant0.sum_transposed_filters_f64 --------------------------
	.section	.nv.constant0.sum_transposed_filters_f64,"a",@progbits
	.sectionflags	@""
	.align	4
.nv.constant0.sum_transposed_filters_f64:
	.zero		1000


//--------------------- .nv.constant0.transpose_and_broadcast_filters_f64 --------------------------
	.section	.nv.constant0.transpose_and_broadcast_filters_f64,"a",@progbits
	.sectionflags	@""
	.align	4
.nv.constant0.transpose_and_broadcast_filters_f64:
	.zero		1000


//--------------------- .nv.constant0.unfold_output_into_patches_f64 --------------------------
	.section	.nv.constant0.unfold_output_into_patches_f64,"a",@progbits
	.sectionflags	@""
	.align	4
.nv.constant0.unfold_output_into_patches_f64:
	.zero		992


//--------------------- .nv.constant0.unfold_input_into_patches_f64 --------------------------
	.section	.nv.constant0.unfold_input_into_patches_f64,"a",@progbits
	.sectionflags	@""
	.align	4
.nv.constant0.unfold_input_into_patches_f64:
	.zero		1000


//--------------------- .nv.constant0.sum_transposed_filters_f32 --------------------------
	.section	.nv.constant0.sum_transposed_filters_f32,"a",@progbits
	.sectionflags	@""
	.align	4
.nv.constant0.sum_transposed_filters_f32:
	.zero		1000


//--------------------- .nv.constant0.transpose_and_broadcast_filters_f32 --------------------------
	.section	.nv.constant0.transpose_and_broadcast_filters_f32,"a",@progbits
	.sectionflags	@""
	.align	4
.nv.constant0.transpose_and_broadcast_filters_f32:
	.zero		1000


//--------------------- .nv.constant0.unfold_output_into_patches_f32 --------------------------
	.section	.nv.constant0.unfold_output_into_patches_f32,"a",@progbits
	.sectionflags	@""
	.align	4
.nv.constant0.unfold_output_into_patches_f32:
	.zero		992


//--------------------- .nv.constant0.unfold_input_into_patches_f32 --------------------------
	.section	.nv.constant0.unfold_input_into_patches_f32,"a",@progbits
	.sectionflags	@""
	.align	4
.nv.constant0.unfold_input_into_patches_f32:
	.zero		1000


//--------------------- SYMBOLS --------------------------

	.type		.nv.reservedSmem.offset0,@object
	.size		.nv.reservedSmem.offset0,0x4
